def matmul_kernel(
    a_ptr,
    b_ptr,
    c_ptr,
    M,
    N,
    K,
    stride_am,
    stride_ak,
    stride_bk,
    stride_bn,
    stride_cm,
    stride_cn,
    BLOCK_M: tl.constexpr,
    BLOCK_N: tl.constexpr,
    BLOCK_K: tl.constexpr,
    GROUP_M: tl.constexpr,
):
    pid = tl.program_id(axis=0)
    num_pid_m = tl.cdiv(M, BLOCK_M)
    num_pid_n = tl.cdiv(N, BLOCK_N)
    num_pid_in_group = GROUP_M * num_pid_n
    group_id = pid // num_pid_in_group
    first_pid_m = group_id * GROUP_M
    group_size_m = min(num_pid_m - first_pid_m, GROUP_M)
    pid_m = first_pid_m + ((pid % num_pid_in_group) % group_size_m)
    pid_n = (pid % num_pid_in_group) // group_size_m

    offs_am = (pid_m * BLOCK_M + tl.arange(0, BLOCK_M)) % M
    offs_bn = (pid_n * BLOCK_N + tl.arange(0, BLOCK_N)) % N
    offs_k = tl.arange(0, BLOCK_K)
    a_ptrs = a_ptr + offs_am[:, None] * stride_am + offs_k[None, :] * stride_ak
    b_ptrs = b_ptr + offs_k[:, None] * stride_bk + offs_bn[None, :] * stride_bn

    acc = tl.zeros((BLOCK_M, BLOCK_N), dtype=tl.float32)
    for kk in range(0, tl.cdiv(K, BLOCK_K)):
        a = tl.load(a_ptrs, mask=offs_k[None, :] < K - kk * BLOCK_K, other=0.0)
        b = tl.load(b_ptrs, mask=offs_k[:, None] < K - kk * BLOCK_K, other=0.0)
        acc = tl.dot(a, b, acc)
        a_ptrs += BLOCK_K * stride_ak
        b_ptrs += BLOCK_K * stride_bk

    c = acc.to(c_ptr.dtype.element_ty)
    offs_cm = pid_m * BLOCK_M + tl.arange(0, BLOCK_M)
    offs_cn = pid_n * BLOCK_N + tl.arange(0, BLOCK_N)
    c_ptrs = c_ptr + offs_cm[:, None] * stride_cm + offs_cn[None, :] * stride_cn
    mask = (offs_cm[:, None] < M) & (offs_cn[None, :] < N)
    tl.store(c_ptrs, c, mask=mask)

# config = {"BLOCK_K": 64, "BLOCK_M": 512, "BLOCK_N": 32, "GROUP_M": 8, "arch": "sm_90", "dtype": "bf16", "num_ctas": 1, "num_stages": 2, "num_warps": 2}
# arch = sm_90


// ===== COMPILED SASS (sm_90a) =====

	.target	sm_90a

	.elftype	@"ET_EXEC"


//--------------------- .note.nv.tkinfo           --------------------------
	.section	.note.nv.tkinfo,"",@"SHT_NOTE"
	.sectionflags	@"SHF_NOTE_NV_TKINFO"
	.tkinfo
        /*0018*/ 	.word	0x00000002
        /*0030*/ 	.string	""
        /*0030*/ 	.string	"ptxas"
        /*0030*/ 	.string	"Cuda compilation tools, release 13.0, V13.0.88"
        /*0030*/ 	.string	"Build cuda_13.0.r13.0/compiler.36424714_0"
        /*0030*/ 	.string	"-v  -suppress-debug-info  -lineinfo  -arch sm_90a "



//--------------------- .note.nv.cuinfo           --------------------------
	.section	.note.nv.cuinfo,"",@"SHT_NOTE"
	.sectionflags	@"SHF_NOTE_NV_CUINFO"
        /*0018*/ 	.short	0x0002
        /*001a*/ 	.short	0x005a
        /*001c*/ 	.short	0x0082
	.zero		2


//--------------------- .nv.info                  --------------------------
	.section	.nv.info,"",@"SHT_CUDA_INFO"
	.align	4


	//----- nvinfo : EIATTR_REGCOUNT
	.align		4
        /*0000*/ 	.byte	0x04, 0x2f
        /*0002*/ 	.short	(.L_1 - .L_0)
	.align		4
.L_0:
        /*0004*/ 	.word	index@(matmul_kernel)
        /*0008*/ 	.word	0x00000020


	//----- nvinfo : EIATTR_FRAME_SIZE
	.align		4
.L_1:
        /*000c*/ 	.byte	0x04, 0x11
        /*000e*/ 	.short	(.L_3 - .L_2)
	.align		4
.L_2:
        /*0010*/ 	.word	index@(matmul_kernel)
        /*0014*/ 	.word	0x00003828


	//----- nvinfo : EIATTR_MIN_STACK_SIZE
	.align		4
.L_3:
        /*0018*/ 	.byte	0x04, 0x12
        /*001a*/ 	.short	(.L_5 - .L_4)
	.align		4
.L_4:
        /*001c*/ 	.word	index@(matmul_kernel)
        /*0020*/ 	.word	0x00003828
.L_5:


//--------------------- .nv.compat                --------------------------
	.section	.nv.compat,"",@"SHT_CUDA_COMPAT_INFO"
	.align	4
        /*0000*/ 	.byte	0x02, 0x09, 0x01, 0x00, 0x02, 0x02, 0x01, 0x00, 0x02, 0x05, 0x05, 0x00, 0x03, 0x07, 0x01, 0x01
        /*0010*/ 	.byte	0x02, 0x03, 0x00, 0x00, 0x02, 0x06, 0x01, 0x00, 0x04, 0x0b, 0x08, 0x00, 0x00, 0x00, 0x00, 0x00
        /*0020*/ 	.byte	0x00, 0x00, 0x00, 0x00


//--------------------- .nv.info.matmul_kernel    --------------------------
	.section	.nv.info.matmul_kernel,"",@"SHT_CUDA_INFO"
	.sectionflags	@""
	.align	4


	//----- nvinfo : EIATTR_CUDA_API_VERSION
	.align		4
        /*0000*/ 	.byte	0x04, 0x37
        /*0002*/ 	.short	(.L_7 - .L_6)
.L_6:
        /*0004*/ 	.word	0x00000082


	//----- nvinfo : EIATTR_KPARAM_INFO
	.align		4
.L_7:
        /*0008*/ 	.byte	0x04, 0x17
        /*000a*/ 	.short	(.L_9 - .L_8)
.L_8:
        /*000c*/ 	.word	0x00000000
        /*0010*/ 	.short	0x000d
        /*0012*/ 	.short	0x0048
        /*0014*/ 	.byte	0x00, 0xf4, 0x21, 0x00


	//----- nvinfo : EIATTR_KPARAM_INFO
	.align		4
.L_9:
        /*0018*/ 	.byte	0x04, 0x17
        /*001a*/ 	.short	(.L_11 - .L_10)
.L_10:
        /*001c*/ 	.word	0x00000000
        /*0020*/ 	.short	0x000c
        /*0022*/ 	.short	0x0040
        /*0024*/ 	.byte	0x00, 0xf4, 0x21, 0x00


	//----- nvinfo : EIATTR_KPARAM_INFO
	.align		4
.L_11:
        /*0028*/ 	.byte	0x04, 0x17
        /*002a*/ 	.short	(.L_13 - .L_12)
.L_12:
        /*002c*/ 	.word	0x00000000
        /*0030*/ 	.short	0x000b
        /*0032*/ 	.short	0x0038
        /*0034*/ 	.byte	0x00, 0xf0, 0x11, 0x00


	//----- nvinfo : EIATTR_KPARAM_INFO
	.align		4
.L_13:
        /*0038*/ 	.byte	0x04, 0x17
        /*003a*/ 	.short	(.L_15 - .L_14)
.L_14:
        /*003c*/ 	.word	0x00000000
        /*0040*/ 	.short	0x000a
        /*0042*/ 	.short	0x0034
        /*0044*/ 	.byte	0x00, 0xf0, 0x11, 0x00


	//----- nvinfo : EIATTR_KPARAM_INFO
	.align		4
.L_15:
        /*0048*/ 	.byte	0x04, 0x17
        /*004a*/ 	.short	(.L_17 - .L_16)
.L_16:
        /*004c*/ 	.word	0x00000000
        /*0050*/ 	.short	0x0009
        /*0052*/ 	.short	0x0030
        /*0054*/ 	.byte	0x00, 0xf0, 0x11, 0x00


	//----- nvinfo : EIATTR_KPARAM_INFO
	.align		4
.L_17:
        /*0058*/ 	.byte	0x04, 0x17
        /*005a*/ 	.short	(.L_19 - .L_18)
.L_18:
        /*005c*/ 	.word	0x00000000
        /*0060*/ 	.short	0x0008
        /*0062*/ 	.short	0x002c
        /*0064*/ 	.byte	0x00, 0xf0, 0x11, 0x00


	//----- nvinfo : EIATTR_KPARAM_INFO
	.align		4
.L_19:
        /*0068*/ 	.byte	0x04, 0x17
        /*006a*/ 	.short	(.L_21 - .L_20)
.L_20:
        /*006c*/ 	.word	0x00000000
        /*0070*/ 	.short	0x0007
        /*0072*/ 	.short	0x0028
        /*0074*/ 	.byte	0x00, 0xf0, 0x11, 0x00


	//----- nvinfo : EIATTR_KPARAM_INFO
	.align		4
.L_21:
        /*0078*/ 	.byte	0x04, 0x17
        /*007a*/ 	.short	(.L_23 - .L_22)
.L_22:
        /*007c*/ 	.word	0x00000000
        /*0080*/ 	.short	0x0006
        /*0082*/ 	.short	0x0024
        /*0084*/ 	.byte	0x00, 0xf0, 0x11, 0x00


	//----- nvinfo : EIATTR_KPARAM_INFO
	.align		4
.L_23:
        /*0088*/ 	.byte	0x04, 0x17
        /*008a*/ 	.short	(.L_25 - .L_24)
.L_24:
        /*008c*/ 	.word	0x00000000
        /*0090*/ 	.short	0x0005
        /*0092*/ 	.short	0x0020
        /*0094*/ 	.byte	0x00, 0xf0, 0x11, 0x00


	//----- nvinfo : EIATTR_KPARAM_INFO
	.align		4
.L_25:
        /*0098*/ 	.byte	0x04, 0x17
        /*009a*/ 	.short	(.L_27 - .L_26)
.L_26:
        /*009c*/ 	.word	0x00000000
        /*00a0*/ 	.short	0x0004
        /*00a2*/ 	.short	0x001c
        /*00a4*/ 	.byte	0x00, 0xf0, 0x11, 0x00


	//----- nvinfo : EIATTR_KPARAM_INFO
	.align		4
.L_27:
        /*00a8*/ 	.byte	0x04, 0x17
        /*00aa*/ 	.short	(.L_29 - .L_28)
.L_28:
        /*00ac*/ 	.word	0x00000000
        /*00b0*/ 	.short	0x0003
        /*00b2*/ 	.short	0x0018
        /*00b4*/ 	.byte	0x00, 0xf0, 0x11, 0x00


	//----- nvinfo : EIATTR_KPARAM_INFO
	.align		4
.L_29:
        /*00b8*/ 	.byte	0x04, 0x17
        /*00ba*/ 	.short	(.L_31 - .L_30)
.L_30:
        /*00bc*/ 	.word	0x00000000
        /*00c0*/ 	.short	0x0002
        /*00c2*/ 	.short	0x0010
        /*00c4*/ 	.byte	0x00, 0xf4, 0x21, 0x00


	//----- nvinfo : EIATTR_KPARAM_INFO
	.align		4
.L_31:
        /*00c8*/ 	.byte	0x04, 0x17
        /*00ca*/ 	.short	(.L_33 - .L_32)
.L_32:
        /*00cc*/ 	.word	0x00000000
        /*00d0*/ 	.short	0x0001
        /*00d2*/ 	.short	0x0008
        /*00d4*/ 	.byte	0x00, 0xf4, 0x21, 0x00


	//----- nvinfo : EIATTR_KPARAM_INFO
	.align		4
.L_33:
        /*00d8*/ 	.byte	0x04, 0x17
        /*00da*/ 	.short	(.L_35 - .L_34)
.L_34:
        /*00dc*/ 	.word	0x00000000
        /*00e0*/ 	.short	0x0000
        /*00e2*/ 	.short	0x0000
        /*00e4*/ 	.byte	0x00, 0xf4, 0x21, 0x00


	//----- nvinfo : EIATTR_SPARSE_MMA_MASK
	.align		4
.L_35:
        /*00e8*/ 	.byte	0x03, 0x50
        /*00ea*/ 	.short	0x0000


	//----- nvinfo : EIATTR_MAXREG_COUNT
	.align		4
        /*00ec*/ 	.byte	0x03, 0x1b
        /*00ee*/ 	.short	0x00ff


	//----- nvinfo : EIATTR_NUM_BARRIERS
	.align		4
        /*00f0*/ 	.byte	0x02, 0x4c
        /*00f2*/ 	.byte	0x01
	.zero		1


	//----- nvinfo : EIATTR_ANNOTATIONS
	.align		4
        /*00f4*/ 	.byte	0x04, 0x55
        /*00f6*/ 	.short	(.L_37 - .L_36)


	//   ....[0]....
.L_36:
        /*00f8*/ 	.word	0x00000001
        /*00fc*/ 	.byte	0xf0, 0x00, 0x00, 0x00, 0x01, 0x00, 0x00, 0x00, 0x20, 0x01, 0x00, 0x00, 0x01, 0x00, 0x00, 0x00
        /* <DEDUP_REMOVED lines=1487> */
        /*5dfc*/ 	.byte	0xd0, 0x55, 0x01, 0x00, 0x01, 0x00, 0x00, 0x00, 0xe0, 0x55, 0x01, 0x00


	//----- nvinfo : EIATTR_MERCURY_ISA_VERSION
	.align		4
.L_37:
        /*5e08*/ 	.byte	0x03, 0x5f
        /*5e0a*/ 	.short	0x0101


	//----- nvinfo : EIATTR_EXIT_INSTR_OFFSETS
	.align		4
        /*5e0c*/ 	.byte	0x04, 0x1c
        /*5e0e*/ 	.short	(.L_39 - .L_38)


	//   ....[0]....
.L_38:
        /*5e10*/ 	.word	0x0004ce90


	//   ....[1]....
        /*5e14*/ 	.word	0x0004cec0


	//----- nvinfo : EIATTR_REQNTID
	.align		4
.L_39:
        /*5e18*/ 	.byte	0x04, 0x10
        /*5e1a*/ 	.short	(.L_41 - .L_40)
.L_40:
        /*5e1c*/ 	.word	0x00000040
        /*5e20*/ 	.word	0x00000001
        /*5e24*/ 	.word	0x00000001


	//----- nvinfo : EIATTR_CBANK_PARAM_SIZE
	.align		4
.L_41:
        /*5e28*/ 	.byte	0x03, 0x19
        /*5e2a*/ 	.short	0x0050


	//----- nvinfo : EIATTR_PARAM_CBANK
	.align		4
        /*5e2c*/ 	.byte	0x04, 0x0a
        /*5e2e*/ 	.short	(.L_43 - .L_42)
	.align		4
.L_42:
        /*5e30*/ 	.word	index@(.nv.constant0.matmul_kernel)
        /*5e34*/ 	.short	0x0210
        /*5e36*/ 	.short	0x0050


	//----- nvinfo : EIATTR_SW_WAR
	.align		4
.L_43:
        /*5e38*/ 	.byte	0x04, 0x36
        /*5e3a*/ 	.short	(.L_45 - .L_44)
.L_44:
        /*5e3c*/ 	.word	0x00000008
.L_45:


//--------------------- .nv.callgraph             --------------------------
	.section	.nv.callgraph,"",@"SHT_CUDA_CALLGRAPH"
	.align	4
	.sectionentsize	8
	.align		4
        /*0000*/ 	.word	0x00000000
	.align		4
        /*0004*/ 	.word	0xffffffff
	.align		4
        /*0008*/ 	.word	0x00000000
	.align		4
        /*000c*/ 	.word	0xfffffffe
	.align		4
        /*0010*/ 	.word	0x00000000
	.align		4
        /*0014*/ 	.word	0xfffffffd
	.align		4
        /*0018*/ 	.word	0x00000000
	.align		4
        /*001c*/ 	.word	0xfffffffc


//--------------------- .text.matmul_kernel       --------------------------
	.section	.text.matmul_kernel,"ax",@progbits
	.align	128
        .global         matmul_kernel
        .type           matmul_kernel,@function
        .size           matmul_kernel,(.L_x_3 - matmul_kernel)
        .other          matmul_kernel,@"STO_CUDA_ENTRY STV_DEFAULT"
matmul_kernel:
.text.matmul_kernel:
[----:B------:R-:W0:Y:S08]  /*0000*/  LDC R1, c[0x0][0x28] ;  /* 0x00000a00ff017b82 */ /* 0x000e300000000800 */
[----:B------:R-:W1:Y:S01]  /*0010*/  LDC.64 R2, c[0x0][0x228] ;  /* 0x00008a00ff027b82 */ /* 0x000e620000000a00 */
[----:B0-----:R-:W-:Y:S01]  /*0020*/  VIADD R1, R1, 0xffffc7d8 ;  /* 0xffffc7d801017836 */ /* 0x001fe20000000000 */
[----:B------:R-:W0:Y:S01]  /*0030*/  S2R R28, SR_TID.X ;  /* 0x00000000001c7919 */ /* 0x000e220000002100 */
[----:B------:R-:W-:Y:S01]  /*0040*/  CS2R R24, SRZ ;  /* 0x0000000000187805 */ /* 0x000fe2000001ff00 */
[----:B------:R-:W-:Y:S01]  /*0050*/  UMOV UR4, 0x400 ;  /* 0x0000040000047882 */ /* 0x000fe20000000000 */
[----:B------:R-:W-:-:S02]  /*0060*/  CS2R R26, SRZ ;  /* 0x00000000001a7805 */ /* 0x000fc4000001ff00 */
[----:B------:R-:W-:Y:S02]  /*0070*/  CS2R R20, SRZ ;  /* 0x0000000000147805 */ /* 0x000fe4000001ff00 */
[----:B------:R-:W-:Y:S01]  /*0080*/  CS2R R22, SRZ ;  /* 0x0000000000167805 */ /* 0x000fe2000001ff00 */
[----:B------:R-:W2:Y:S01]  /*0090*/  S2UR UR5, SR_CgaCtaId ;  /* 0x00000000000579c3 */ /* 0x000ea20000008800 */
[----:B------:R-:W-:Y:S02]  /*00a0*/  CS2R R16, SRZ ;  /* 0x0000000000107805 */ /* 0x000fe4000001ff00 */
[----:B------:R-:W-:Y:S02]  /*00b0*/  CS2R R18, SRZ ;  /* 0x0000000000127805 */ /* 0x000fe4000001ff00 */
[----:B------:R-:W-:Y:S02]  /*00c0*/  CS2R R12, SRZ ;  /* 0x00000000000c7805 */ /* 0x000fe4000001ff00 */
[----:B------:R-:W-:Y:S01]  /*00d0*/  CS2R R14, SRZ ;  /* 0x00000000000e7805 */ /* 0x000fe2000001ff00 */
[----:B-1----:R-:W-:Y:S01]  /*00e0*/  IMAD.MOV.U32 R29, RZ, RZ, R3 ;  /* 0x000000ffff1d7224 */ /* 0x002fe200078e0003 */
[----:B------:R1:W-:Y:S01]  /*00f0*/  STL.64 [R1+0x1a0], R2 ;  /* 0x0001a00201007387 */ /* 0x0003e20000100a00 */
[----:B------:R-:W-:-:S02]  /*0100*/  IMAD.MOV.U32 R11, RZ, RZ, R2 ;  /* 0x000000ffff0b7224 */ /* 0x000fc400078e0002 */
[----:B------:R-:W-:Y:S01]  /*0110*/  VIADD R0, R29, 0x1f ;  /* 0x0000001f1d007836 */ /* 0x000fe20000000000 */
[----:B------:R0:W-:Y:S01]  /*0120*/  STL [R1+0x1cfc], R29 ;  /* 0x001cfc1d01007387 */ /* 0x0001e20000100800 */
[----:B------:R-:W-:Y:S01]  /*0130*/  ULDC.64 UR8, c[0x0][0x208] ;  /* 0x0000820000087ab9 */ /* 0x000fe20000000a00 */
[----:B--2---:R-:W-:Y:S02]  /*0140*/  ULEA UR4, UR5, UR4, 0x18 ;  /* 0x0000000405047291 */ /* 0x004fe4000f8ec03f */
[----:B------:R-:W-:Y:S01]  /*0150*/  STL [R1+0x190], RZ ;  /* 0x000190ff01007387 */ /* 0x000fe20000100800 */
[----:B-1----:R-:W-:-:S03]  /*0160*/  SHF.R.S32.HI R3, RZ, 0x1f, R0 ;  /* 0x0000001fff037819 */ /* 0x002fc60000011400 */
[----:B------:R-:W-:Y:S01]  /*0170*/  STL [R1+0x194], RZ ;  /* 0x000194ff01007387 */ /* 0x000fe20000100800 */
[----:B0-----:R-:W-:Y:S02]  /*0180*/  LOP3.LUT R29, R28, 0x3f, RZ, 0xc0, !PT ;  /* 0x0000003f1c1d7812 */ /* 0x001fe400078ec0ff */
[----:B------:R-:W-:Y:S01]  /*0190*/  LEA.HI R3, R3, R0, RZ, 0x5 ;  /* 0x0000000003037211 */ /* 0x000fe200078f28ff */
[----:B------:R-:W-:Y:S03]  /*01a0*/  STL [R1+0x198], RZ ;  /* 0x000198ff01007387 */ /* 0x000fe60000100800 */
[----:B------:R-:W-:Y:S01]  /*01b0*/  SHF.R.S32.HI R0, RZ, 0x5, R3 ;  /* 0x00000005ff007819 */ /* 0x000fe20000011403 */
[----:B------:R-:W-:Y:S04]  /*01c0*/  STL [R1+0x19c], RZ ;  /* 0x00019cff01007387 */ /* 0x000fe80000100800 */
[----:B------:R-:W-:Y:S01]  /*01d0*/  IMAD.SHL.U32 R0, R0, 0x8, RZ ;  /* 0x0000000800007824 */ /* 0x000fe200078e00ff */
[----:B------:R-:W0:Y:S04]  /*01e0*/  S2R R3, SR_CTAID.X ;  /* 0x0000000000037919 */ /* 0x000e280000002500 */
[-C--:B------:R-:W-:Y:S01]  /*01f0*/  IABS R7, R0.reuse ;  /* 0x0000000000077213 */ /* 0x080fe20000000000 */
[----:B------:R-:W-:Y:S01]  /*0200*/  STL [R1+0x180], RZ ;  /* 0x000180ff01007387 */ /* 0x000fe20000100800 */
[----:B------:R-:W-:-:S02]  /*0210*/  IABS R10, R0 ;  /* 0x00000000000a7213 */ /* 0x000fc40000000000 */
[----:B------:R-:W1:Y:S01]  /*0220*/  I2F.RP R2, R7 ;  /* 0x0000000700027306 */ /* 0x000e620000209400 */
[----:B------:R-:W-:Y:S04]  /*0230*/  STL [R1+0x184], RZ ;  /* 0x000184ff01007387 */ /* 0x000fe80000100800 */
[----:B------:R-:W-:Y:S04]  /*0240*/  STL [R1+0x188], RZ ;  /* 0x000188ff01007387 */ /* 0x000fe80000100800 */
[----:B------:R-:W-:Y:S04]  /*0250*/  STL [R1+0x18c], RZ ;  /* 0x00018cff01007387 */ /* 0x000fe80000100800 */
[----:B------:R-:W-:Y:S01]  /*0260*/  STL [R1+0x170], RZ ;  /* 0x000170ff01007387 */ /* 0x000fe20000100800 */
[----:B-1----:R-:W1:Y:S03]  /*0270*/  MUFU.RCP R2, R2 ;  /* 0x0000000200027308 */ /* 0x002e660000001000 */
[----:B------:R-:W-:Y:S04]  /*0280*/  STL [R1+0x174], RZ ;  /* 0x000174ff01007387 */ /* 0x000fe80000100800 */
[----:B------:R-:W-:Y:S01]  /*0290*/  STL [R1+0x178], RZ ;  /* 0x000178ff01007387 */ /* 0x000fe20000100800 */
[----:B0-----:R-:W-:-:S03]  /*02a0*/  IABS R8, R3 ;  /* 0x0000000300087213 */ /* 0x001fc60000000000 */
[----:B------:R-:W-:Y:S04]  /*02b0*/  STL [R1+0x17c], RZ ;  /* 0x00017cff01007387 */ /* 0x000fe80000100800 */
[----:B------:R-:W-:Y:S01]  /*02c0*/  STL [R1+0x160], RZ ;  /* 0x000160ff01007387 */ /* 0x000fe20000100800 */
[----:B-1----:R-:W-:-:S03]  /*02d0*/  VIADD R4, R2, 0xffffffe ;  /* 0x0ffffffe02047836 */ /* 0x002fc60000000000 */
[----:B------:R-:W-:Y:S01]  /*02e0*/  STL [R1+0x164], RZ ;  /* 0x000164ff01007387 */ /* 0x000fe20000100800 */
[----:B------:R-:W-:Y:S01]  /*02f0*/  IMAD.MOV R2, RZ, RZ, -R10 ;  /* 0x000000ffff027224 */ /* 0x000fe200078e0a0a */
[----:B------:R0:W1:Y:S02]  /*0300*/  F2I.FTZ.U32.TRUNC.NTZ R5, R4 ;  /* 0x0000000400057305 */ /* 0x000064000021f000 */
[----:B------:R-:W-:Y:S04]  /*0310*/  STL [R1+0x168], RZ ;  /* 0x000168ff01007387 */ /* 0x000fe80000100800 */
[----:B------:R-:W-:Y:S01]  /*0320*/  STL [R1+0x16c], RZ ;  /* 0x00016cff01007387 */ /* 0x000fe20000100800 */
[----:B0-----:R-:W-:-:S03]  /*0330*/  IMAD.MOV.U32 R4, RZ, RZ, RZ ;  /* 0x000000ffff047224 */ /* 0x001fc600078e00ff */
[----:B------:R-:W-:Y:S04]  /*0340*/  STL [R1+0x150], RZ ;  /* 0x000150ff01007387 */ /* 0x000fe80000100800 */
[----:B------:R-:W-:Y:S01]  /*0350*/  STL [R1+0x154], RZ ;  /* 0x000154ff01007387 */ /* 0x000fe20000100800 */
[----:B-1----:R-:W-:-:S03]  /*0360*/  IMAD.MOV R6, RZ, RZ, -R5 ;  /* 0x000000ffff067224 */ /* 0x002fc600078e0a05 */
[----:B------:R-:W-:Y:S01]  /*0370*/  STL [R1+0x158], RZ ;  /* 0x000158ff01007387 */ /* 0x000fe20000100800 */
[----:B------:R-:W-:Y:S02]  /*0380*/  IMAD R9, R6, R7, RZ ;  /* 0x0000000706097224 */ /* 0x000fe400078e02ff */
[----:B------:R-:W-:Y:S01]  /*0390*/  IMAD.MOV.U32 R6, RZ, RZ, R8 ;  /* 0x000000ffff067224 */ /* 0x000fe200078e0008 */
[----:B------:R-:W-:Y:S01]  /*03a0*/  STL [R1+0x15c], RZ ;  /* 0x00015cff01007387 */ /* 0x000fe20000100800 */
[----:B------:R-:W-:-:S03]  /*03b0*/  IMAD.HI.U32 R5, R5, R9, R4 ;  /* 0x0000000905057227 */ /* 0x000fc600078e0004 */
[----:B------:R-:W-:Y:S03]  /*03c0*/  STL [R1+0x140], RZ ;  /* 0x000140ff01007387 */ /* 0x000fe60000100800 */
[----:B------:R-:W-:Y:S01]  /*03d0*/  IMAD.HI.U32 R5, R5, R6, RZ ;  /* 0x0000000605057227 */ /* 0x000fe200078e00ff */
[----:B------:R-:W-:Y:S03]  /*03e0*/  STL [R1+0x144], RZ ;  /* 0x000144ff01007387 */ /* 0x000fe60000100800 */
[----:B------:R-:W-:Y:S01]  /*03f0*/  IMAD R2, R5, R2, R6 ;  /* 0x0000000205027224 */ /* 0x000fe200078e0206 */
[----:B------:R-:W-:Y:S04]  /*0400*/  STL [R1+0x148], RZ ;  /* 0x000148ff01007387 */ /* 0x000fe80000100800 */
[----:B------:R-:W-:Y:S01]  /*0410*/  ISETP.GT.U32.AND P1, PT, R7, R2, PT ;  /* 0x000000020700720c */ /* 0x000fe20003f24070 */
[----:B------:R-:W-:Y:S04]  /*0420*/  STL [R1+0x14c], RZ ;  /* 0x00014cff01007387 */ /* 0x000fe80000100800 */
[----:B------:R-:W-:Y:S04]  /*0430*/  STL [R1+0x130], RZ ;  /* 0x000130ff01007387 */ /* 0x000fe80000100800 */
[----:B------:R-:W-:Y:S04]  /*0440*/  STL [R1+0x134], RZ ;  /* 0x000134ff01007387 */ /* 0x000fe80000100800 */
[----:B------:R-:W-:Y:S01]  /*0450*/  @!P1 IMAD.IADD R2, R2, 0x1, -R7 ;  /* 0x0000000102029824 */ /* 0x000fe200078e0a07 */
[----:B------:R-:W-:Y:S01]  /*0460*/  STL [R1+0x138], RZ ;  /* 0x000138ff01007387 */ /* 0x000fe20000100800 */
[----:B------:R-:W-:Y:S01]  /*0470*/  @!P1 VIADD R5, R5, 0x1 ;  /* 0x0000000105059836 */ /* 0x000fe20000000000 */
[----:B------:R-:W-:-:S02]  /*0480*/  ISETP.NE.AND P1, PT, R0, RZ, PT ;  /* 0x000000ff0000720c */ /* 0x000fc40003f25270 */
[----:B------:R-:W-:Y:S01]  /*0490*/  ISETP.GE.U32.AND P0, PT, R2, R7, PT ;  /* 0x000000070200720c */ /* 0x000fe20003f06070 */
[----:B------:R-:W-:Y:S01]  /*04a0*/  STL [R1+0x13c], RZ ;  /* 0x00013cff01007387 */ /* 0x000fe20000100800 */
[----:B------:R-:W-:-:S03]  /*04b0*/  LOP3.LUT R2, R3, R0, RZ, 0x3c, !PT ;  /* 0x0000000003027212 */ /* 0x000fc600078e3cff */
[----:B------:R-:W-:Y:S01]  /*04c0*/  STL [R1+0x120], RZ ;  /* 0x000120ff01007387 */ /* 0x000fe20000100800 */
[----:B------:R-:W-:Y:S01]  /*04d0*/  ISETP.GE.AND P2, PT, R2, RZ, PT ;  /* 0x000000ff0200720c */ /* 0x000fe20003f46270 */
[----:B------:R-:W-:Y:S02]  /*04e0*/  VIADD R2, R11, 0x1ff ;  /* 0x000001ff0b027836 */ /* 0x000fe40000000000 */
[----:B------:R-:W-:Y:S04]  /*04f0*/  STL [R1+0x124], RZ ;  /* 0x000124ff01007387 */ /* 0x000fe80000100800 */
[----:B------:R-:W-:Y:S01]  /*0500*/  @P0 VIADD R5, R5, 0x1 ;  /* 0x0000000105050836 */ /* 0x000fe20000000000 */
[----:B------:R-:W-:Y:S03]  /*0510*/  STL [R1+0x128], RZ ;  /* 0x000128ff01007387 */ /* 0x000fe60000100800 */
[----:B------:R-:W-:Y:S01]  /*0520*/  IMAD.MOV.U32 R4, RZ, RZ, R5 ;  /* 0x000000ffff047224 */ /* 0x000fe200078e0005 */
[----:B------:R-:W-:Y:S01]  /*0530*/  SHF.R.S32.HI R5, RZ, 0x1f, R2 ;  /* 0x0000001fff057819 */ /* 0x000fe20000011402 */
[----:B------:R-:W-:Y:S02]  /*0540*/  STL [R1+0x12c], RZ ;  /* 0x00012cff01007387 */ /* 0x000fe40000100800 */
[----:B------:R-:W-:Y:S01]  /*0550*/  @!P2 IMAD.MOV R4, RZ, RZ, -R4 ;  /* 0x000000ffff04a224 */ /* 0x000fe200078e0a04 */
[----:B------:R-:W-:Y:S01]  /*0560*/  @!P1 LOP3.LUT R4, RZ, R0, RZ, 0x33, !PT ;  /* 0x00000000ff049212 */ /* 0x000fe200078e33ff */
[----:B------:R-:W-:Y:S01]  /*0570*/  STL [R1+0x110], RZ ;  /* 0x000110ff01007387 */ /* 0x000fe20000100800 */
[----:B------:R-:W-:-:S03]  /*0580*/  LEA.HI R5, R5, R2, RZ, 0x9 ;  /* 0x0000000205057211 */ /* 0x000fc600078f48ff */
[----:B------:R-:W-:Y:S01]  /*0590*/  IMAD.SHL.U32 R2, R4, 0x8, RZ ;  /* 0x0000000804027824 */ /* 0x000fe200078e00ff */
[----:B------:R-:W-:Y:S01]  /*05a0*/  STL [R1+0x114], RZ ;  /* 0x000114ff01007387 */ /* 0x000fe20000100800 */
[----:B------:R-:W-:-:S03]  /*05b0*/  IMAD.MOV R4, RZ, RZ, -R4 ;  /* 0x000000ffff047224 */ /* 0x000fc600078e0a04 */
[----:B------:R-:W-:Y:S01]  /*05c0*/  LEA.HI.SX32 R5, R5, -R2, 0x17 ;  /* 0x8000000205057211 */ /* 0x000fe200078fbaff */
[----:B------:R-:W-:Y:S01]  /*05d0*/  IMAD R11, R0, R4, R3 ;  /* 0x00000004000b7224 */ /* 0x000fe200078e0203 */
[----:B------:R-:W-:Y:S01]  /*05e0*/  STL [R1+0x118], RZ ;  /* 0x000118ff01007387 */ /* 0x000fe20000100800 */
[----:B------:R-:W-:Y:S01]  /*05f0*/  IMAD.MOV.U32 R4, RZ, RZ, RZ ;  /* 0x000000ffff047224 */ /* 0x000fe200078e00ff */
[----:B------:R-:W-:Y:S02]  /*0600*/  VIMNMX R6, R5, 0x8, PT ;  /* 0x0000000805067848 */ /* 0x000fe40003fe0100 */
[----:B------:R-:W-:Y:S02]  /*0610*/  STL [R1+0x11c], RZ ;  /* 0x00011cff01007387 */ /* 0x000fe40000100800 */
[-C--:B------:R-:W-:Y:S02]  /*0620*/  IABS R8, R6.reuse ;  /* 0x0000000600087213 */ /* 0x080fe40000000000 */
[----:B------:R-:W-:Y:S01]  /*0630*/  IABS R0, R6 ;  /* 0x0000000600007213 */ /* 0x000fe20000000000 */
[----:B------:R-:W-:Y:S01]  /*0640*/  STL [R1+0x100], RZ ;  /* 0x000100ff01007387 */ /* 0x000fe20000100800 */
[----:B------:R-:W0:Y:S03]  /*0650*/  I2F.RP R7, R8 ;  /* 0x0000000800077306 */ /* 0x000e260000209400 */
[----:B------:R-:W-:Y:S04]  /*0660*/  STL [R1+0x104], RZ ;  /* 0x000104ff01007387 */ /* 0x000fe80000100800 */
[----:B------:R-:W-:Y:S04]  /*0670*/  STL [R1+0x108], RZ ;  /* 0x000108ff01007387 */ /* 0x000fe80000100800 */
[----:B------:R-:W-:Y:S01]  /*0680*/  STL [R1+0x10c], RZ ;  /* 0x00010cff01007387 */ /* 0x000fe20000100800 */
[----:B0-----:R-:W0:Y:S03]  /*0690*/  MUFU.RCP R7, R7 ;  /* 0x0000000700077308 */ /* 0x001e260000001000 */
[----:B------:R-:W-:Y:S04]  /*06a0*/  STL [R1+0xf0], RZ ;  /* 0x0000f0ff01007387 */ /* 0x000fe80000100800 */
[----:B------:R-:W-:Y:S04]  /*06b0*/  STL [R1+0xf4], RZ ;  /* 0x0000f4ff01007387 */ /* 0x000fe80000100800 */
[----:B------:R-:W-:Y:S04]  /*06c0*/  STL [R1+0xf8], RZ ;  /* 0x0000f8ff01007387 */ /* 0x000fe80000100800 */
[----:B------:R-:W-:Y:S01]  /*06d0*/  STL [R1+0xfc], RZ ;  /* 0x0000fcff01007387 */ /* 0x000fe20000100800 */
[----:B0-----:R-:W-:-:S03]  /*06e0*/  VIADD R5, R7, 0xffffffe ;  /* 0x0ffffffe07057836 */ /* 0x001fc60000000000 */
[----:B------:R-:W-:Y:S04]  /*06f0*/  STL [R1+0xe0], RZ ;  /* 0x0000e0ff01007387 */ /* 0x000fe80000100800 */
[----:B------:R-:W-:Y:S01]  /*0700*/  STL [R1+0xe4], RZ ;  /* 0x0000e4ff01007387 */ /* 0x000fe20000100800 */
[----:B------:R-:W0:Y:S03]  /*0710*/  F2I.FTZ.U32.TRUNC.NTZ R5, R5 ;  /* 0x0000000500057305 */ /* 0x000e26000021f000 */
[----:B------:R-:W-:Y:S04]  /*0720*/  STL [R1+0xe8], RZ ;  /* 0x0000e8ff01007387 */ /* 0x000fe80000100800 */
[----:B------:R-:W-:Y:S04]  /*0730*/  STL [R1+0xec], RZ ;  /* 0x0000ecff01007387 */ /* 0x000fe80000100800 */
[----:B------:R-:W-:Y:S01]  /*0740*/  STL [R1+0xd0], RZ ;  /* 0x0000d0ff01007387 */ /* 0x000fe20000100800 */
[----:B0-----:R-:W-:-:S03]  /*0750*/  IMAD.MOV R9, RZ, RZ, -R5 ;  /* 0x000000ffff097224 */ /* 0x001fc600078e0a05 */
[----:B------:R-:W-:Y:S01]  /*0760*/  STL [R1+0xd4], RZ ;  /* 0x0000d4ff01007387 */ /* 0x000fe20000100800 */
[----:B------:R-:W-:Y:S01]  /*0770*/  IMAD.MOV.U32 R3, RZ, RZ, R9 ;  /* 0x000000ffff037224 */ /* 0x000fe200078e0009 */
[----:B------:R-:W-:Y:S02]  /*0780*/  IABS R9, R11 ;  /* 0x0000000b00097213 */ /* 0x000fe40000000000 */
[----:B------:R-:W-:Y:S01]  /*0790*/  STL [R1+0xd8], RZ ;  /* 0x0000d8ff01007387 */ /* 0x000fe20000100800 */
[----:B------:R-:W-:-:S03]  /*07a0*/  IMAD R3, R3, R8, RZ ;  /* 0x0000000803037224 */ /* 0x000fc600078e02ff */
[----:B------:R-:W-:Y:S01]  /*07b0*/  STL [R1+0xdc], RZ ;  /* 0x0000dcff01007387 */ /* 0x000fe20000100800 */
[----:B------:R-:W-:-:S03]  /*07c0*/  IMAD.HI.U32 R4, R5, R3, R4 ;  /* 0x0000000305047227 */ /* 0x000fc600078e0004 */
[----:B------:R-:W-:Y:S01]  /*07d0*/  STL [R1+0xc0], RZ ;  /* 0x0000c0ff01007387 */ /* 0x000fe20000100800 */
[----:B------:R-:W-:Y:S02]  /*07e0*/  IMAD.MOV R3, RZ, RZ, -R0 ;  /* 0x000000ffff037224 */ /* 0x000fe400078e0a00 */
[----:B------:R-:W-:Y:S01]  /*07f0*/  IMAD.HI.U32 R0, R4, R9, RZ ;  /* 0x0000000904007227 */ /* 0x000fe200078e00ff */
[----:B------:R-:W-:Y:S01]  /*0800*/  STL [R1+0xc4], RZ ;  /* 0x0000c4ff01007387 */ /* 0x000fe20000100800 */
[----:B------:R-:W-:Y:S02]  /*0810*/  CS2R R4, SRZ ;  /* 0x0000000000047805 */ /* 0x000fe4000001ff00 */
        /* <DEDUP_REMOVED lines=12> */
[----:B------:R-:W-:Y:S02]  /*08e0*/  LOP3.LUT R3, R11, R6, RZ, 0x3c, !PT ;  /* 0x000000060b037212 */ /* 0x000fe400078e3cff */
[----:B------:R-:W-:Y:S01]  /*08f0*/  CS2R R8, SRZ ;  /* 0x0000000000087805 */ /* 0x000fe2000001ff00 */
[----:B------:R-:W-:Y:S01]  /*0900*/  STL [R1+0xa0], RZ ;  /* 0x0000a0ff01007387 */ /* 0x000fe20000100800 */
[----:B------:R-:W-:-:S03]  /*0910*/  ISETP.GE.AND P2, PT, R3, RZ, PT ;  /* 0x000000ff0300720c */ /* 0x000fc60003f46270 */
[----:B------:R-:W-:Y:S04]  /*0920*/  STL [R1+0xa4], RZ ;  /* 0x0000a4ff01007387 */ /* 0x000fe80000100800 */
[----:B------:R-:W-:Y:S01]  /*0930*/  @P0 VIADD R0, R0, 0x1 ;  /* 0x0000000100000836 */ /* 0x000fe20000000000 */
[----:B------:R-:W-:Y:S04]  /*0940*/  STL [R1+0xa8], RZ ;  /* 0x0000a8ff01007387 */ /* 0x000fe80000100800 */
[----:B------:R-:W-:Y:S01]  /*0950*/  STL [R1+0xac], RZ ;  /* 0x0000acff01007387 */ /* 0x000fe20000100800 */
[----:B------:R-:W-:Y:S01]  /*0960*/  @!P2 IMAD.MOV R0, RZ, RZ, -R0 ;  /* 0x000000ffff00a224 */ /* 0x000fe200078e0a00 */
[----:B------:R-:W-:-:S02]  /*0970*/  @!P1 LOP3.LUT R0, RZ, R6, RZ, 0x33, !PT ;  /* 0x00000006ff009212 */ /* 0x000fc400078e33ff */
[----:B------:R-:W-:Y:S03]  /*0980*/  STL [R1+0x90], RZ ;  /* 0x000090ff01007387 */ /* 0x000fe60000100800 */
[----:B------:R-:W-:Y:S01]  /*0990*/  IMAD.MOV R3, RZ, RZ, -R0 ;  /* 0x000000ffff037224 */ /* 0x000fe200078e0a00 */
[----:B------:R-:W-:Y:S01]  /*09a0*/  STL [R1+0x94], RZ ;  /* 0x000094ff01007387 */ /* 0x000fe20000100800 */
[----:B------:R-:W-:Y:S02]  /*09b0*/  IMAD.SHL.U32 R0, R0, 0x20, RZ ;  /* 0x0000002000007824 */ /* 0x000fe400078e00ff */
[----:B------:R-:W-:Y:S01]  /*09c0*/  IMAD R3, R6, R3, R11 ;  /* 0x0000000306037224 */ /* 0x000fe200078e020b */
[----:B------:R-:W-:Y:S01]  /*09d0*/  STL [R1+0x98], RZ ;  /* 0x000098ff01007387 */ /* 0x000fe20000100800 */
[----:B------:R-:W-:Y:S01]  /*09e0*/  VIADD R28, R0, 0x1 ;  /* 0x00000001001c7836 */ /* 0x000fe20000000000 */
[----:B------:R-:W-:Y:S01]  /*09f0*/  CS2R R10, SRZ ;  /* 0x00000000000a7805 */ /* 0x000fe2000001ff00 */
[----:B------:R-:W-:Y:S01]  /*0a00*/  IMAD.IADD R2, R2, 0x1, R3 ;  /* 0x0000000102027824 */ /* 0x000fe200078e0203 */
[----:B------:R-:W-:Y:S01]  /*0a10*/  STL [R1+0x9c], RZ ;  /* 0x00009cff01007387 */ /* 0x000fe20000100800 */
[----:B------:R-:W0:Y:S01]  /*0a20*/  LDC R3, c[0x0][0x230] ;  /* 0x00008c00ff037b82 */ /* 0x000e220000000800 */
[----:B------:R-:W-:Y:S01]  /*0a30*/  CS2R R6, SRZ ;  /* 0x0000000000067805 */ /* 0x000fe2000001ff00 */
[----:B------:R-:W-:Y:S01]  /*0a40*/  IMAD R29, R2, 0x200, R29 ;  /* 0x00000200021d7824 */ /* 0x000fe200078e021d */
[----:B------:R-:W-:Y:S01]  /*0a50*/  STL [R1+0x80], RZ ;  /* 0x000080ff01007387 */ /* 0x000fe20000100800 */
[----:B------:R-:W-:-:S03]  /*0a60*/  VIADD R2, R0, 0x1e ;  /* 0x0000001e00027836 */ /* 0x000fc60000000000 */
[----:B------:R-:W-:Y:S04]  /*0a70*/  STL [R1+0x84], RZ ;  /* 0x000084ff01007387 */ /* 0x000fe80000100800 */
[----:B------:R-:W-:Y:S04]  /*0a80*/  STL [R1+0x88], RZ ;  /* 0x000088ff01007387 */ /* 0x000fe80000100800 */
[----:B------:R-:W-:Y:S04]  /*0a90*/  STL [R1+0x8c], RZ ;  /* 0x00008cff01007387 */ /* 0x000fe80000100800 */
[----:B------:R-:W-:Y:S04]  /*0aa0*/  STL [R1+0x70], RZ ;  /* 0x000070ff01007387 */ /* 0x000fe80000100800 */
[----:B------:R-:W-:Y:S01]  /*0ab0*/  STL [R1+0x74], RZ ;  /* 0x000074ff01007387 */ /* 0x000fe20000100800 */
[----:B0-----:R-:W-:-:S03]  /*0ac0*/  VIADD R3, R3, 0x3f ;  /* 0x0000003f03037836 */ /* 0x001fc60000000000 */
[----:B------:R-:W-:Y:S02]  /*0ad0*/  STL [R1+0x78], RZ ;  /* 0x000078ff01007387 */ /* 0x000fe40000100800 */
[----:B------:R-:W-:Y:S01]  /*0ae0*/  ISETP.GE.AND P0, PT, R3, 0x40, PT ;  /* 0x000000400300780c */ /* 0x000fe20003f06270 */
[C---:B------:R-:W-:Y:S01]  /*0af0*/  VIADD R3, R0.reuse, 0x3 ;  /* 0x0000000300037836 */ /* 0x040fe20000000000 */
[----:B------:R-:W-:Y:S04]  /*0b00*/  STL [R1+0x7c], RZ ;  /* 0x00007cff01007387 */ /* 0x000fe80000100800 */
        /* <DEDUP_REMOVED lines=24> */
[----:B------:R-:W-:Y:S04]  /*0c90*/  STL [R1], RZ ;  /* 0x000000ff01007387 */ /* 0x000fe80000100800 */
[----:B------:R-:W-:Y:S04]  /*0ca0*/  STL [R1+0x4], RZ ;  /* 0x000004ff01007387 */ /* 0x000fe80000100800 */
[----:B------:R-:W-:Y:S04]  /*0cb0*/  STL [R1+0x8], RZ ;  /* 0x000008ff01007387 */ /* 0x000fe80000100800 */
[----:B------:R-:W-:Y:S04]  /*0cc0*/  STL [R1+0xc], RZ ;  /* 0x00000cff01007387 */ /* 0x000fe80000100800 */
[----:B------:R0:W-:Y:S04]  /*0cd0*/  STL [R1+0x1d00], R24 ;  /* 0x001d001801007387 */ /* 0x0001e80000100800 */
[----:B------:R-:W-:Y:S04]  /*0ce0*/  STL [R1+0xbf0], R0 ;  /* 0x000bf00001007387 */ /* 0x000fe80000100800 */
[----:B------:R1:W-:Y:S01]  /*0cf0*/  STL [R1+0x210], R28 ;  /* 0x0002101c01007387 */ /* 0x0003e20000100800 */
[----:B0-----:R-:W-:-:S05]  /*0d00*/  VIADD R24, R0, 0x2 ;  /* 0x0000000200187836 */ /* 0x001fca0000000000 */
[----:B------:R0:W-:Y:S01]  /*0d10*/  STL [R1+0x20c], R24 ;  /* 0x00020c1801007387 */ /* 0x0001e20000100800 */
[----:B-1----:R-:W-:-:S03]  /*0d20*/  VIADD R28, R0, 0x4 ;  /* 0x00000004001c7836 */ /* 0x002fc60000000000 */
[----:B------:R1:W-:Y:S04]  /*0d30*/  STL [R1+0x208], R3 ;  /* 0x0002080301007387 */ /* 0x0003e80000100800 */
[----:B------:R2:W-:Y:S01]  /*0d40*/  STL [R1+0x204], R28 ;  /* 0x0002041c01007387 */ /* 0x0005e20000100800 */
[C---:B0-----:R-:W-:Y:S02]  /*0d50*/  VIADD R24, R0.reuse, 0x5 ;  /* 0x0000000500187836 */ /* 0x041fe40000000000 */
[----:B-1----:R-:W-:-:S03]  /*0d60*/  VIADD R3, R0, 0x6 ;  /* 0x0000000600037836 */ /* 0x002fc60000000000 */
[----:B------:R0:W-:Y:S01]  /*0d70*/  STL [R1+0x200], R24 ;  /* 0x0002001801007387 */ /* 0x0001e20000100800 */
[----:B--2---:R-:W-:-:S03]  /*0d80*/  VIADD R28, R0, 0x7 ;  /* 0x00000007001c7836 */ /* 0x004fc60000000000 */
        /* <DEDUP_REMOVED lines=43> */
[----:B------:R-:W-:Y:S01]  /*1040*/  STL [R1+0x1cd0], R29 ;  /* 0x001cd01d01007387 */ /* 0x000fe20000100800 */
[----:B0-----:R-:W-:Y:S02]  /*1050*/  VIADD R24, R29, 0x40 ;  /* 0x000000401d187836 */ /* 0x001fe40000000000 */
[----:B-1----:R-:W-:-:S03]  /*1060*/  VIADD R3, R0, 0x1d ;  /* 0x0000001d00037836 */ /* 0x002fc60000000000 */
[----:B------:R0:W-:Y:S01]  /*1070*/  STL [R1+0x1cd4], R24 ;  /* 0x001cd41801007387 */ /* 0x0001e20000100800 */
[----:B------:R-:W-:Y:S02]  /*1080*/  VIADD R0, R0, 0x1f ;  /* 0x0000001f00007836 */ /* 0x000fe40000000000 */
[----:B0-----:R-:W-:-:S05]  /*1090*/  VIADD R24, R29, 0x80 ;  /* 0x000000801d187836 */ /* 0x001fca0000000000 */
[----:B------:R0:W-:Y:S02]  /*10a0*/  STL [R1+0x1cd8], R24 ;  /* 0x001cd81801007387 */ /* 0x0001e40000100800 */
[----:B0-----:R-:W-:-:S05]  /*10b0*/  VIADD R24, R29, 0xc0 ;  /* 0x000000c01d187836 */ /* 0x001fca0000000000 */
[----:B------:R0:W-:Y:S02]  /*10c0*/  STL [R1+0x1cdc], R24 ;  /* 0x001cdc1801007387 */ /* 0x0001e40000100800 */
[----:B0-----:R-:W-:-:S05]  /*10d0*/  VIADD R24, R29, 0x100 ;  /* 0x000001001d187836 */ /* 0x001fca0000000000 */
[----:B------:R0:W-:Y:S02]  /*10e0*/  STL [R1+0x1cec], R24 ;  /* 0x001cec1801007387 */ /* 0x0001e40000100800 */
[----:B0-----:R-:W-:-:S05]  /*10f0*/  VIADD R24, R29, 0x140 ;  /* 0x000001401d187836 */ /* 0x001fca0000000000 */
[----:B------:R0:W-:Y:S02]  /*1100*/  STL [R1+0x1ce8], R24 ;  /* 0x001ce81801007387 */ /* 0x0001e40000100800 */
[C---:B0-----:R-:W-:Y:S02]  /*1110*/  VIADD R24, R29.reuse, 0x180 ;  /* 0x000001801d187836 */ /* 0x041fe40000000000 */
[----:B------:R-:W-:-:S03]  /*1120*/  VIADD R29, R29, 0x1c0 ;  /* 0x000001c01d1d7836 */ /* 0x000fc60000000000 */
[----:B------:R0:W-:Y:S04]  /*1130*/  STL [R1+0x1ce4], R24 ;  /* 0x001ce41801007387 */ /* 0x0001e80000100800 */
[----:B0-----:R0:W5:Y:S04]  /*1140*/  LDL.LU R24, [R1+0x1d00] ;  /* 0x001d000001187983 */ /* 0x0011680000300800 */
[----:B------:R1:W-:Y:S04]  /*1150*/  STL [R1+0x1ce0], R29 ;  /* 0x001ce01d01007387 */ /* 0x0003e80000100800 */
[----:B-1----:R0:W5:Y:S01]  /*1160*/  LDL.LU R29, [R1+0x1cfc] ;  /* 0x001cfc00011d7983 */ /* 0x0021620000300800 */
[----:B------:R-:W-:Y:S05]  /*1170*/  @!P0 BRA `(.L_x_0) ;  /* 0x0000043000cc8947 */ /* 0x000fea0003800000 */
[----:B------:R-:W2:Y:S04]  /*1180*/  LDL R11, [R1+0x1cd0] ;  /* 0x001cd000010b7983 */ /* 0x000ea80000100800 */
[----:B-----5:R-:W3:Y:S01]  /*1190*/  LDL R24, [R1+0x1cdc] ;  /* 0x001cdc0001187983 */ /* 0x020ee20000100800 */
[----:B------:R-:W-:Y:S01]  /*11a0*/  IABS R29, R29 ;  /* 0x0000001d001d7213 */ /* 0x000fe20000000000 */
[----:B------:R-:W-:Y:S01]  /*11b0*/  ULDC UR5, c[0x0][0x23c] ;  /* 0x00008f0000057ab9 */ /* 0x000fe20000000800 */
[----:B------:R-:W-:Y:S01]  /*11c0*/  ISETP.GE.AND P2, PT, R0, RZ, PT ;  /* 0x000000ff0000720c */ /* 0x000fe20003f46270 */
[----:B------:R-:W4:Y:S01]  /*11d0*/  LDL.LU R22, [R1+0x1a0] ;  /* 0x0001a00001167983 */ /* 0x000f220000300800 */
[----:B------:R-:W-:Y:S01]  /*11e0*/  ISETP.GE.AND P0, PT, R2, RZ, PT ;  /* 0x000000ff0200720c */ /* 0x000fe20003f06270 */
[----:B------:R-:W-:Y:S01]  /*11f0*/  ULDC.64 UR6, c[0x0][0x218] ;  /* 0x0000860000067ab9 */ /* 0x000fe20000000a00 */
[----:B------:R-:W-:Y:S01]  /*1200*/  ULDC.64 UR10, c[0x0][0x210] ;  /* 0x00008400000a7ab9 */ /* 0x000fe20000000a00 */
[----:B------:R-:W2:Y:S04]  /*1210*/  LDL.LU R23, [R1+0x1a8] ;  /* 0x0001a80001177983 */ /* 0x000ea80000300800 */
[----:B------:R-:W3:Y:S01]  /*1220*/  LDL.LU R27, [R1+0x1ac] ;  /* 0x0001ac00011b7983 */ /* 0x000ee20000300800 */
[----:B------:R-:W1:Y:S08]  /*1230*/  I2F.RP R6, R29 ;  /* 0x0000001d00067306 */ /* 0x000e700000209400 */
[----:B-1----:R-:W-:Y:S01]  /*1240*/  MUFU.RCP R6, R6 ;  /* 0x0000000600067308 */ /* 0x002fe20000001000 */
[----:B----4-:R-:W-:Y:S01]  /*1250*/  IABS R8, R22 ;  /* 0x0000001600087213 */ /* 0x010fe20000000000 */
[----:B---3--:R1:W-:Y:S04]  /*1260*/  STL [R1+0x1d6c], R27 ;  /* 0x001d6c1b01007387 */ /* 0x0083e80000100800 */
[----:B-1----:R-:W3:Y:S04]  /*1270*/  LDL R27, [R1+0x1cd8] ;  /* 0x001cd800011b7983 */ /* 0x002ee80000100800 */
[----:B------:R1:W-:Y:S04]  /*1280*/  STL [R1+0x1d70], R22 ;  /* 0x001d701601007387 */ /* 0x0003e80000100800 */
[----:B------:R-:W4:Y:S04]  /*1290*/  LDL R21, [R1+0x1ce0] ;  /* 0x001ce00001157983 */ /* 0x000f280000100800 */
[----:B------:R-:W4:Y:S04]  /*12a0*/  LDL R25, [R1+0x1cec] ;  /* 0x001cec0001197983 */ /* 0x000f280000100800 */
[----:B-1----:R-:W4:Y:S01]  /*12b0*/  LDL R22, [R1+0x1cd4] ;  /* 0x001cd40001167983 */ /* 0x002f220000100800 */
[----:B------:R-:W1:Y:S03]  /*12c0*/  I2F.RP R4, R8 ;  /* 0x0000000800047306 */ /* 0x000e660000209400 */
[----:B------:R-:W4:Y:S04]  /*12d0*/  LDL R20, [R1+0x1ce4] ;  /* 0x001ce40001147983 */ /* 0x000f280000100800 */
[----:B------:R-:W4:Y:S01]  /*12e0*/  LDL R26, [R1+0x1ce8] ;  /* 0x001ce800011a7983 */ /* 0x000f220000100800 */
[----:B-1----:R-:W1:Y:S02]  /*12f0*/  MUFU.RCP R4, R4 ;  /* 0x0000000400047308 */ /* 0x002e640000001000 */
[----:B-1----:R-:W-:-:S06]  /*1300*/  VIADD R4, R4, 0xffffffe ;  /* 0x0ffffffe04047836 */ /* 0x002fcc0000000000 */
[----:B------:R-:W1:Y:S01]  /*1310*/  F2I.FTZ.U32.TRUNC.NTZ R5, R4 ;  /* 0x0000000400057305 */ /* 0x000e62000021f000 */
[----:B------:R-:W-:-:S07]  /*1320*/  VIADD R6, R6, 0xffffffe ;  /* 0x0ffffffe06067836 */ /* 0x000fce0000000000 */
[----:B------:R-:W0:Y:S01]  /*1330*/  F2I.FTZ.U32.TRUNC.NTZ R7, R6 ;  /* 0x0000000600077305 */ /* 0x000e22000021f000 */
[----:B-1----:R-:W-:-:S04]  /*1340*/  IMAD.MOV R4, RZ, RZ, -R5 ;  /* 0x000000ffff047224 */ /* 0x002fc800078e0a05 */
[----:B------:R-:W-:Y:S02]  /*1350*/  IMAD R15, R4, R8, RZ ;  /* 0x00000008040f7224 */ /* 0x000fe400078e02ff */
[----:B------:R-:W-:-:S04]  /*1360*/  IMAD.MOV.U32 R4, RZ, RZ, RZ ;  /* 0x000000ffff047224 */ /* 0x000fc800078e00ff */
[----:B------:R-:W-:Y:S01]  /*1370*/  IMAD.HI.U32 R15, R5, R15, R4 ;  /* 0x0000000f050f7227 */ /* 0x000fe200078e0004 */
[----:B------:R-:W-:Y:S02]  /*1380*/  IABS R5, R24 ;  /* 0x0000001800057213 */ /* 0x000fe40000000000 */
[----:B--2---:R-:W-:-:S03]  /*1390*/  IABS R10, R11 ;  /* 0x0000000b000a7213 */ /* 0x004fc60000000000 */
[----:B------:R-:W-:-:S04]  /*13a0*/  IMAD.HI.U32 R11, R15, R5, RZ ;  /* 0x000000050f0b7227 */ /* 0x000fc800078e00ff */
[----:B------:R-:W-:Y:S02]  /*13b0*/  IMAD.MOV R11, RZ, RZ, -R11 ;  /* 0x000000ffff0b7224 */ /* 0x000fe400078e0a0b */
[----:B0-----:R-:W-:Y:S02]  /*13c0*/  IMAD.MOV R4, RZ, RZ, -R7 ;  /* 0x000000ffff047224 */ /* 0x001fe400078e0a07 */
[----:B------:R-:W-:-:S04]  /*13d0*/  IMAD.HI.U32 R16, R15, R10, RZ ;  /* 0x0000000a0f107227 */ /* 0x000fc800078e00ff */
[----:B------:R-:W-:Y:S02]  /*13e0*/  IMAD R5, R8, R11, R5 ;  /* 0x0000000b08057224 */ /* 0x000fe400078e0205 */
[----:B------:R-:W-:Y:S02]  /*13f0*/  IMAD.MOV.U32 R6, RZ, RZ, RZ ;  /* 0x000000ffff067224 */ /* 0x000fe400078e00ff */
[----:B------:R-:W-:Y:S02]  /*1400*/  IMAD R4, R4, R29, RZ ;  /* 0x0000001d04047224 */ /* 0x000fe400078e02ff */
[----:B------:R-:W-:Y:S02]  /*1410*/  IMAD.MOV R16, RZ, RZ, -R16 ;  /* 0x000000ffff107224 */ /* 0x000fe400078e0a10 */
[----:B------:R-:W-:-:S04]  /*1420*/  IMAD.HI.U32 R4, R7, R4, R6 ;  /* 0x0000000407047227 */ /* 0x000fc800078e0006 */
[----:B------:R-:W-:Y:S01]  /*1430*/  IMAD R10, R8, R16, R10 ;  /* 0x00000010080a7224 */ /* 0x000fe200078e020a */
[----:B------:R-:W-:-:S04]  /*1440*/  IABS R16, R0 ;  /* 0x0000000000107213 */ /* 0x000fc80000000000 */
[----:B------:R-:W-:-:S13]  /*1450*/  ISETP.GT.U32.AND P1, PT, R8, R10, PT ;  /* 0x0000000a0800720c */ /* 0x000fda0003f24070 */
[----:B------:R-:W-:-:S05]  /*1460*/  @!P1 IMAD.IADD R10, R10, 0x1, -R8 ;  /* 0x000000010a0a9824 */ /* 0x000fca00078e0a08 */
[----:B------:R-:W-:-:S13]  /*1470*/  ISETP.GT.U32.AND P6, PT, R8, R10, PT ;  /* 0x0000000a0800720c */ /* 0x000fda0003fc4070 */
[----:B------:R-:W-:Y:S01]  /*1480*/  @!P6 IMAD.IADD R10, R10, 0x1, -R8 ;  /* 0x000000010a0ae824 */ /* 0x000fe200078e0a08 */
[----:B---3--:R-:W-:-:S05]  /*1490*/  IABS R12, R27 ;  /* 0x0000001b000c7213 */ /* 0x008fca0000000000 */
[----:B------:R-:W-:Y:S01]  /*14a0*/  IMAD.HI.U32 R13, R15, R12, RZ ;  /* 0x0000000c0f0d7227 */ /* 0x000fe200078e00ff */
[----:B----4-:R-:W-:Y:S02]  /*14b0*/  IABS R11, R21 ;  /* 0x00000015000b7213 */ /* 0x010fe40000000000 */
[----:B------:R-:W-:-:S05]  /*14c0*/  IABS R9, R22 ;  /* 0x0000001600097213 */ /* 0x000fca0000000000 */
[----:B------:R-:W-:-:S04]  /*14d0*/  IMAD.HI.U32 R14, R15, R9, RZ ;  /* 0x000000090f0e7227 */ /* 0x000fc800078e00ff */
[----:B------:R-:W-:Y:S02]  /*14e0*/  IMAD.MOV R14, RZ, RZ, -R14 ;  /* 0x000000ffff0e7224 */ /* 0x000fe400078e0a0e */
[----:B------:R-:W-:Y:S02]  /*14f0*/  IMAD.MOV R13, RZ, RZ, -R13 ;  /* 0x000000ffff0d7224 */ /* 0x000fe400078e0a0d */
[----:B------:R-:W-:Y:S01]  /*1500*/  IMAD R9, R8, R14, R9 ;  /* 0x0000000e08097224 */ /* 0x000fe200078e0209 */
[----:B------:R-:W-:Y:S01]  /*1510*/  IABS R14, R25 ;  /* 0x00000019000e7213 */ /* 0x000fe20000000000 */
[----:B------:R-:W-:-:S04]  /*1520*/  IMAD.HI.U32 R6, R15, R11, RZ ;  /* 0x0000000b0f067227 */ /* 0x000fc800078e00ff */
[C---:B------:R-:W-:Y:S01]  /*1530*/  IMAD R7, R8.reuse, R13, R12 ;  /* 0x0000000d08077224 */ /* 0x040fe200078e020c */
[----:B------:R-:W-:Y:S01]  /*1540*/  IABS R12, R20 ;  /* 0x00000014000c7213 */ /* 0x000fe20000000000 */
[----:B------:R-:W-:Y:S02]  /*1550*/  IMAD.MOV R6, RZ, RZ, -R6 ;  /* 0x000000ffff067224 */ /* 0x000fe400078e0a06 */
[C---:B------:R-:W-:Y:S01]  /*1560*/  IMAD.HI.U32 R18, R15.reuse, R14, RZ ;  /* 0x0000000e0f127227 */ /* 0x040fe200078e00ff */
[----:B------:R-:W-:Y:S02]  /*1570*/  IABS R13, R26 ;  /* 0x0000001a000d7213 */ /* 0x000fe40000000000 */
[C---:B------:R-:W-:Y:S01]  /*1580*/  ISETP.GT.U32.AND P4, PT, R8.reuse, R9, PT ;  /* 0x000000090800720c */ /* 0x040fe20003f84070 */
[----:B------:R-:W-:Y:S01]  /*1590*/  IMAD R11, R8, R6, R11 ;  /* 0x00000006080b7224 */ /* 0x000fe200078e020b */
[----:B------:R-:W-:Y:S01]  /*15a0*/  IABS R6, R3 ;  /* 0x0000000300067213 */ /* 0x000fe20000000000 */
[----:B------:R-:W-:-:S04]  /*15b0*/  IMAD.HI.U32 R0, R15, R12, RZ ;  /* 0x0000000c0f007227 */ /* 0x000fc800078e00ff */
[----:B------:R-:W-:Y:S02]  /*15c0*/  IMAD.MOV R18, RZ, RZ, -R18 ;  /* 0x000000ffff127224 */ /* 0x000fe400078e0a12 */
[----:B------:R-:W-:-:S04]  /*15d0*/  IMAD.HI.U32 R17, R15, R13, RZ ;  /* 0x0000000d0f117227 */ /* 0x000fc800078e00ff */
[----:B------:R-:W-:Y:S02]  /*15e0*/  IMAD.MOV R15, RZ, RZ, -R0 ;  /* 0x000000ffff0f7224 */ /* 0x000fe400078e0a00 */
[----:B------:R-:W-:Y:S02]  /*15f0*/  IMAD R14, R8, R18, R14 ;  /* 0x00000012080e7224 */ /* 0x000fe400078e020e */
[----:B------:R-:W-:-:S03]  /*1600*/  IMAD.HI.U32 R19, R4, R6, RZ ;  /* 0x0000000604137227 */ /* 0x000fc600078e00ff */
[C---:B------:R-:W-:Y:S01]  /*1610*/  ISETP.GT.U32.AND P1, PT, R8.reuse, R14, PT ;  /* 0x0000000e0800720c */ /* 0x040fe20003f24070 */
[C---:B------:R-:W-:Y:S02]  /*1620*/  IMAD R12, R8.reuse, R15, R12 ;  /* 0x0000000f080c7224 */ /* 0x040fe400078e020c */
[----:B------:R-:W-:Y:S02]  /*1630*/  IMAD.MOV R19, RZ, RZ, -R19 ;  /* 0x000000ffff137224 */ /* 0x000fe400078e0a13 */
[----:B------:R-:W-:Y:S01]  /*1640*/  @!P4 IMAD.IADD R9, R9, 0x1, -R8 ;  /* 0x000000010909c824 */ /* 0x000fe200078e0a08 */
[----:B------:R-:W-:Y:S01]  /*1650*/  ISETP.GT.U32.AND P4, PT, R8, R12, PT ;  /* 0x0000000c0800720c */ /* 0x000fe20003f84070 */
[----:B------:R-:W-:Y:S02]  /*1660*/  IMAD R6, R29, R19, R6 ;  /* 0x000000131d067224 */ /* 0x000fe400078e0206 */
[----:B------:R-:W2:Y:S04]  /*1670*/  LDL R19, [R1+0x1cd0] ;  /* 0x001cd00001137983 */ /* 0x000ea80000100800 */
[----:B------:R-:W-:-:S06]  /*1680*/  @!P1 IMAD.IADD R14, R14, 0x1, -R8 ;  /* 0x000000010e0e9824 */ /* 0x000fcc00078e0a08 */
[----:B------:R-:W-:Y:S01]  /*1690*/  @!P4 IMAD.IADD R12, R12, 0x1, -R8 ;  /* 0x000000010c0cc824 */ /* 0x000fe200078e0a08 */
[----:B------:R-:W-:-:S13]  /*16a0*/  ISETP.GT.U32.AND P4, PT, R8, R14, PT ;  /* 0x0000000e0800720c */ /* 0x000fda0003f84070 */
[----:B------:R-:W-:Y:S01]  /*16b0*/  @!P4 IMAD.IADD R14, R14, 0x1, -R8 ;  /* 0x000000010e0ec824 */ /* 0x000fe200078e0a08 */
[----:B------:R-:W-:Y:S02]  /*16c0*/  ISETP.GE.AND P4, PT, R22, RZ, PT ;  /* 0x000000ff1600720c */ /* 0x000fe40003f86270 */
[----:B------:R-:W3:Y:S01]  /*16d0*/  LDL.LU R22, [R1+0x1d70] ;  /* 0x001d700001167983 */ /* 0x000ee20000300800 */
[----:B------:R-:W-:Y:S01]  /*16e0*/  ISETP.GT.U32.AND P3, PT, R8, R7, PT ;  /* 0x000000070800720c */ /* 0x000fe20003f64070 */
[----:B------:R-:W-:-:S04]  /*16f0*/  IMAD.MOV R17, RZ, RZ, -R17 ;  /* 0x000000ffff117224 */ /* 0x000fc800078e0a11 */
[----:B------:R-:W-:-:S05]  /*1700*/  IMAD R13, R8, R17, R13 ;  /* 0x00000011080d7224 */ /* 0x000fca00078e020d */
[----:B------:R-:W-:-:S03]  /*1710*/  ISETP.GT.U32.AND P6, PT, R8, R13, PT ;  /* 0x0000000d0800720c */ /* 0x000fc60003fc4070 */
[----:B------:R-:W-:Y:S01]  /*1720*/  @!P3 IMAD.IADD R7, R7, 0x1, -R8 ;  /* 0x000000010707b824 */ /* 0x000fe200078e0a08 */
[----:B------:R-:W-:-:S09]  /*1730*/  ISETP.GT.U32.AND P3, PT, R8, R11, PT ;  /* 0x0000000b0800720c */ /* 0x000fd20003f64070 */
[----:B------:R-:W-:-:S04]  /*1740*/  @!P6 IMAD.IADD R13, R13, 0x1, -R8 ;  /* 0x000000010d0de824 */ /* 0x000fc800078e0a08 */
[----:B------:R-:W-:Y:S01]  /*1750*/  @!P3 IMAD.IADD R11, R11, 0x1, -R8 ;  /* 0x000000010b0bb824 */ /* 0x000fe200078e0a08 */
[----:B------:R-:W-:-:S13]  /*1760*/  ISETP.GT.U32.AND P3, PT, R8, R13, PT ;  /* 0x0000000d0800720c */ /* 0x000fda0003f64070 */
[----:B------:R-:W-:Y:S01]  /*1770*/  @!P3 IMAD.IADD R13, R13, 0x1, -R8 ;  /* 0x000000010d0db824 */ /* 0x000fe200078e0a08 */
[----:B------:R-:W-:Y:S02]  /*1780*/  ISETP.GE.AND P3, PT, R27, RZ, PT ;  /* 0x000000ff1b00720c */ /* 0x000fe40003f66270 */
[----:B------:R-:W4:Y:S01]  /*1790*/  LDL.LU R27, [R1+0x1d6c] ;  /* 0x001d6c00011b7983 */ /* 0x000f220000300800 */
[C---:B------:R-:W-:Y:S02]  /*17a0*/  ISETP.GT.U32.AND P5, PT, R8.reuse, R5, PT ;  /* 0x000000050800720c */ /* 0x040fe40003fa4070 */
[----:B------:R-:W-:-:S11]  /*17b0*/  ISETP.GT.U32.AND P1, PT, R8, R7, PT ;  /* 0x000000070800720c */ /* 0x000fd60003f24070 */
[----:B------:R-:W-:Y:S01]  /*17c0*/  @!P5 IMAD.IADD R5, R5, 0x1, -R8 ;  /* 0x000000010505d824 */ /* 0x000fe200078e0a08 */
[----:B------:R-:W-:-:S04]  /*17d0*/  ISETP.GT.U32.AND P5, PT, R8, R9, PT ;  /* 0x000000090800720c */ /* 0x000fc80003fa4070 */
[C---:B------:R-:W-:Y:S01]  /*17e0*/  ISETP.GT.U32.AND P6, PT, R8.reuse, R5, PT ;  /* 0x000000050800720c */ /* 0x040fe20003fc4070 */
[----:B------:R-:W-:Y:S01]  /*17f0*/  @!P1 IMAD.IADD R7, R7, 0x1, -R8 ;  /* 0x0000000107079824 */ /* 0x000fe200078e0a08 */
[----:B------:R-:W-:-:S07]  /*1800*/  ISETP.GT.U32.AND P1, PT, R8, R11, PT ;  /* 0x0000000b0800720c */ /* 0x000fce0003f24070 */
[----:B------:R-:W-:Y:S01]  /*1810*/  @!P5 IMAD.IADD R9, R9, 0x1, -R8 ;  /* 0x000000010909d824 */ /* 0x000fe200078e0a08 */
[----:B------:R-:W-:-:S03]  /*1820*/  ISETP.GT.U32.AND P5, PT, R8, R12, PT ;  /* 0x0000000c0800720c */ /* 0x000fc60003fa4070 */
[----:B------:R-:W-:Y:S02]  /*1830*/  @!P6 IMAD.IADD R5, R5, 0x1, -R8 ;  /* 0x000000010505e824 */ /* 0x000fe400078e0a08 */
[----:B------:R-:W-:Y:S01]  /*1840*/  IMAD.HI.U32 R0, R4, R16, RZ ;  /* 0x0000001004007227 */ /* 0x000fe200078e00ff */
[----:B------:R-:W-:-:S03]  /*1850*/  IABS R15, R2 ;  /* 0x00000002000f7213 */ /* 0x000fc60000000000 */
[----:B------:R-:W-:-:S04]  /*1860*/  IMAD.MOV R0, RZ, RZ, -R0 ;  /* 0x000000ffff007224 */ /* 0x000fc800078e0a00 */
[--C-:B------:R-:W-:Y:S01]  /*1870*/  @!P5 IMAD.IADD R12, R12, 0x1, -R8.reuse ;  /* 0x000000010c0cd824 */ /* 0x100fe200078e0a08 */
[----:B------:R-:W-:Y:S01]  /*1880*/  ISETP.GE.AND P5, PT, R24, RZ, PT ;  /* 0x000000ff1800720c */ /* 0x000fe20003fa6270 */
[----:B------:R-:W-:Y:S01]  /*1890*/  @!P1 IMAD.IADD R11, R11, 0x1, -R8 ;  /* 0x000000010b0b9824 */ /* 0x000fe200078e0a08 */
[----:B------:R-:W-:Y:S01]  /*18a0*/  ISETP.GE.AND P1, PT, R25, RZ, PT ;  /* 0x000000ff1900720c */ /* 0x000fe20003f26270 */
[----:B------:R-:W-:Y:S02]  /*18b0*/  IMAD R16, R29, R0, R16 ;  /* 0x000000001d107224 */ /* 0x000fe400078e0210 */
[----:B------:R-:W-:Y:S01]  /*18c0*/  IMAD.HI.U32 R17, R4, R15, RZ ;  /* 0x0000000f04117227 */ /* 0x000fe200078e00ff */
[----:B------:R-:W-:-:S03]  /*18d0*/  IABS R2, R28 ;  /* 0x0000001c00027213 */ /* 0x000fc60000000000 */
[----:B------:R-:W-:Y:S02]  /*18e0*/  IMAD.MOV R17, RZ, RZ, -R17 ;  /* 0x000000ffff117224 */ /* 0x000fe400078e0a11 */
[----:B------:R-:W-:Y:S01]  /*18f0*/  @!P4 IMAD.MOV R9, RZ, RZ, -R9 ;  /* 0x000000ffff09c224 */ /* 0x000fe200078e0a09 */
[C---:B------:R-:W-:Y:S01]  /*1900*/  ISETP.GT.U32.AND P4, PT, R29.reuse, R16, PT ;  /* 0x000000101d00720c */ /* 0x040fe20003f84070 */
[----:B------:R-:W-:Y:S01]  /*1910*/  IMAD R15, R29, R17, R15 ;  /* 0x000000111d0f7224 */ /* 0x000fe200078e020f */
[----:B------:R-:W-:Y:S01]  /*1920*/  IABS R0, R23 ;  /* 0x0000001700007213 */ /* 0x000fe20000000000 */
[----:B------:R-:W-:Y:S01]  /*1930*/  @!P5 IMAD.MOV R5, RZ, RZ, -R5 ;  /* 0x000000ffff05d224 */ /* 0x000fe200078e0a05 */
[----:B------:R-:W-:Y:S01]  /*1940*/  ISETP.GE.AND P5, PT, R20, RZ, PT ;  /* 0x000000ff1400720c */ /* 0x000fe20003fa6270 */
[C---:B------:R-:W-:Y:S01]  /*1950*/  IMAD.HI.U32 R17, R4.reuse, R2, RZ ;  /* 0x0000000204117227 */ /* 0x040fe200078e00ff */
[----:B------:R-:W4:Y:S03]  /*1960*/  LDL.LU R20, [R1+0x1b0] ;  /* 0x0001b00001147983 */ /* 0x000f260000300800 */
[----:B------:R-:W-:-:S04]  /*1970*/  IMAD.HI.U32 R18, R4, R0, RZ ;  /* 0x0000000004127227 */ /* 0x000fc800078e00ff */
[----:B------:R-:W-:Y:S02]  /*1980*/  IMAD.MOV R17, RZ, RZ, -R17 ;  /* 0x000000ffff117224 */ /* 0x000fe400078e0a11 */
[----:B------:R-:W-:Y:S01]  /*1990*/  @!P1 IMAD.MOV R14, RZ, RZ, -R14 ;  /* 0x000000ffff0e9224 */ /* 0x000fe200078e0a0e */
[----:B------:R-:W-:Y:S01]  /*19a0*/  ISETP.GE.AND P1, PT, R21, RZ, PT ;  /* 0x000000ff1500720c */ /* 0x000fe20003f26270 */
[----:B------:R-:W-:Y:S01]  /*19b0*/  IMAD.MOV R18, RZ, RZ, -R18 ;  /* 0x000000ffff127224 */ /* 0x000fe200078e0a12 */
[----:B------:R-:W4:Y:S01]  /*19c0*/  LDL.LU R21, [R1+0x1b4] ;  /* 0x0001b40001157983 */ /* 0x000f220000300800 */
[C---:B------:R-:W-:Y:S02]  /*19d0*/  IMAD R2, R29.reuse, R17, R2 ;  /* 0x000000111d027224 */ /* 0x040fe400078e0202 */
[----:B------:R-:W-:Y:S01]  /*19e0*/  @!P4 IMAD.IADD R16, R16, 0x1, -R29 ;  /* 0x000000011010c824 */ /* 0x000fe200078e0a1d */
[----:B------:R-:W-:Y:S01]  /*19f0*/  ISETP.GT.U32.AND P4, PT, R29, R6, PT ;  /* 0x000000061d00720c */ /* 0x000fe20003f84070 */
[----:B------:R-:W-:-:S02]  /*1a00*/  @!P3 IMAD.MOV R7, RZ, RZ, -R7 ;  /* 0x000000ffff07b224 */ /* 0x000fc400078e0a07 */
[C---:B------:R-:W-:Y:S01]  /*1a10*/  IMAD R0, R29.reuse, R18, R0 ;  /* 0x000000121d007224 */ /* 0x040fe200078e0200 */
[C---:B------:R-:W-:Y:S01]  /*1a20*/  ISETP.GT.U32.AND P3, PT, R29.reuse, R15, PT ;  /* 0x0000000f1d00720c */ /* 0x040fe20003f64070 */
[----:B------:R-:W-:Y:S01]  /*1a30*/  @!P5 IMAD.MOV R12, RZ, RZ, -R12 ;  /* 0x000000ffff0cd224 */ /* 0x000fe200078e0a0c */
[----:B------:R-:W-:Y:S01]  /*1a40*/  ISETP.GT.U32.AND P5, PT, R29, R16, PT ;  /* 0x000000101d00720c */ /* 0x000fe20003fa4070 */
[----:B------:R-:W-:-:S06]  /*1a50*/  @!P1 IMAD.MOV R11, RZ, RZ, -R11 ;  /* 0x000000ffff0b9224 */ /* 0x000fcc00078e0a0b */
[----:B------:R-:W-:-:S04]  /*1a60*/  @!P4 IMAD.IADD R6, R6, 0x1, -R29 ;  /* 0x000000010606c824 */ /* 0x000fc800078e0a1d */
[--C-:B------:R-:W-:Y:S02]  /*1a70*/  @!P3 IMAD.IADD R15, R15, 0x1, -R29.reuse ;  /* 0x000000010f0fb824 */ /* 0x100fe400078e0a1d */
[----:B------:R-:W-:Y:S01]  /*1a80*/  @!P5 IMAD.IADD R16, R16, 0x1, -R29 ;  /* 0x000000011010d824 */ /* 0x000fe200078e0a1d */
[C---:B------:R-:W-:Y:S02]  /*1a90*/  ISETP.GT.U32.AND P5, PT, R29.reuse, R6, PT ;  /* 0x000000061d00720c */ /* 0x040fe40003fa4070 */
[----:B------:R-:W-:Y:S02]  /*1aa0*/  ISETP.GT.U32.AND P3, PT, R29, R15, PT ;  /* 0x0000000f1d00720c */ /* 0x000fe40003f64070 */
[----:B------:R-:W-:-:S09]  /*1ab0*/  ISETP.GE.AND P1, PT, R3, RZ, PT ;  /* 0x000000ff0300720c */ /* 0x000fd20003f26270 */
[--C-:B------:R-:W-:Y:S02]  /*1ac0*/  @!P5 IMAD.IADD R6, R6, 0x1, -R29.reuse ;  /* 0x000000010606d824 */ /* 0x100fe400078e0a1d */
[----:B------:R-:W-:Y:S01]  /*1ad0*/  @!P3 IMAD.IADD R15, R15, 0x1, -R29 ;  /* 0x000000010f0fb824 */ /* 0x000fe200078e0a1d */
[----:B------:R-:W-:Y:S02]  /*1ae0*/  ISETP.GE.AND P3, PT, R28, RZ, PT ;  /* 0x000000ff1c00720c */ /* 0x000fe40003f66270 */
[----:B--2---:R-:W-:-:S13]  /*1af0*/  ISETP.GE.AND P6, PT, R19, RZ, PT ;  /* 0x000000ff1300720c */ /* 0x004fda0003fc6270 */
[----:B------:R-:W-:Y:S01]  /*1b00*/  @!P6 IMAD.MOV R10, RZ, RZ, -R10 ;  /* 0x000000ffff0ae224 */ /* 0x000fe200078e0a0a */
[----:B------:R-:W-:-:S13]  /*1b10*/  ISETP.GE.AND P6, PT, R26, RZ, PT ;  /* 0x000000ff1a00720c */ /* 0x000fda0003fc6270 */
[----:B------:R-:W-:Y:S01]  /*1b20*/  @!P6 IMAD.MOV R13, RZ, RZ, -R13 ;  /* 0x000000ffff0de224 */ /* 0x000fe200078e0a0d */
[----:B---3--:R-:W-:Y:S02]  /*1b30*/  ISETP.NE.AND P6, PT, R22, RZ, PT ;  /* 0x000000ff1600720c */ /* 0x008fe40003fc5270 */
[----:B------:R-:W-:-:S04]  /*1b40*/  LOP3.LUT R17, RZ, R22, RZ, 0x33, !PT ;  /* 0x00000016ff117212 */ /* 0x000fc800078e33ff */
[C---:B------:R-:W-:Y:S02]  /*1b50*/  SEL R18, R17.reuse, R10, !P6 ;  /* 0x0000000a11127207 */ /* 0x040fe40007000000 */
[C---:B------:R-:W-:Y:S02]  /*1b60*/  SEL R10, R17.reuse, R9, !P6 ;  /* 0x00000009110a7207 */ /* 0x040fe40007000000 */
[C---:B------:R-:W-:Y:S02]  /*1b70*/  SEL R9, R17.reuse, R7, !P6 ;  /* 0x0000000711097207 */ /* 0x040fe40007000000 */
[C---:B------:R-:W-:Y:S01]  /*1b80*/  SEL R7, R17.reuse, R5, !P6 ;  /* 0x0000000511077207 */ /* 0x040fe20007000000 */
[----:B------:R-:W-:Y:S01]  /*1b90*/  STL [R1+0x3c], R18 ;  /* 0x00003c1201007387 */ /* 0x000fe20000100800 */
[----:B------:R-:W-:-:S03]  /*1ba0*/  SEL R5, R17, R14, !P6 ;  /* 0x0000000e11057207 */ /* 0x000fc60007000000 */
[----:B------:R-:W-:Y:S04]  /*1bb0*/  STL [R1+0x40], R10 ;  /* 0x0000400a01007387 */ /* 0x000fe80000100800 */
[----:B------:R0:W-:Y:S04]  /*1bc0*/  STL [R1+0x38], R9 ;  /* 0x0000380901007387 */ /* 0x0001e80000100800 */
[----:B------:R1:W-:Y:S04]  /*1bd0*/  STL [R1+0x34], R7 ;  /* 0x0000340701007387 */ /* 0x0003e80000100800 */
[----:B------:R2:W-:Y:S01]  /*1be0*/  STL [R1+0x30], R5 ;  /* 0x0000300501007387 */ /* 0x0005e20000100800 */
[----:B0-----:R-:W-:-:S02]  /*1bf0*/  SEL R9, R17, R13, !P6 ;  /* 0x0000000d11097207 */ /* 0x001fc40007000000 */
[C---:B-1----:R-:W-:Y:S02]  /*1c00*/  SEL R7, R17.reuse, R12, !P6 ;  /* 0x0000000c11077207 */ /* 0x042fe40007000000 */
[----:B--2---:R-:W-:Y:S02]  /*1c10*/  SEL R5, R17, R11, !P6 ;  /* 0x0000000b11057207 */ /* 0x004fe40007000000 */
[----:B------:R-:W-:Y:S01]  /*1c20*/  ISETP.GT.U32.AND P6, PT, R29, R2, PT ;  /* 0x000000021d00720c */ /* 0x000fe20003fc4070 */
[----:B------:R-:W-:Y:S04]  /*1c30*/  STL [R1+0x24], R9 ;  /* 0x0000240901007387 */ /* 0x000fe80000100800 */
[----:B------:R-:W2:Y:S01]  /*1c40*/  LDL.LU R22, [R1+0x1b8] ;  /* 0x0001b80001167983 */ /* 0x000ea20000300800 */
[----:B------:R-:W-:-:S07]  /*1c50*/  IMAD.MOV.U32 R10, RZ, RZ, R16 ;  /* 0x000000ffff0a7224 */ /* 0x000fce00078e0010 */
[----:B------:R-:W-:-:S05]  /*1c60*/  @!P6 IMAD.IADD R2, R2, 0x1, -R29 ;  /* 0x000000010202e824 */ /* 0x000fca00078e0a1d */
[----:B------:R-:W-:Y:S01]  /*1c70*/  ISETP.GT.U32.AND P5, PT, R29, R2, PT ;  /* 0x000000021d00720c */ /* 0x000fe20003fa4070 */
[----:B------:R-:W-:Y:S01]  /*1c80*/  STL [R1+0x2c], R7 ;  /* 0x00002c0701007387 */ /* 0x000fe20000100800 */
[----:B------:R-:W-:Y:S01]  /*1c90*/  ISETP.GE.AND P6, PT, R23, RZ, PT ;  /* 0x000000ff1700720c */ /* 0x000fe20003fc6270 */
[----:B------:R-:W-:Y:S02]  /*1ca0*/  @!P2 IMAD.MOV R10, RZ, RZ, -R10 ;  /* 0x000000ffff0aa224 */ /* 0x000fe400078e0a0a */
[----:B------:R-:W-:Y:S04]  /*1cb0*/  STL [R1+0x28], R5 ;  /* 0x0000280501007387 */ /* 0x000fe80000100800 */
[----:B------:R-:W3:Y:S01]  /*1cc0*/  LDL.LU R23, [R1+0x1bc] ;  /* 0x0001bc0001177983 */ /* 0x000ee20000300800 */
[----:B------:R-:W-:-:S03]  /*1cd0*/  IMAD.MOV.U32 R11, RZ, RZ, R15 ;  /* 0x000000ffff0b7224 */ /* 0x000fc600078e000f */
[----:B------:R-:W3:Y:S04]  /*1ce0*/  LDL.LU R24, [R1+0x1c0] ;  /* 0x0001c00001187983 */ /* 0x000ee80000300800 */
[----:B------:R-:W3:Y:S01]  /*1cf0*/  LDL.LU R25, [R1+0x1c4] ;  /* 0x0001c40001197983 */ /* 0x000ee20000300800 */
[----:B------:R-:W-:-:S03]  /*1d00*/  @!P5 IMAD.IADD R2, R2, 0x1, -R29 ;  /* 0x000000010202d824 */ /* 0x000fc600078e0a1d */
[----:B------:R-:W3:Y:S04]  /*1d10*/  LDL.LU R26, [R1+0x1c8] ;  /* 0x0001c800011a7983 */ /* 0x000ee80000300800 */
[----:B------:R0:W-:Y:S01]  /*1d20*/  STL [R1+0x18], R10 ;  /* 0x0000180a01007387 */ /* 0x0001e20000100800 */
[----:B------:R-:W-:Y:S02]  /*1d30*/  @!P0 IMAD.MOV R11, RZ, RZ, -R11 ;  /* 0x000000ffff0b8224 */ /* 0x000fe400078e0a0b */
[----:B------:R-:W-:Y:S02]  /*1d40*/  @!P3 IMAD.MOV R2, RZ, RZ, -R2 ;  /* 0x000000ffff02b224 */ /* 0x000fe400078e0a02 */
[----:B0-----:R-:W-:-:S04]  /*1d50*/  IMAD.MOV.U32 R10, RZ, RZ, R6 ;  /* 0x000000ffff0a7224 */ /* 0x001fc800078e0006 */
[----:B------:R-:W-:Y:S01]  /*1d60*/  @!P1 IMAD.MOV R10, RZ, RZ, -R10 ;  /* 0x000000ffff0a9224 */ /* 0x000fe200078e0a0a */
[----:B------:R-:W-:Y:S01]  /*1d70*/  STL [R1+0x14], R11 ;  /* 0x0000140b01007387 */ /* 0x000fe20000100800 */
[----:B----4-:R-:W-:Y:S02]  /*1d80*/  IABS R8, R27 ;  /* 0x0000001b00087213 */ /* 0x010fe40000000000 */
[----:B------:R-:W-:Y:S01]  /*1d90*/  ISETP.GE.AND P0, PT, R27, RZ, PT ;  /* 0x000000ff1b00720c */ /* 0x000fe20003f06270 */
[----:B------:R-:W-:Y:S04]  /*1da0*/  STL [R1+0x10], R10 ;  /* 0x0000100a01007387 */ /* 0x000fe80000100800 */
[----:B------:R0:W-:Y:S04]  /*1db0*/  STL [R1+0xc], R2 ;  /* 0x00000c0201007387 */ /* 0x0001e80000100800 */
[----:B------:R-:W4:Y:S01]  /*1dc0*/  LDL.LU R27, [R1+0x1cc] ;  /* 0x0001cc00011b7983 */ /* 0x000f220000300800 */
[----:B------:R-:W-:Y:S01]  /*1dd0*/  ISETP.GT.U32.AND P4, PT, R29, R0, PT ;  /* 0x000000001d00720c */ /* 0x000fe20003f84070 */
[----:B------:R-:W-:Y:S01]  /*1de0*/  IMAD.HI.U32 R7, R4, R8, RZ ;  /* 0x0000000804077227 */ /* 0x000fe200078e00ff */
[----:B------:R-:W-:-:S11]  /*1df0*/  IABS R3, R20 ;  /* 0x0000001400037213 */ /* 0x000fd60000000000 */
[----:B------:R-:W-:-:S05]  /*1e00*/  @!P4 IMAD.IADD R0, R0, 0x1, -R29 ;  /* 0x000000010000c824 */ /* 0x000fca00078e0a1d */
[----:B------:R-:W-:Y:S01]  /*1e10*/  ISETP.GT.U32.AND P2, PT, R29, R0, PT ;  /* 0x000000001d00720c */ /* 0x000fe20003f44070 */
[----:B------:R-:W-:Y:S01]  /*1e20*/  IMAD.MOV R7, RZ, RZ, -R7 ;  /* 0x000000ffff077224 */ /* 0x000fe200078e0a07 */
[----:B------:R-:W-:Y:S01]  /*1e30*/  IABS R9, R21 ;  /* 0x0000001500097213 */ /* 0x000fe20000000000 */
[----:B------:R-:W-:Y:S01]  /*1e40*/  IMAD.HI.U32 R5, R4, R3, RZ ;  /* 0x0000000304057227 */ /* 0x000fe200078e00ff */
[----:B------:R-:W-:Y:S02]  /*1e50*/  ISETP.GE.AND P1, PT, R20, RZ, PT ;  /* 0x000000ff1400720c */ /* 0x000fe40003f26270 */
[----:B------:R-:W-:Y:S01]  /*1e60*/  ISETP.GE.AND P5, PT, R21, RZ, PT ;  /* 0x000000ff1500720c */ /* 0x000fe20003fa6270 */
[----:B------:R-:W-:Y:S01]  /*1e70*/  IMAD R7, R29, R7, R8 ;  /* 0x000000071d077224 */ /* 0x000fe200078e0208 */
[----:B------:R-:W4:Y:S01]  /*1e80*/  LDL.LU R20, [R1+0x1d0] ;  /* 0x0001d00001147983 */ /* 0x000f220000300800 */
[----:B------:R-:W-:-:S03]  /*1e90*/  IMAD.HI.U32 R8, R4, R9, RZ ;  /* 0x0000000904087227 */ /* 0x000fc600078e00ff */
[C---:B------:R-:W-:Y:S01]  /*1ea0*/  ISETP.GT.U32.AND P4, PT, R29.reuse, R7, PT ;  /* 0x000000071d00720c */ /* 0x040fe20003f84070 */
[----:B------:R-:W-:Y:S01]  /*1eb0*/  IMAD.MOV R5, RZ, RZ, -R5 ;  /* 0x000000ffff057224 */ /* 0x000fe200078e0a05 */
[----:B------:R-:W4:Y:S01]  /*1ec0*/  LDL.LU R21, [R1+0x1d4] ;  /* 0x0001d40001157983 */ /* 0x000f220000300800 */
[----:B------:R-:W-:Y:S02]  /*1ed0*/  @!P2 IMAD.IADD R0, R0, 0x1, -R29 ;  /* 0x000000010000a824 */ /* 0x000fe400078e0a1d */
[----:B------:R-:W-:Y:S02]  /*1ee0*/  IMAD.MOV R6, RZ, RZ, -R8 ;  /* 0x000000ffff067224 */ /* 0x000fe400078e0a08 */
[----:B------:R-:W-:Y:S02]  /*1ef0*/  IMAD R8, R29, R5, R3 ;  /* 0x000000051d087224 */ /* 0x000fe400078e0203 */
[----:B0-----:R-:W-:-:S04]  /*1f00*/  IMAD.MOV.U32 R2, RZ, RZ, R0 ;  /* 0x000000ffff027224 */ /* 0x001fc800078e0000 */
[----:B------:R-:W-:Y:S01]  /*1f10*/  @!P6 IMAD.MOV R2, RZ, RZ, -R2 ;  /* 0x000000ffff02e224 */ /* 0x000fe200078e0a02 */
[----:B------:R-:W-:Y:S01]  /*1f20*/  ISETP.GT.U32.AND P6, PT, R29, R8, PT ;  /* 0x000000081d00720c */ /* 0x000fe20003fc4070 */
[----:B------:R-:W-:-:S05]  /*1f30*/  @!P4 IMAD.IADD R7, R7, 0x1, -R29 ;  /* 0x000000010707c824 */ /* 0x000fca00078e0a1d */
[C---:B------:R-:W-:Y:S01]  /*1f40*/  ISETP.GT.U32.AND P3, PT, R29.reuse, R7, PT ;  /* 0x000000071d00720c */ /* 0x040fe20003f64070 */
[----:B------:R-:W-:-:S06]  /*1f50*/  IMAD R9, R29, R6, R9 ;  /* 0x000000061d097224 */ /* 0x000fcc00078e0209 */
[----:B------:R-:W-:-:S06]  /*1f60*/  @!P6 IMAD.IADD R8, R8, 0x1, -R29 ;  /* 0x000000010808e824 */ /* 0x000fcc00078e0a1d */
[----:B------:R-:W-:Y:S01]  /*1f70*/  @!P3 IMAD.IADD R7, R7, 0x1, -R29 ;  /* 0x000000010707b824 */ /* 0x000fe200078e0a1d */
[----:B------:R-:W-:-:S03]  /*1f80*/  ISETP.GT.U32.AND P3, PT, R29, R9, PT ;  /* 0x000000091d00720c */ /* 0x000fc60003f64070 */
[----:B------:R-:W-:-:S10]  /*1f90*/  @!P0 IMAD.MOV R7, RZ, RZ, -R7 ;  /* 0x000000ffff078224 */ /* 0x000fd400078e0a07 */
[----:B------:R-:W-:Y:S01]  /*1fa0*/  @!P3 IMAD.IADD R9, R9, 0x1, -R29 ;  /* 0x000000010909b824 */ /* 0x000fe200078e0a1d */
[----:B------:R-:W-:-:S04]  /*1fb0*/  ISETP.GT.U32.AND P3, PT, R29, R8, PT ;  /* 0x000000081d00720c */ /* 0x000fc80003f64070 */
[----:B------:R-:W-:-:S09]  /*1fc0*/  ISETP.GT.U32.AND P0, PT, R29, R9, PT ;  /* 0x000000091d00720c */ /* 0x000fd20003f04070 */
[----:B------:R-:W-:-:S04]  /*1fd0*/  @!P3 IMAD.IADD R8, R8, 0x1, -R29 ;  /* 0x000000010808b824 */ /* 0x000fc800078e0a1d */
[----:B------:R-:W-:Y:S02]  /*1fe0*/  @!P0 IMAD.IADD R9, R9, 0x1, -R29 ;  /* 0x0000000109098824 */ /* 0x000fe400078e0a1d */
[----:B------:R-:W-:Y:S02]  /*1ff0*/  @!P1 IMAD.MOV R8, RZ, RZ, -R8 ;  /* 0x000000ffff089224 */ /* 0x000fe400078e0a08 */
[----:B------:R-:W-:Y:S01]  /*2000*/  @!P5 IMAD.MOV R9, RZ, RZ, -R9 ;  /* 0x000000ffff09d224 */ /* 0x000fe200078e0a09 */
[----:B--2---:R-:W-:-:S05]  /*2010*/  IABS R10, R22 ;  /* 0x00000016000a7213 */ /* 0x004fca0000000000 */
[----:B------:R-:W-:-:S04]  /*2020*/  IMAD.HI.U32 R0, R4, R10, RZ ;  /* 0x0000000a04007227 */ /* 0x000fc800078e00ff */
[----:B------:R-:W-:-:S04]  /*2030*/  IMAD.MOV R0, RZ, RZ, -R0 ;  /* 0x000000ffff007224 */ /* 0x000fc800078e0a00 */
[----:B------:R-:W-:-:S05]  /*2040*/  IMAD R10, R29, R0, R10 ;  /* 0x000000001d0a7224 */ /* 0x000fca00078e020a */
[----:B------:R-:W-:Y:S02]  /*2050*/  ISETP.GT.U32.AND P6, PT, R29, R10, PT ;  /* 0x0000000a1d00720c */ /* 0x000fe40003fc4070 */
[----:B---3--:R-:W-:-:S11]  /*2060*/  IABS R12, R24 ;  /* 0x00000018000c7213 */ /* 0x008fd60000000000 */
[----:B------:R-:W-:Y:S02]  /*2070*/  @!P6 IMAD.IADD R10, R10, 0x1, -R29 ;  /* 0x000000010a0ae824 */ /* 0x000fe400078e0a1d */
[----:B------:R-:W-:Y:S01]  /*2080*/  IMAD.HI.U32 R3, R4, R12, RZ ;  /* 0x0000000c04037227 */ /* 0x000fe200078e00ff */
[----:B------:R-:W-:Y:S02]  /*2090*/  ISETP.GE.AND P2, PT, R22, RZ, PT ;  /* 0x000000ff1600720c */ /* 0x000fe40003f46270 */
[C---:B------:R-:W-:Y:S01]  /*20a0*/  ISETP.GT.U32.AND P6, PT, R29.reuse, R10, PT ;  /* 0x0000000a1d00720c */ /* 0x040fe20003fc4070 */
[----:B------:R-:W-:Y:S01]  /*20b0*/  IMAD.MOV R3, RZ, RZ, -R3 ;  /* 0x000000ffff037224 */ /* 0x000fe200078e0a03 */
[----:B------:R-:W2:Y:S03]  /*20c0*/  LDL.LU R22, [R1+0x1d8] ;  /* 0x0001d80001167983 */ /* 0x000ea60000300800 */
[----:B------:R-:W-:Y:S01]  /*20d0*/  IMAD R12, R29, R3, R12 ;  /* 0x000000031d0c7224 */ /* 0x000fe200078e020c */
[----:B------:R-:W-:Y:S01]  /*20e0*/  ISETP.GE.AND P4, PT, R23, RZ, PT ;  /* 0x000000ff1700720c */ /* 0x000fe20003f86270 */
[----:B------:R0:W-:Y:S01]  /*20f0*/  STL [R1], R2 ;  /* 0x0000000201007387 */ /* 0x0001e20000100800 */
[----:B------:R-:W-:-:S03]  /*2100*/  IABS R11, R23 ;  /* 0x00000017000b7213 */ /* 0x000fc60000000000 */
[----:B------:R-:W3:Y:S02]  /*2110*/  LDL.LU R23, [R1+0x1dc] ;  /* 0x0001dc0001177983 */ /* 0x000ee40000300800 */
[----:B------:R-:W-:Y:S01]  /*2120*/  @!P6 IMAD.IADD R10, R10, 0x1, -R29 ;  /* 0x000000010a0ae824 */ /* 0x000fe200078e0a1d */
[----:B----4-:R-:W-:-:S05]  /*2130*/  IABS R15, R27 ;  /* 0x0000001b000f7213 */ /* 0x010fca0000000000 */
[----:B------:R-:W-:-:S04]  /*2140*/  IMAD.HI.U32 R3, R4, R15, RZ ;  /* 0x0000000f04037227 */ /* 0x000fc800078e00ff */
[----:B------:R-:W-:-:S04]  /*2150*/  IMAD.MOV R3, RZ, RZ, -R3 ;  /* 0x000000ffff037224 */ /* 0x000fc800078e0a03 */
[----:B------:R-:W-:Y:S02]  /*2160*/  IMAD R15, R29, R3, R15 ;  /* 0x000000031d0f7224 */ /* 0x000fe400078e020f */
[----:B------:R-:W-:-:S03]  /*2170*/  @!P2 IMAD.MOV R10, RZ, RZ, -R10 ;  /* 0x000000ffff0aa224 */ /* 0x000fc600078e0a0a */
[----:B------:R-:W-:Y:S01]  /*2180*/  ISETP.GT.U32.AND P2, PT, R29, R15, PT ;  /* 0x0000000f1d00720c */ /* 0x000fe20003f44070 */
[----:B------:R-:W-:Y:S04]  /*2190*/  STL [R1+0x1d40], R7 ;  /* 0x001d400701007387 */ /* 0x000fe80000100800 */
[----:B------:R-:W-:Y:S04]  /*21a0*/  STL [R1+0x1d44], R8 ;  /* 0x001d440801007387 */ /* 0x000fe80000100800 */
[----:B------:R-:W-:Y:S04]  /*21b0*/  STL [R1+0x1d48], R9 ;  /* 0x001d480901007387 */ /* 0x000fe80000100800 */
[----:B------:R-:W-:Y:S01]  /*21c0*/  @!P2 IMAD.IADD R15, R15, 0x1, -R29 ;  /* 0x000000010f0fa824 */ /* 0x000fe200078e0a1d */
[----:B------:R-:W-:Y:S01]  /*21d0*/  STL [R1+0x1d4c], R10 ;  /* 0x001d4c0a01007387 */ /* 0x000fe20000100800 */
[----:B------:R-:W-:-:S03]  /*21e0*/  ISETP.GE.AND P2, PT, R27, RZ, PT ;  /* 0x000000ff1b00720c */ /* 0x000fc60003f46270 */
[----:B------:R-:W4:Y:S01]  /*21f0*/  LDL.LU R27, [R1+0x1e0] ;  /* 0x0001e000011b7983 */ /* 0x000f220000300800 */
[----:B------:R-:W-:Y:S02]  /*2200*/  IABS R13, R25 ;  /* 0x00000019000d7213 */ /* 0x000fe40000000000 */
[----:B------:R-:W-:Y:S01]  /*2210*/  IABS R14, R26 ;  /* 0x0000001a000e7213 */ /* 0x000fe20000000000 */
[----:B------:R-:W-:-:S04]  /*2220*/  IMAD.HI.U32 R5, R4, R11, RZ ;  /* 0x0000000b04057227 */ /* 0x000fc800078e00ff */
[----:B0-----:R-:W-:-:S04]  /*2230*/  IMAD.HI.U32 R2, R4, R13, RZ ;  /* 0x0000000d04027227 */ /* 0x001fc800078e00ff */
[----:B------:R-:W-:-:S04]  /*2240*/  IMAD.HI.U32 R0, R4, R14, RZ ;  /* 0x0000000e04007227 */ /* 0x000fc800078e00ff */
[----:B------:R-:W-:Y:S02]  /*2250*/  IMAD.MOV R5, RZ, RZ, -R5 ;  /* 0x000000ffff057224 */ /* 0x000fe400078e0a05 */
[----:B------:R-:W-:Y:S02]  /*2260*/  IMAD.MOV R2, RZ, RZ, -R2 ;  /* 0x000000ffff027224 */ /* 0x000fe400078e0a02 */
[----:B------:R-:W-:Y:S02]  /*2270*/  IMAD.MOV R0, RZ, RZ, -R0 ;  /* 0x000000ffff007224 */ /* 0x000fe400078e0a00 */
[C---:B------:R-:W-:Y:S02]  /*2280*/  IMAD R11, R29.reuse, R5, R11 ;  /* 0x000000051d0b7224 */ /* 0x040fe400078e020b */
[C---:B------:R-:W-:Y:S02]  /*2290*/  IMAD R13, R29.reuse, R2, R13 ;  /* 0x000000021d0d7224 */ /* 0x040fe400078e020d */
[C---:B------:R-:W-:Y:S01]  /*22a0*/  IMAD R14, R29.reuse, R0, R14 ;  /* 0x000000001d0e7224 */ /* 0x040fe200078e020e */
[----:B------:R-:W-:-:S02]  /*22b0*/  ISETP.GT.U32.AND P3, PT, R29, R11, PT ;  /* 0x0000000b1d00720c */ /* 0x000fc40003f64070 */
[C---:B------:R-:W-:Y:S02]  /*22c0*/  ISETP.GT.U32.AND P0, PT, R29.reuse, R13, PT ;  /* 0x0000000d1d00720c */ /* 0x040fe40003f04070 */
[C---:B------:R-:W-:Y:S02]  /*22d0*/  ISETP.GT.U32.AND P6, PT, R29.reuse, R14, PT ;  /* 0x0000000e1d00720c */ /* 0x040fe40003fc4070 */
[----:B------:R-:W-:Y:S02]  /*22e0*/  ISETP.GT.U32.AND P1, PT, R29, R12, PT ;  /* 0x0000000c1d00720c */ /* 0x000fe40003f24070 */
[----:B------:R-:W-:Y:S02]  /*22f0*/  IABS R16, R20 ;  /* 0x0000001400107213 */ /* 0x000fe40000000000 */
[----:B------:R-:W-:-:S03]  /*2300*/  IABS R17, R21 ;  /* 0x0000001500117213 */ /* 0x000fc60000000000 */
[--C-:B------:R-:W-:Y:S02]  /*2310*/  @!P3 IMAD.IADD R11, R11, 0x1, -R29.reuse ;  /* 0x000000010b0bb824 */ /* 0x100fe400078e0a1d */
[--C-:B------:R-:W-:Y:S02]  /*2320*/  @!P0 IMAD.IADD R13, R13, 0x1, -R29.reuse ;  /* 0x000000010d0d8824 */ /* 0x100fe400078e0a1d */
[--C-:B------:R-:W-:Y:S02]  /*2330*/  @!P6 IMAD.IADD R14, R14, 0x1, -R29.reuse ;  /* 0x000000010e0ee824 */ /* 0x100fe400078e0a1d */
[----:B------:R-:W-:Y:S01]  /*2340*/  @!P1 IMAD.IADD R12, R12, 0x1, -R29 ;  /* 0x000000010c0c9824 */ /* 0x000fe200078e0a1d */
[C---:B------:R-:W-:Y:S01]  /*2350*/  ISETP.GT.U32.AND P1, PT, R29.reuse, R11, PT ;  /* 0x0000000b1d00720c */ /* 0x040fe20003f24070 */
[C---:B------:R-:W-:Y:S01]  /*2360*/  IMAD.HI.U32 R2, R4.reuse, R16, RZ ;  /* 0x0000001004027227 */ /* 0x040fe200078e00ff */
[C---:B------:R-:W-:Y:S02]  /*2370*/  ISETP.GT.U32.AND P6, PT, R29.reuse, R13, PT ;  /* 0x0000000d1d00720c */ /* 0x040fe40003fc4070 */
[----:B------:R-:W-:Y:S01]  /*2380*/  ISETP.GT.U32.AND P5, PT, R29, R14, PT ;  /* 0x0000000e1d00720c */ /* 0x000fe20003fa4070 */
[----:B------:R-:W-:-:S04]  /*2390*/  IMAD.HI.U32 R0, R4, R17, RZ ;  /* 0x0000001104007227 */ /* 0x000fc800078e00ff */
[----:B------:R-:W-:Y:S02]  /*23a0*/  IMAD.MOV R2, RZ, RZ, -R2 ;  /* 0x000000ffff027224 */ /* 0x000fe400078e0a02 */
[----:B------:R-:W-:Y:S02]  /*23b0*/  IMAD.MOV R0, RZ, RZ, -R0 ;  /* 0x000000ffff007224 */ /* 0x000fe400078e0a00 */
[C---:B------:R-:W-:Y:S02]  /*23c0*/  IMAD R16, R29.reuse, R2, R16 ;  /* 0x000000021d107224 */ /* 0x040fe400078e0210 */
[C---:B------:R-:W-:Y:S01]  /*23d0*/  IMAD R17, R29.reuse, R0, R17 ;  /* 0x000000001d117224 */ /* 0x040fe200078e0211 */
[----:B------:R-:W-:Y:S01]  /*23e0*/  ISETP.GT.U32.AND P0, PT, R29, R12, PT ;  /* 0x0000000c1d00720c */ /* 0x000fe20003f04070 */
[--C-:B------:R-:W-:Y:S01]  /*23f0*/  @!P1 IMAD.IADD R11, R11, 0x1, -R29.reuse ;  /* 0x000000010b0b9824 */ /* 0x100fe200078e0a1d */
[----:B------:R-:W-:Y:S01]  /*2400*/  ISETP.GT.U32.AND P1, PT, R29, R16, PT ;  /* 0x000000101d00720c */ /* 0x000fe20003f24070 */
[--C-:B------:R-:W-:Y:S01]  /*2410*/  @!P6 IMAD.IADD R13, R13, 0x1, -R29.reuse ;  /* 0x000000010d0de824 */ /* 0x100fe200078e0a1d */
[----:B------:R-:W-:Y:S01]  /*2420*/  ISETP.GT.U32.AND P6, PT, R29, R17, PT ;  /* 0x000000111d00720c */ /* 0x000fe20003fc4070 */
[----:B------:R-:W-:Y:S01]  /*2430*/  @!P5 IMAD.IADD R14, R14, 0x1, -R29 ;  /* 0x000000010e0ed824 */ /* 0x000fe200078e0a1d */
[----:B------:R-:W-:-:S02]  /*2440*/  ISETP.GE.AND P5, PT, R26, RZ, PT ;  /* 0x000000ff1a00720c */ /* 0x000fc40003fa6270 */
[----:B------:R-:W4:Y:S01]  /*2450*/  LDL.LU R26, [R1+0x1e4] ;  /* 0x0001e400011a7983 */ /* 0x000f220000300800 */
[----:B------:R-:W-:-:S04]  /*2460*/  ISETP.GE.AND P3, PT, R24, RZ, PT ;  /* 0x000000ff1800720c */ /* 0x000fc80003f66270 */
[--C-:B------:R-:W-:Y:S01]  /*2470*/  @!P0 IMAD.IADD R12, R12, 0x1, -R29.reuse ;  /* 0x000000010c0c8824 */ /* 0x100fe200078e0a1d */
[----:B------:R-:W-:Y:S01]  /*2480*/  ISETP.GE.AND P0, PT, R25, RZ, PT ;  /* 0x000000ff1900720c */ /* 0x000fe20003f06270 */
[--C-:B------:R-:W-:Y:S02]  /*2490*/  @!P1 IMAD.IADD R16, R16, 0x1, -R29.reuse ;  /* 0x0000000110109824 */ /* 0x100fe400078e0a1d */
[----:B------:R-:W-:-:S03]  /*24a0*/  @!P6 IMAD.IADD R17, R17, 0x1, -R29 ;  /* 0x000000011111e824 */ /* 0x000fc600078e0a1d */
[C---:B------:R-:W-:Y:S02]  /*24b0*/  ISETP.GT.U32.AND P6, PT, R29.reuse, R16, PT ;  /* 0x000000101d00720c */ /* 0x040fe40003fc4070 */
[----:B------:R-:W-:Y:S01]  /*24c0*/  @!P3 IMAD.MOV R12, RZ, RZ, -R12 ;  /* 0x000000ffff0cb224 */ /* 0x000fe200078e0a0c */
[----:B------:R-:W-:Y:S01]  /*24d0*/  ISETP.GT.U32.AND P3, PT, R29, R17, PT ;  /* 0x000000111d00720c */ /* 0x000fe20003f64070 */
[----:B------:R-:W-:Y:S02]  /*24e0*/  @!P4 IMAD.MOV R11, RZ, RZ, -R11 ;  /* 0x000000ffff0bc224 */ /* 0x000fe400078e0a0b */
[----:B------:R-:W-:Y:S02]  /*24f0*/  @!P5 IMAD.MOV R14, RZ, RZ, -R14 ;  /* 0x000000ffff0ed224 */ /* 0x000fe400078e0a0e */
[----:B------:R-:W-:Y:S01]  /*2500*/  @!P0 IMAD.MOV R13, RZ, RZ, -R13 ;  /* 0x000000ffff0d8224 */ /* 0x000fe200078e0a0d */
[----:B------:R-:W-:Y:S04]  /*2510*/  STL [R1+0x1d50], R11 ;  /* 0x001d500b01007387 */ /* 0x000fe80000100800 */
[----:B------:R-:W-:Y:S01]  /*2520*/  STL [R1+0x1d54], R12 ;  /* 0x001d540c01007387 */ /* 0x000fe20000100800 */
[----:B------:R-:W-:-:S02]  /*2530*/  @!P6 IMAD.IADD R16, R16, 0x1, -R29 ;  /* 0x000000011010e824 */ /* 0x000fc400078e0a1d */
[----:B------:R-:W-:Y:S01]  /*2540*/  @!P3 IMAD.IADD R17, R17, 0x1, -R29 ;  /* 0x000000011111b824 */ /* 0x000fe200078e0a1d */
[----:B------:R-:W-:Y:S04]  /*2550*/  STL [R1+0x1d58], R13 ;  /* 0x001d580d01007387 */ /* 0x000fe80000100800 */
[----:B------:R-:W-:Y:S01]  /*2560*/  STL [R1+0x1d5c], R14 ;  /* 0x001d5c0e01007387 */ /* 0x000fe20000100800 */
[----:B------:R-:W-:Y:S02]  /*2570*/  ISETP.GT.U32.AND P4, PT, R29, R15, PT ;  /* 0x0000000f1d00720c */ /* 0x000fe40003f84070 */
[----:B------:R-:W-:Y:S02]  /*2580*/  ISETP.GE.AND P1, PT, R20, RZ, PT ;  /* 0x000000ff1400720c */ /* 0x000fe40003f26270 */
[----:B------:R-:W-:-:S09]  /*2590*/  ISETP.GE.AND P5, PT, R21, RZ, PT ;  /* 0x000000ff1500720c */ /* 0x000fd20003fa6270 */
[----:B------:R-:W-:Y:S02]  /*25a0*/  @!P4 IMAD.IADD R15, R15, 0x1, -R29 ;  /* 0x000000010f0fc824 */ /* 0x000fe400078e0a1d */
[----:B------:R-:W-:Y:S02]  /*25b0*/  @!P1 IMAD.MOV R16, RZ, RZ, -R16 ;  /* 0x000000ffff109224 */ /* 0x000fe400078e0a10 */
[----:B------:R-:W-:Y:S02]  /*25c0*/  @!P2 IMAD.MOV R15, RZ, RZ, -R15 ;  /* 0x000000ffff0fa224 */ /* 0x000fe400078e0a0f */
[----:B------:R-:W-:Y:S01]  /*25d0*/  @!P5 IMAD.MOV R17, RZ, RZ, -R17 ;  /* 0x000000ffff11d224 */ /* 0x000fe200078e0a11 */
[----:B--2---:R-:W-:Y:S02]  /*25e0*/  IABS R18, R22 ;  /* 0x0000001600127213 */ /* 0x004fe40000000000 */
[----:B------:R-:W-:Y:S02]  /*25f0*/  ISETP.GE.AND P6, PT, R22, RZ, PT ;  /* 0x000000ff1600720c */ /* 0x000fe40003fc6270 */
[----:B------:R-:W2:Y:S01]  /*2600*/  LDL.LU R22, [R1+0x1e8] ;  /* 0x0001e80001167983 */ /* 0x000ea20000300800 */
[----:B------:R-:W-:Y:S01]  /*2610*/  IMAD.HI.U32 R2, R4, R18, RZ ;  /* 0x0000001204027227 */ /* 0x000fe200078e00ff */
[----:B---3--:R-:W-:-:S03]  /*2620*/  IABS R19, R23 ;  /* 0x0000001700137213 */ /* 0x008fc60000000000 */
[----:B------:R-:W-:Y:S01]  /*2630*/  IMAD.MOV R2, RZ, RZ, -R2 ;  /* 0x000000ffff027224 */ /* 0x000fe200078e0a02 */
[----:B------:R-:W-:Y:S02]  /*2640*/  ISETP.GE.AND P3, PT, R23, RZ, PT ;  /* 0x000000ff1700720c */ /* 0x000fe40003f66270 */
[----:B------:R-:W3:Y:S01]  /*2650*/  LDL.LU R23, [R1+0x1ec] ;  /* 0x0001ec0001177983 */ /* 0x000ee20000300800 */
[----:B------:R-:W-:-:S05]  /*2660*/  IMAD R18, R29, R2, R18 ;  /* 0x000000021d127224 */ /* 0x000fca00078e0212 */
[----:B------:R-:W-:-:S13]  /*2670*/  ISETP.GT.U32.AND P0, PT, R29, R18, PT ;  /* 0x000000121d00720c */ /* 0x000fda0003f04070 */
[----:B------:R-:W-:Y:S01]  /*2680*/  @!P0 IMAD.IADD R18, R18, 0x1, -R29 ;  /* 0x0000000112128824 */ /* 0x000fe200078e0a1d */
[----:B----4-:R-:W-:Y:S02]  /*2690*/  IABS R20, R27 ;  /* 0x0000001b00147213 */ /* 0x010fe40000000000 */
[----:B------:R-:W-:Y:S02]  /*26a0*/  ISETP.GE.AND P0, PT, R27, RZ, PT ;  /* 0x000000ff1b00720c */ /* 0x000fe40003f06270 */
[----:B------:R-:W4:Y:S04]  /*26b0*/  LDL.LU R27, [R1+0x1f0] ;  /* 0x0001f000011b7983 */ /* 0x000f280000300800 */
[----:B------:R-:W-:Y:S04]  /*26c0*/  STL [R1+0x1d60], R15 ;  /* 0x001d600f01007387 */ /* 0x000fe80000100800 */
[----:B------:R0:W-:Y:S04]  /*26d0*/  STL [R1+0x1d64], R16 ;  /* 0x001d641001007387 */ /* 0x0001e80000100800 */
[----:B0-----:R-:W4:Y:S04]  /*26e0*/  LDL.LU R16, [R1+0x1f4] ;  /* 0x0001f40001107983 */ /* 0x001f280000300800 */
[----:B------:R0:W-:Y:S04]  /*26f0*/  STL [R1+0x1d68], R17 ;  /* 0x001d681101007387 */ /* 0x0001e80000100800 */
[----:B------:R-:W4:Y:S04]  /*2700*/  LDL.LU R12, [R1+0x1f8] ;  /* 0x0001f800010c7983 */ /* 0x000f280000300800 */
[----:B------:R-:W4:Y:S04]  /*2710*/  LDL.LU R9, [R1+0x1fc] ;  /* 0x0001fc0001097983 */ /* 0x000f280000300800 */
[----:B------:R-:W4:Y:S04]  /*2720*/  LDL.LU R7, [R1+0x200] ;  /* 0x0002000001077983 */ /* 0x000f280000300800 */
[----:B------:R-:W4:Y:S04]  /*2730*/  LDL.LU R8, [R1+0x204] ;  /* 0x0002040001087983 */ /* 0x000f280000300800 */
[----:B------:R-:W4:Y:S04]  /*2740*/  LDL.LU R10, [R1+0x208] ;  /* 0x00020800010a7983 */ /* 0x000f280000300800 */
[----:B------:R-:W4:Y:S04]  /*2750*/  LDL.LU R14, [R1+0x20c] ;  /* 0x00020c00010e7983 */ /* 0x000f280000300800 */
[----:B------:R-:W4:Y:S04]  /*2760*/  LDL.LU R13, [R1+0x210] ;  /* 0x00021000010d7983 */ /* 0x000f280000300800 */
[----:B------:R-:W4:Y:S01]  /*2770*/  LDL R11, [R1+0xbf0] ;  /* 0x000bf000010b7983 */ /* 0x000f220000100800 */
[----:B------:R-:W-:-:S04]  /*2780*/  IMAD.HI.U32 R0, R4, R19, RZ ;  /* 0x0000001304007227 */ /* 0x000fc800078e00ff */
[----:B------:R-:W-:-:S04]  /*2790*/  IMAD.MOV R0, RZ, RZ, -R0 ;  /* 0x000000ffff007224 */ /* 0x000fc800078e0a00 */
[C---:B------:R-:W-:Y:S01]  /*27a0*/  IMAD R19, R29.reuse, R0, R19 ;  /* 0x000000001d137224 */ /* 0x040fe200078e0213 */
[C---:B------:R-:W-:Y:S02]  /*27b0*/  ISETP.GT.U32.AND P2, PT, R29.reuse, R18, PT ;  /* 0x000000121d00720c */ /* 0x040fe40003f44070 */
[----:B------:R-:W-:Y:S02]  /*27c0*/  IABS R21, R26 ;  /* 0x0000001a00157213 */ /* 0x000fe40000000000 */
[----:B------:R-:W-:-:S03]  /*27d0*/  ISETP.GT.U32.AND P4, PT, R29, R19, PT ;  /* 0x000000131d00720c */ /* 0x000fc60003f84070 */
[----:B------:R-:W-:-:S04]  /*27e0*/  IMAD.HI.U32 R0, R4, R21, RZ ;  /* 0x0000001504007227 */ /* 0x000fc800078e00ff */
[----:B------:R-:W-:Y:S02]  /*27f0*/  IMAD.MOV R0, RZ, RZ, -R0 ;  /* 0x000000ffff007224 */ /* 0x000fe400078e0a00 */
[----:B------:R-:W-:Y:S02]  /*2800*/  @!P2 IMAD.IADD R18, R18, 0x1, -R29 ;  /* 0x000000011212a824 */ /* 0x000fe400078e0a1d */
[----:B------:R-:W-:Y:S02]  /*2810*/  IMAD R21, R29, R0, R21 ;  /* 0x000000001d157224 */ /* 0x000fe400078e0215 */
[----:B------:R-:W-:Y:S02]  /*2820*/  @!P4 IMAD.IADD R19, R19, 0x1, -R29 ;  /* 0x000000011313c824 */ /* 0x000fe400078e0a1d */
[----:B------:R-:W-:Y:S01]  /*2830*/  @!P6 IMAD.MOV R18, RZ, RZ, -R18 ;  /* 0x000000ffff12e224 */ /* 0x000fe200078e0a12 */
[C---:B------:R-:W-:Y:S02]  /*2840*/  ISETP.GT.U32.AND P6, PT, R29.reuse, R21, PT ;  /* 0x000000151d00720c */ /* 0x040fe40003fc4070 */
[----:B------:R-:W-:Y:S01]  /*2850*/  ISETP.GT.U32.AND P4, PT, R29, R19, PT ;  /* 0x000000131d00720c */ /* 0x000fe20003f84070 */
[----:B------:R-:W-:-:S04]  /*2860*/  IMAD.HI.U32 R2, R4, R20, RZ ;  /* 0x0000001404027227 */ /* 0x000fc800078e00ff */
[----:B------:R-:W-:-:S04]  /*2870*/  IMAD.MOV R2, RZ, RZ, -R2 ;  /* 0x000000ffff027224 */ /* 0x000fc800078e0a02 */
[----:B------:R-:W-:Y:S02]  /*2880*/  IMAD R20, R29, R2, R20 ;  /* 0x000000021d147224 */ /* 0x000fe400078e0214 */
[--C-:B------:R-:W-:Y:S02]  /*2890*/  @!P6 IMAD.IADD R21, R21, 0x1, -R29.reuse ;  /* 0x000000011515e824 */ /* 0x100fe400078e0a1d */
[----:B------:R-:W-:Y:S01]  /*28a0*/  @!P4 IMAD.IADD R19, R19, 0x1, -R29 ;  /* 0x000000011313c824 */ /* 0x000fe200078e0a1d */
[C---:B------:R-:W-:Y:S02]  /*28b0*/  ISETP.GT.U32.AND P2, PT, R29.reuse, R20, PT ;  /* 0x000000141d00720c */ /* 0x040fe40003f44070 */
[----:B------:R-:W-:-:S11]  /*28c0*/  ISETP.GT.U32.AND P6, PT, R29, R21, PT ;  /* 0x000000151d00720c */ /* 0x000fd60003fc4070 */
[--C-:B------:R-:W-:Y:S02]  /*28d0*/  @!P2 IMAD.IADD R20, R20, 0x1, -R29.reuse ;  /* 0x000000011414a824 */ /* 0x100fe400078e0a1d */
[----:B------:R-:W-:-:S03]  /*28e0*/  @!P6 IMAD.IADD R21, R21, 0x1, -R29 ;  /* 0x000000011515e824 */ /* 0x000fc600078e0a1d */
[----:B------:R-:W-:Y:S02]  /*28f0*/  ISETP.GT.U32.AND P2, PT, R29, R20, PT ;  /* 0x000000141d00720c */ /* 0x000fe40003f44070 */
[----:B------:R-:W-:Y:S01]  /*2900*/  ISETP.GE.AND P1, PT, R26, RZ, PT ;  /* 0x000000ff1a00720c */ /* 0x000fe20003f26270 */
[----:B------:R-:W-:-:S10]  /*2910*/  @!P3 IMAD.MOV R19, RZ, RZ, -R19 ;  /* 0x000000ffff13b224 */ /* 0x000fd400078e0a13 */
[----:B------:R-:W-:-:S04]  /*2920*/  @!P2 IMAD.IADD R20, R20, 0x1, -R29 ;  /* 0x000000011414a824 */ /* 0x000fc800078e0a1d */
[----:B------:R-:W-:Y:S01]  /*2930*/  @!P0 IMAD.MOV R20, RZ, RZ, -R20 ;  /* 0x000000ffff148224 */ /* 0x000fe200078e0a14 */
[----:B---3--:R-:W-:Y:S02]  /*2940*/  ISETP.GE.AND P4, PT, R23, RZ, PT ;  /* 0x000000ff1700720c */ /* 0x008fe40003f86270 */
[----:B------:R-:W-:-:S05]  /*2950*/  IABS R23, R23 ;  /* 0x0000001700177213 */ /* 0x000fca0000000000 */
[----:B------:R-:W-:-:S04]  /*2960*/  IMAD.HI.U32 R2, R4, R23, RZ ;  /* 0x0000001704027227 */ /* 0x000fc800078e00ff */
[----:B------:R-:W-:Y:S01]  /*2970*/  IMAD.MOV R2, RZ, RZ, -R2 ;  /* 0x000000ffff027224 */ /* 0x000fe200078e0a02 */
[----:B--2---:R-:W-:Y:S02]  /*2980*/  ISETP.GE.AND P5, PT, R22, RZ, PT ;  /* 0x000000ff1600720c */ /* 0x004fe40003fa6270 */
[----:B------:R-:W-:Y:S01]  /*2990*/  IABS R22, R22 ;  /* 0x0000001600167213 */ /* 0x000fe20000000000 */
[----:B------:R-:W-:-:S04]  /*29a0*/  IMAD R23, R29, R2, R23 ;  /* 0x000000021d177224 */ /* 0x000fc800078e0217 */
[----:B------:R-:W-:Y:S01]  /*29b0*/  IMAD.HI.U32 R0, R4, R22, RZ ;  /* 0x0000001604007227 */ /* 0x000fe200078e00ff */
[----:B------:R-:W-:-:S03]  /*29c0*/  ISETP.GT.U32.AND P6, PT, R29, R23, PT ;  /* 0x000000171d00720c */ /* 0x000fc60003fc4070 */
[----:B------:R-:W-:-:S04]  /*29d0*/  IMAD.MOV R0, RZ, RZ, -R0 ;  /* 0x000000ffff007224 */ /* 0x000fc800078e0a00 */
[----:B------:R-:W-:-:S06]  /*29e0*/  IMAD R22, R29, R0, R22 ;  /* 0x000000001d167224 */ /* 0x000fcc00078e0216 */
[----:B------:R-:W-:Y:S01]  /*29f0*/  @!P6 IMAD.IADD R23, R23, 0x1, -R29 ;  /* 0x000000011717e824 */ /* 0x000fe200078e0a1d */
[----:B------:R-:W-:-:S04]  /*2a00*/  ISETP.GT.U32.AND P2, PT, R29, R22, PT ;  /* 0x000000161d00720c */ /* 0x000fc80003f44070 */
[----:B------:R-:W-:Y:S02]  /*2a10*/  ISETP.GT.U32.AND P0, PT, R29, R23, PT ;  /* 0x000000171d00720c */ /* 0x000fe40003f04070 */
[----:B----4-:R-:W-:-:S05]  /*2a20*/  IABS R24, R27 ;  /* 0x0000001b00187213 */ /* 0x010fca0000000000 */
[----:B------:R-:W-:-:S04]  /*2a30*/  IMAD.HI.U32 R0, R4, R24, RZ ;  /* 0x0000001804007227 */ /* 0x000fc800078e00ff */
[----:B------:R-:W-:Y:S01]  /*2a40*/  IMAD.MOV R0, RZ, RZ, -R0 ;  /* 0x000000ffff007224 */ /* 0x000fe200078e0a00 */
[----:B------:R-:W-:Y:S02]  /*2a50*/  ISETP.GE.AND P3, PT, R27, RZ, PT ;  /* 0x000000ff1b00720c */ /* 0x000fe40003f66270 */
[----:B------:R-:W-:Y:S01]  /*2a60*/  IABS R25, R16 ;  /* 0x0000001000197213 */ /* 0x000fe20000000000 */
[----:B------:R-:W-:-:S04]  /*2a70*/  IMAD R24, R29, R0, R24 ;  /* 0x000000001d187224 */ /* 0x000fc800078e0218 */
[----:B------:R-:W-:Y:S01]  /*2a80*/  IMAD.HI.U32 R3, R4, R25, RZ ;  /* 0x0000001904037227 */ /* 0x000fe200078e00ff */
[----:B------:R-:W-:-:S03]  /*2a90*/  IABS R26, R12 ;  /* 0x0000000c001a7213 */ /* 0x000fc60000000000 */
[----:B------:R-:W-:Y:S01]  /*2aa0*/  IMAD.MOV R3, RZ, RZ, -R3 ;  /* 0x000000ffff037224 */ /* 0x000fe200078e0a03 */
[----:B------:R-:W-:Y:S01]  /*2ab0*/  IABS R27, R9 ;  /* 0x00000009001b7213 */ /* 0x000fe20000000000 */
[----:B------:R-:W-:-:S04]  /*2ac0*/  IMAD.HI.U32 R0, R4, R26, RZ ;  /* 0x0000001a04007227 */ /* 0x000fc800078e00ff */
[----:B------:R-:W-:Y:S02]  /*2ad0*/  IMAD R25, R29, R3, R25 ;  /* 0x000000031d197224 */ /* 0x000fe400078e0219 */
[----:B------:R-:W-:Y:S02]  /*2ae0*/  IMAD.MOV R0, RZ, RZ, -R0 ;  /* 0x000000ffff007224 */ /* 0x000fe400078e0a00 */
[----:B------:R-:W-:Y:S01]  /*2af0*/  IMAD.HI.U32 R3, R4, R27, RZ ;  /* 0x0000001b04037227 */ /* 0x000fe200078e00ff */
[----:B------:R-:W-:-:S03]  /*2b00*/  IABS R6, R8 ;  /* 0x0000000800067213 */ /* 0x000fc60000000000 */
[----:B------:R-:W-:Y:S02]  /*2b10*/  IMAD R26, R29, R0, R26 ;  /* 0x000000001d1a7224 */ /* 0x000fe400078e021a */
[----:B------:R-:W-:Y:S02]  /*2b20*/  IMAD.MOV R3, RZ, RZ, -R3 ;  /* 0x000000ffff037224 */ /* 0x000fe400078e0a03 */
[----:B------:R-:W-:Y:S01]  /*2b30*/  @!P0 IMAD.IADD R23, R23, 0x1, -R29 ;  /* 0x0000000117178824 */ /* 0x000fe200078e0a1d */
[C---:B------:R-:W-:Y:S01]  /*2b40*/  ISETP.GT.U32.AND P0, PT, R29.reuse, R26, PT ;  /* 0x0000001a1d00720c */ /* 0x040fe20003f04070 */
[----:B------:R-:W-:Y:S02]  /*2b50*/  IMAD R27, R29, R3, R27 ;  /* 0x000000031d1b7224 */ /* 0x000fe400078e021b */
[----:B------:R-:W-:-:S04]  /*2b60*/  IMAD.HI.U32 R3, R4, R6, RZ ;  /* 0x0000000604037227 */ /* 0x000fc800078e00ff */
[----:B------:R-:W-:Y:S01]  /*2b70*/  @!P2 IMAD.IADD R22, R22, 0x1, -R29 ;  /* 0x000000011616a824 */ /* 0x000fe200078e0a1d */
[----:B------:R-:W-:Y:S01]  /*2b80*/  ISETP.GT.U32.AND P2, PT, R29, R24, PT ;  /* 0x000000181d00720c */ /* 0x000fe20003f44070 */
[----:B------:R-:W-:-:S04]  /*2b90*/  IMAD.MOV R3, RZ, RZ, -R3 ;  /* 0x000000ffff037224 */ /* 0x000fc800078e0a03 */
[----:B------:R-:W-:Y:S02]  /*2ba0*/  IMAD R6, R29, R3, R6 ;  /* 0x000000031d067224 */ /* 0x000fe400078e0206 */
[----:B------:R-:W-:-:S03]  /*2bb0*/  @!P0 IMAD.IADD R26, R26, 0x1, -R29 ;  /* 0x000000011a1a8824 */ /* 0x000fc600078e0a1d */
[C---:B------:R-:W-:Y:S02]  /*2bc0*/  ISETP.GT.U32.AND P0, PT, R29.reuse, R6, PT ;  /* 0x000000061d00720c */ /* 0x040fe40003f04070 */
[----:B------:R-:W-:Y:S01]  /*2bd0*/  ISETP.GT.U32.AND P6, PT, R29, R22, PT ;  /* 0x000000161d00720c */ /* 0x000fe20003fc4070 */
[----:B------:R-:W-:Y:S01]  /*2be0*/  @!P2 IMAD.IADD R24, R24, 0x1, -R29 ;  /* 0x000000011818a824 */ /* 0x000fe200078e0a1d */
[----:B------:R-:W-:-:S04]  /*2bf0*/  IABS R28, R14 ;  /* 0x0000000e001c7213 */ /* 0x000fc80000000000 */
[----:B------:R-:W-:Y:S01]  /*2c00*/  ISETP.GT.U32.AND P2, PT, R29, R24, PT ;  /* 0x000000181d00720c */ /* 0x000fe20003f44070 */
[----:B------:R-:W-:Y:S01]  /*2c10*/  IMAD.MOV.U32 R3, RZ, RZ, R28 ;  /* 0x000000ffff037224 */ /* 0x000fe200078e001c */
[----:B------:R-:W-:-:S03]  /*2c20*/  IABS R2, R7 ;  /* 0x0000000700027213 */ /* 0x000fc60000000000 */
[----:B------:R-:W-:Y:S01]  /*2c30*/  @!P0 IMAD.IADD R6, R6, 0x1, -R29 ;  /* 0x0000000106068824 */ /* 0x000fe200078e0a1d */
[----:B------:R-:W-:Y:S01]  /*2c40*/  ISETP.GT.U32.AND P0, PT, R29, R26, PT ;  /* 0x0000001a1d00720c */ /* 0x000fe20003f04070 */
[----:B0-----:R-:W-:Y:S01]  /*2c50*/  IMAD.HI.U32 R17, R4, R3, RZ ;  /* 0x0000000304117227 */ /* 0x001fe200078e00ff */
[----:B------:R-:W-:-:S03]  /*2c60*/  IABS R5, R10 ;  /* 0x0000000a00057213 */ /* 0x000fc60000000000 */
[----:B------:R-:W-:Y:S01]  /*2c70*/  @!P6 IMAD.IADD R22, R22, 0x1, -R29 ;  /* 0x000000011616e824 */ /* 0x000fe200078e0a1d */
[----:B------:R-:W-:Y:S01]  /*2c80*/  ISETP.GT.U32.AND P6, PT, R29, R25, PT ;  /* 0x000000191d00720c */ /* 0x000fe20003fc4070 */
[----:B------:R-:W-:-:S04]  /*2c90*/  IMAD.HI.U32 R0, R4, R2, RZ ;  /* 0x0000000204007227 */ /* 0x000fc800078e00ff */
[----:B------:R-:W-:Y:S02]  /*2ca0*/  IMAD.MOV R17, RZ, RZ, -R17 ;  /* 0x000000ffff117224 */ /* 0x000fe400078e0a11 */
[----:B------:R-:W-:Y:S01]  /*2cb0*/  @!P2 IMAD.IADD R24, R24, 0x1, -R29 ;  /* 0x000000011818a824 */ /* 0x000fe200078e0a1d */
[----:B------:R-:W-:Y:S01]  /*2cc0*/  ISETP.GT.U32.AND P2, PT, R29, R27, PT ;  /* 0x0000001b1d00720c */ /* 0x000fe20003f44070 */
[----:B------:R-:W-:Y:S02]  /*2cd0*/  IMAD.MOV R0, RZ, RZ, -R0 ;  /* 0x000000ffff007224 */ /* 0x000fe400078e0a00 */
[----:B------:R-:W-:-:S04]  /*2ce0*/  IMAD.HI.U32 R28, R4, R5, RZ ;  /* 0x00000005041c7227 */ /* 0x000fc800078e00ff */
[C---:B------:R-:W-:Y:S02]  /*2cf0*/  IMAD R3, R29.reuse, R17, R3 ;  /* 0x000000111d037224 */ /* 0x040fe400078e0203 */
[C---:B------:R-:W-:Y:S02]  /*2d00*/  IMAD R0, R29.reuse, R0, R2 ;  /* 0x000000001d007224 */ /* 0x040fe400078e0202 */
[----:B------:R-:W-:Y:S01]  /*2d10*/  IMAD.MOV R28, RZ, RZ, -R28 ;  /* 0x000000ffff1c7224 */ /* 0x000fe200078e0a1c */
[----:B------:R-:W-:Y:S01]  /*2d20*/  IABS R15, R11 ;  /* 0x0000000b000f7213 */ /* 0x000fe20000000000 */
[--C-:B------:R-:W-:Y:S01]  /*2d30*/  @!P0 IMAD.IADD R26, R26, 0x1, -R29.reuse ;  /* 0x000000011a1a8824 */ /* 0x100fe200078e0a1d */
[----:B------:R-:W-:Y:S01]  /*2d40*/  ISETP.GT.U32.AND P0, PT, R29, R3, PT ;  /* 0x000000031d00720c */ /* 0x000fe20003f04070 */
[----:B------:R-:W-:Y:S01]  /*2d50*/  @!P6 IMAD.IADD R25, R25, 0x1, -R29 ;  /* 0x000000011919e824 */ /* 0x000fe200078e0a1d */
[C---:B------:R-:W-:Y:S01]  /*2d60*/  ISETP.GT.U32.AND P6, PT, R29.reuse, R0, PT ;  /* 0x000000001d00720c */ /* 0x040fe20003fc4070 */
[----:B------:R-:W-:-:S02]  /*2d70*/  IMAD R5, R29, R28, R5 ;  /* 0x0000001c1d057224 */ /* 0x000fc400078e0205 */
[----:B------:R-:W-:Y:S01]  /*2d80*/  @!P2 IMAD.IADD R27, R27, 0x1, -R29 ;  /* 0x000000011b1ba824 */ /* 0x000fe200078e0a1d */
[----:B------:R-:W2:Y:S02]  /*2d90*/  LDL.LU R17, [R1+0x1d68] ;  /* 0x001d680001117983 */ /* 0x000ea40000300800 */
[----:B------:R-:W-:Y:S01]  /*2da0*/  ISETP.GT.U32.AND P2, PT, R29, R5, PT ;  /* 0x000000051d00720c */ /* 0x000fe20003f44070 */
[----:B------:R-:W-:-:S04]  /*2db0*/  @!P1 IMAD.MOV R21, RZ, RZ, -R21 ;  /* 0x000000ffff159224 */ /* 0x000fc800078e0a15 */
[--C-:B------:R-:W-:Y:S01]  /*2dc0*/  @!P0 IMAD.IADD R3, R3, 0x1, -R29.reuse ;  /* 0x0000000103038824 */ /* 0x100fe200078e0a1d */
[----:B------:R-:W-:Y:S02]  /*2dd0*/  ISETP.GE.AND P0, PT, R7, RZ, PT ;  /* 0x000000ff0700720c */ /* 0x000fe40003f06270 */
[----:B------:R-:W0:Y:S01]  /*2de0*/  S2R R7, SR_TID.X ;  /* 0x0000000000077919 */ /* 0x000e220000002100 */
[--C-:B------:R-:W-:Y:S01]  /*2df0*/  @!P6 IMAD.IADD R0, R0, 0x1, -R29.reuse ;  /* 0x000000010000e824 */ /* 0x100fe200078e0a1d */
[----:B------:R-:W-:Y:S02]  /*2e00*/  ISETP.GT.U32.AND P1, PT, R29, R27, PT ;  /* 0x0000001b1d00720c */ /* 0x000fe40003f24070 */
[----:B------:R-:W-:Y:S01]  /*2e10*/  IABS R2, R13 ;  /* 0x0000000d00027213 */ /* 0x000fe20000000000 */
[----:B------:R-:W-:Y:S01]  /*2e20*/  @!P2 IMAD.IADD R5, R5, 0x1, -R29 ;  /* 0x000000010505a824 */ /* 0x000fe200078e0a1d */
[----:B------:R-:W-:Y:S01]  /*2e30*/  ISETP.GT.U32.AND P2, PT, R29, R0, PT ;  /* 0x000000001d00720c */ /* 0x000fe20003f44070 */
[----:B------:R-:W-:-:S02]  /*2e40*/  IMAD.MOV.U32 R28, RZ, RZ, R15 ;  /* 0x000000ffff1c7224 */ /* 0x000fc400078e000f */
[----:B------:R-:W-:Y:S01]  /*2e50*/  IMAD.HI.U32 R15, R4, R2, RZ ;  /* 0x00000002040f7227 */ /* 0x000fe200078e00ff */
[----:B------:R-:W-:-:S03]  /*2e60*/  ISETP.GT.U32.AND P6, PT, R29, R25, PT ;  /* 0x000000191d00720c */ /* 0x000fc60003fc4070 */
[----:B------:R-:W-:Y:S02]  /*2e70*/  IMAD.MOV R15, RZ, RZ, -R15 ;  /* 0x000000ffff0f7224 */ /* 0x000fe400078e0a0f */
[--C-:B------:R-:W-:Y:S01]  /*2e80*/  @!P1 IMAD.IADD R27, R27, 0x1, -R29.reuse ;  /* 0x000000011b1b9824 */ /* 0x100fe200078e0a1d */
[----:B------:R-:W-:Y:S01]  /*2e90*/  ISETP.GE.AND P1, PT, R12, RZ, PT ;  /* 0x000000ff0c00720c */ /* 0x000fe20003f26270 */
[----:B------:R-:W-:Y:S01]  /*2ea0*/  @!P5 IMAD.MOV R22, RZ, RZ, -R22 ;  /* 0x000000ffff16d224 */ /* 0x000fe200078e0a16 */
[C---:B------:R-:W-:Y:S01]  /*2eb0*/  ISETP.GT.U32.AND P5, PT, R29.reuse, R6, PT ;  /* 0x000000061d00720c */ /* 0x040fe20003fa4070 */
[----:B------:R-:W-:Y:S01]  /*2ec0*/  IMAD R2, R29, R15, R2 ;  /* 0x0000000f1d027224 */ /* 0x000fe200078e0202 */
[----:B------:R-:W1:Y:S01]  /*2ed0*/  LDC R12, c[0x0][0x230] ;  /* 0x00008c00ff0c7b82 */ /* 0x000e620000000800 */
[----:B------:R-:W-:-:S03]  /*2ee0*/  @!P2 IMAD.IADD R0, R0, 0x1, -R29 ;  /* 0x000000010000a824 */ /* 0x000fc600078e0a1d */
[----:B------:R-:W-:Y:S01]  /*2ef0*/  ISETP.GT.U32.AND P2, PT, R29, R2, PT ;  /* 0x000000021d00720c */ /* 0x000fe20003f44070 */
[--C-:B------:R-:W-:Y:S01]  /*2f00*/  @!P6 IMAD.IADD R25, R25, 0x1, -R29.reuse ;  /* 0x000000011919e824 */ /* 0x100fe200078e0a1d */
[----:B------:R-:W-:Y:S01]  /*2f10*/  ISETP.GE.AND P6, PT, R16, RZ, PT ;  /* 0x000000ff1000720c */ /* 0x000fe20003fc6270 */
[----:B------:R-:W-:Y:S01]  /*2f20*/  IMAD.HI.U32 R4, R4, R28, RZ ;  /* 0x0000001c04047227 */ /* 0x000fe200078e00ff */
[----:B------:R-:W3:Y:S03]  /*2f30*/  LDL.LU R16, [R1+0x1d64] ;  /* 0x001d640001107983 */ /* 0x000ee60000300800 */
[----:B------:R-:W-:Y:S01]  /*2f40*/  @!P5 IMAD.IADD R6, R6, 0x1, -R29 ;  /* 0x000000010606d824 */ /* 0x000fe200078e0a1d */
[----:B------:R-:W-:Y:S01]  /*2f50*/  ISETP.GE.AND P5, PT, R9, RZ, PT ;  /* 0x000000ff0900720c */ /* 0x000fe20003fa6270 */
[----:B------:R-:W-:Y:S01]  /*2f60*/  IMAD.MOV R4, RZ, RZ, -R4 ;  /* 0x000000ffff047224 */ /* 0x000fe200078e0a04 */
[----:B------:R-:W4:Y:S01]  /*2f70*/  LDL.LU R15, [R1+0x1d60] ;  /* 0x001d6000010f7983 */ /* 0x000f220000300800 */
[----:B0-----:R-:W-:-:S02]  /*2f80*/  IMAD.SHL.U32 R9, R7, 0x2, RZ ;  /* 0x0000000207097824 */ /* 0x001fc400078e00ff */
[----:B------:R-:W-:Y:S01]  /*2f90*/  @!P3 IMAD.MOV R24, RZ, RZ, -R24 ;  /* 0x000000ffff18b224 */ /* 0x000fe200078e0a18 */
[----:B------:R-:W-:Y:S01]  /*2fa0*/  ISETP.GE.AND P3, PT, R8, RZ, PT ;  /* 0x000000ff0800720c */ /* 0x000fe20003f66270 */
[----:B------:R-:W-:Y:S01]  /*2fb0*/  @!P2 IMAD.IADD R2, R2, 0x1, -R29 ;  /* 0x000000010202a824 */ /* 0x000fe200078e0a1d */
[----:B------:R-:W-:Y:S01]  /*2fc0*/  LOP3.LUT R8, R7, 0x7, RZ, 0xc0, !PT ;  /* 0x0000000707087812 */ /* 0x000fe200078ec0ff */
[----:B------:R-:W-:Y:S01]  /*2fd0*/  IMAD R4, R29, R4, R28 ;  /* 0x000000041d047224 */ /* 0x000fe200078e021c */
[----:B------:R-:W-:Y:S01]  /*2fe0*/  LOP3.LUT R28, R9, 0x10, RZ, 0xc0, !PT ;  /* 0x00000010091c7812 */ /* 0x000fe200078ec0ff */
[----:B------:R-:W-:Y:S01]  /*2ff0*/  @!P6 IMAD.MOV R25, RZ, RZ, -R25 ;  /* 0x000000ffff19e224 */ /* 0x000fe200078e0a19 */
[C---:B------:R-:W-:Y:S01]  /*3000*/  ISETP.GT.U32.AND P6, PT, R29.reuse, R3, PT ;  /* 0x000000031d00720c */ /* 0x040fe20003fc4070 */
[----:B------:R-:W-:Y:S01]  /*3010*/  @!P1 IMAD.MOV R26, RZ, RZ, -R26 ;  /* 0x000000ffff1a9224 */ /* 0x000fe200078e0a1a */
[----:B------:R-:W-:Y:S02]  /*3020*/  ISETP.GT.U32.AND P2, PT, R29, R2, PT ;  /* 0x000000021d00720c */ /* 0x000fe40003f44070 */
[----:B------:R-:W-:Y:S01]  /*3030*/  ISETP.GE.AND P1, PT, R10, RZ, PT ;  /* 0x000000ff0a00720c */ /* 0x000fe20003f26270 */
[----:B------:R-:W-:Y:S01]  /*3040*/  IMAD R10, R8, 0x410, RZ ;  /* 0x00000410080a7824 */ /* 0x000fe200078e02ff */
[----:B------:R-:W-:Y:S01]  /*3050*/  LOP3.LUT R28, R28, 0x20, R7, 0xf8, !PT ;  /* 0x000000201c1c7812 */ /* 0x000fe200078ef807 */
[----:B-1----:R-:W-:-:S03]  /*3060*/  VIADD R12, R12, 0x3f ;  /* 0x0000003f0c0c7836 */ /* 0x002fc60000000000 */
[----:B------:R-:W-:Y:S01]  /*3070*/  LOP3.LUT R28, R10, R28, RZ, 0x3c, !PT ;  /* 0x0000001c0a1c7212 */ /* 0x000fe200078e3cff */
[----:B------:R-:W-:Y:S01]  /*3080*/  IMAD R8, R8, 0x90, RZ ;  /* 0x0000009008087824 */ /* 0x000fe200078e02ff */
[----:B------:R-:W-:Y:S01]  /*3090*/  SHF.R.S32.HI R10, RZ, 0x1f, R12 ;  /* 0x0000001fff0a7819 */ /* 0x000fe2000001140c */
[----:B------:R-:W-:Y:S02]  /*30a0*/  IMAD.SHL.U32 R7, R7, 0x200, RZ ;  /* 0x0000020007077824 */ /* 0x000fe400078e00ff */
[--C-:B------:R-:W-:Y:S01]  /*30b0*/  @!P6 IMAD.IADD R3, R3, 0x1, -R29.reuse ;  /* 0x000000010303e824 */ /* 0x100fe200078e0a1d */
[----:B------:R-:W-:Y:S01]  /*30c0*/  LEA.HI R10, R10, R12, RZ, 0x6 ;  /* 0x0000000c0a0a7211 */ /* 0x000fe200078f30ff */
[----:B------:R-:W-:Y:S01]  /*30d0*/  @!P2 IMAD.IADD R2, R2, 0x1, -R29 ;  /* 0x000000010202a824 */ /* 0x000fe200078e0a1d */
[----:B------:R-:W-:Y:S02]  /*30e0*/  ISETP.GE.AND P6, PT, R14, RZ, PT ;  /* 0x000000ff0e00720c */ /* 0x000fe40003fc6270 */
[----:B------:R-:W-:Y:S01]  /*30f0*/  LOP3.LUT R8, R8, 0x30, R9, 0x78, !PT ;  /* 0x0000003008087812 */ /* 0x000fe200078e7809 */
[----:B------:R-:W2:Y:S01]  /*3100*/  LDL.LU R14, [R1+0x1d5c] ;  /* 0x001d5c00010e7983 */ /* 0x000ea20000300800 */
[----:B------:R-:W-:-:S02]  /*3110*/  ISETP.GE.AND P2, PT, R13, RZ, PT ;  /* 0x000000ff0d00720c */ /* 0x000fc40003f46270 */
[----:B------:R-:W-:Y:S01]  /*3120*/  LOP3.LUT R28, R28, 0x2000, R7, 0xf8, !PT ;  /* 0x000020001c1c7812 */ /* 0x000fe200078ef807 */
[----:B------:R-:W3:Y:S04]  /*3130*/  LDL.LU R13, [R1+0x1d58] ;  /* 0x001d5800010d7983 */ /* 0x000ee80000300800 */
[----:B------:R-:W4:Y:S04]  /*3140*/  LDL.LU R12, [R1+0x1d54] ;  /* 0x001d5400010c7983 */ /* 0x000f280000300800 */
[----:B------:R-:W2:Y:S04]  /*3150*/  LDL.LU R10, [R1+0x18] ;  /* 0x00001800010a7983 */ /* 0x000ea80000300800 */
[----:B------:R-:W3:Y:S04]  /*3160*/  LDL.LU R9, [R1+0x14] ;  /* 0x0000140001097983 */ /* 0x000ee80000300800 */
[----:B------:R-:W4:Y:S04]  /*3170*/  LDL.LU R8, [R1+0x10] ;  /* 0x0000100001087983 */ /* 0x000f280000300800 */
[----:B------:R-:W4:Y:S04]  /*3180*/  LDL.LU R7, [R1+0xc] ;  /* 0x00000c0001077983 */ /* 0x000f280000300800 */
[----:B------:R0:W-:Y:S04]  /*3190*/  STL [R1+0x1d04], R28 ;  /* 0x001d041c01007387 */ /* 0x0001e80000100800 */
[----:B0-----:R-:W2:Y:S01]  /*31a0*/  LDL.LU R28, [R1+0x1a4] ;  /* 0x0001a400011c7983 */ /* 0x001ea20000300800 */
[----:B------:R-:W-:Y:S01]  /*31b0*/  @!P4 IMAD.MOV R23, RZ, RZ, -R23 ;  /* 0x000000ffff17c224 */ /* 0x000fe200078e0a17 */
[----:B------:R-:W-:-:S13]  /*31c0*/  ISETP.GT.U32.AND P4, PT, R29, R5, PT ;  /* 0x000000051d00720c */ /* 0x000fda0003f84070 */
[----:B------:R-:W-:Y:S01]  /*31d0*/  @!P4 IMAD.IADD R5, R5, 0x1, -R29 ;  /* 0x000000010505c824 */ /* 0x000fe200078e0a1d */
[----:B------:R-:W-:-:S13]  /*31e0*/  ISETP.GT.U32.AND P4, PT, R29, R4, PT ;  /* 0x000000041d00720c */ /* 0x000fda0003f84070 */
[----:B------:R-:W-:-:S05]  /*31f0*/  @!P4 IMAD.IADD R4, R4, 0x1, -R29 ;  /* 0x000000010404c824 */ /* 0x000fca00078e0a1d */
[----:B------:R-:W-:-:S13]  /*3200*/  ISETP.GT.U32.AND P4, PT, R29, R4, PT ;  /* 0x000000041d00720c */ /* 0x000fda0003f84070 */
[----:B------:R-:W-:Y:S02]  /*3210*/  @!P4 IMAD.IADD R4, R4, 0x1, -R29 ;  /* 0x000000010404c824 */ /* 0x000fe400078e0a1d */
[----:B------:R-:W-:Y:S02]  /*3220*/  IMAD.MOV.U32 R29, RZ, RZ, R0 ;  /* 0x000000ffff1d7224 */ /* 0x000fe400078e0000 */
[----:B------:R-:W0:Y:S01]  /*3230*/  S2R R0, SR_TID.X ;  /* 0x0000000000007919 */ /* 0x000e220000002100 */
[----:B------:R-:W-:Y:S02]  /*3240*/  @!P5 IMAD.MOV R27, RZ, RZ, -R27 ;  /* 0x000000ffff1bd224 */ /* 0x000fe400078e0a1b */
[----:B------:R-:W-:Y:S01]  /*3250*/  @!P0 IMAD.MOV R29, RZ, RZ, -R29 ;  /* 0x000000ffff1d8224 */ /* 0x000fe200078e0a1d */
[----:B------:R-:W-:Y:S02]  /*3260*/  ISETP.GE.AND P0, PT, R11, RZ, PT ;  /* 0x000000ff0b00720c */ /* 0x000fe40003f06270 */
[----:B------:R-:W4:Y:S01]  /*3270*/  LDL.LU R11, [R1+0x1d50] ;  /* 0x001d5000010b7983 */ /* 0x000f220000300800 */
[----:B0-----:R-:W-:-:S05]  /*3280*/  LOP3.LUT R0, R0, 0x3f, RZ, 0xc0, !PT ;  /* 0x0000003f00007812 */ /* 0x001fca00078ec0ff */
[----:B------:R-:W-:-:S05]  /*3290*/  IMAD R0, R0, UR5, RZ ;  /* 0x0000000500007c24 */ /* 0x000fca000f8e02ff */
[----:B------:R-:W-:Y:S02]  /*32a0*/  LEA R0, P5, R0, UR6, 0x1 ;  /* 0x0000000600007c11 */ /* 0x000fe4000f8a08ff */
[----:B--2---:R-:W-:Y:S01]  /*32b0*/  ISETP.NE.AND P4, PT, R28, RZ, PT ;  /* 0x000000ff1c00720c */ /* 0x004fe20003f85270 */
[----:B------:R-:W-:Y:S01]  /*32c0*/  @!P3 IMAD.MOV R6, RZ, RZ, -R6 ;  /* 0x000000ffff06b224 */ /* 0x000fe200078e0a06 */
[----:B------:R-:W-:Y:S01]  /*32d0*/  LOP3.LUT R28, RZ, R28, RZ, 0x33, !PT ;  /* 0x0000001cff1c7212 */ /* 0x000fe200078e33ff */
[----:B------:R-:W-:Y:S01]  /*32e0*/  @!P1 IMAD.MOV R5, RZ, RZ, -R5 ;  /* 0x000000ffff059224 */ /* 0x000fe200078e0a05 */
[----:B------:R-:W-:-:S03]  /*32f0*/  ULDC UR6, c[0x0][0x234] ;  /* 0x00008d0000067ab9 */ /* 0x000fc60000000800 */
[----:B------:R-:W-:Y:S04]  /*3300*/  STL [R1+0x1c], R28 ;  /* 0x00001c1c01007387 */ /* 0x000fe80000100800 */
[----:B------:R0:W-:Y:S04]  /*3310*/  STL [R1+0x1d20], R0 ;  /* 0x001d200001007387 */ /* 0x0001e80000100800 */
[----:B0-----:R-:W2:Y:S01]  /*3320*/  LDL.LU R0, [R1] ;  /* 0x0000000001007983 */ /* 0x001ea20000300800 */
[C---:B------:R-:W-:Y:S02]  /*3330*/  SEL R10, R28.reuse, R10, !P4 ;  /* 0x0000000a1c0a7207 */ /* 0x040fe40006000000 */
[----:B---3--:R-:W-:-:S02]  /*3340*/  SEL R9, R28, R9, !P4 ;  /* 0x000000091c097207 */ /* 0x008fc40006000000 */
[C---:B----4-:R-:W-:Y:S01]  /*3350*/  SEL R8, R28.reuse, R8, !P4 ;  /* 0x000000081c087207 */ /* 0x050fe20006000000 */
[----:B------:R0:W-:Y:S01]  /*3360*/  STL [R1+0x18], R10 ;  /* 0x0000180a01007387 */ /* 0x0001e20000100800 */
[----:B------:R-:W-:-:S03]  /*3370*/  SEL R7, R28, R7, !P4 ;  /* 0x000000071c077207 */ /* 0x000fc60006000000 */
[----:B0-----:R-:W3:Y:S04]  /*3380*/  LDL.LU R10, [R1+0x1d4c] ;  /* 0x001d4c00010a7983 */ /* 0x001ee80000300800 */
[----:B------:R0:W-:Y:S04]  /*3390*/  STL [R1+0x14], R9 ;  /* 0x0000140901007387 */ /* 0x0001e80000100800 */
[----:B0-----:R-:W4:Y:S04]  /*33a0*/  LDL.LU R9, [R1+0x1d48] ;  /* 0x001d480001097983 */ /* 0x001f280000300800 */
[----:B------:R0:W-:Y:S04]  /*33b0*/  STL [R1+0x10], R8 ;  /* 0x0000100801007387 */ /* 0x0001e80000100800 */
[----:B0-----:R-:W3:Y:S04]  /*33c0*/  LDL.LU R8, [R1+0x1d44] ;  /* 0x001d440001087983 */ /* 0x001ee80000300800 */
[----:B------:R0:W-:Y:S04]  /*33d0*/  STL [R1+0x8], R7 ;  /* 0x0000080701007387 */ /* 0x0001e80000100800 */
[----:B0-----:R-:W4:Y:S01]  /*33e0*/  LDL.LU R7, [R1+0x1d40] ;  /* 0x001d400001077983 */ /* 0x001f220000300800 */
[----:B--2---:R-:W-:-:S05]  /*33f0*/  SEL R0, R28, R0, !P4 ;  /* 0x000000001c007207 */ /* 0x004fca0006000000 */
[----:B------:R0:W-:Y:S04]  /*3400*/  STL [R1+0x1d24], R0 ;  /* 0x001d240001007387 */ /* 0x0001e80000100800 */
[----:B0-----:R-:W2:Y:S04]  /*3410*/  LDL.LU R0, [R1+0x10] ;  /* 0x0000100001007983 */ /* 0x001ea80000300800 */
[----:B--2---:R0:W-:Y:S04]  /*3420*/  STL [R1+0x1d28], R0 ;  /* 0x001d280001007387 */ /* 0x0041e80000100800 */
        /* <DEDUP_REMOVED lines=8> */
[----:B0-----:R-:W2:Y:S01]  /*34b0*/  LDL.LU R0, [R1+0x24] ;  /* 0x0000240001007983 */ /* 0x001ea20000300800 */
[----:B------:R-:W-:-:S02]  /*34c0*/  @!P6 IMAD.MOV R3, RZ, RZ, -R3 ;  /* 0x000000ffff03e224 */ /* 0x000fc400078e0a03 */
[----:B------:R-:W-:Y:S01]  /*34d0*/  @!P2 IMAD.MOV R2, RZ, RZ, -R2 ;  /* 0x000000ffff02a224 */ /* 0x000fe200078e0a02 */
[----:B--2---:R0:W-:Y:S04]  /*34e0*/  STL [R1+0x1d3c], R0 ;  /* 0x001d3c0001007387 */ /* 0x0041e80000100800 */
[----:B0-----:R-:W4:Y:S01]  /*34f0*/  LDL.LU R0, [R1+0x1c] ;  /* 0x00001c0001007983 */ /* 0x001f220000300800 */
[----:B------:R-:W-:Y:S01]  /*3500*/  @!P0 IMAD.MOV R4, RZ, RZ, -R4 ;  /* 0x000000ffff048224 */ /* 0x000fe200078e0a04 */
[C---:B----4-:R-:W-:Y:S02]  /*3510*/  SEL R28, R0.reuse, R7, !P4 ;  /* 0x00000007001c7207 */ /* 0x050fe40006000000 */
[C---:B---3--:R-:W-:Y:S02]  /*3520*/  SEL R8, R0.reuse, R8, !P4 ;  /* 0x0000000800087207 */ /* 0x048fe40006000000 */
[----:B------:R-:W-:-:S02]  /*3530*/  SEL R9, R0, R9, !P4 ;  /* 0x0000000900097207 */ /* 0x000fc40006000000 */
[C---:B------:R-:W-:Y:S02]  /*3540*/  SEL R10, R0.reuse, R10, !P4 ;  /* 0x0000000a000a7207 */ /* 0x040fe40006000000 */
[C---:B------:R-:W-:Y:S02]  /*3550*/  SEL R11, R0.reuse, R11, !P4 ;  /* 0x0000000b000b7207 */ /* 0x040fe40006000000 */
[C---:B------:R-:W-:Y:S02]  /*3560*/  SEL R12, R0.reuse, R12, !P4 ;  /* 0x0000000c000c7207 */ /* 0x040fe40006000000 */
[C---:B------:R-:W-:Y:S02]  /*3570*/  SEL R13, R0.reuse, R13, !P4 ;  /* 0x0000000d000d7207 */ /* 0x040fe40006000000 */
[C---:B------:R-:W-:Y:S02]  /*3580*/  SEL R14, R0.reuse, R14, !P4 ;  /* 0x0000000e000e7207 */ /* 0x040fe40006000000 */
        /* <DEDUP_REMOVED lines=19> */
[----:B------:R-:W2:Y:S01]  /*36c0*/  LDL.LU R0, [R1+0x1d3c] ;  /* 0x001d3c0001007983 */ /* 0x000ea20000300800 */
[----:B------:R-:W0:Y:S02]  /*36d0*/  S2R R2, SR_TID.X ;  /* 0x0000000000027919 */ /* 0x000e240000002100 */
[----:B0-----:R-:W-:-:S05]  /*36e0*/  LOP3.LUT R2, R2, 0x3f, RZ, 0xc0, !PT ;  /* 0x0000003f02027812 */ /* 0x001fca00078ec0ff */
[----:B------:R-:W-:-:S05]  /*36f0*/  IMAD R2, R2, UR5, RZ ;  /* 0x0000000502027c24 */ /* 0x000fca000f8e02ff */
[----:B------:R-:W-:Y:S01]  /*3700*/  LEA.HI.X.SX32 R2, R2, UR7, 0x1, P5 ;  /* 0x0000000702027c11 */ /* 0x000fe2000a8f0eff */
[----:B------:R-:W-:-:S04]  /*3710*/  ULDC UR7, c[0x0][0x240] ;  /* 0x0000900000077ab9 */ /* 0x000fc80000000800 */
[----:B------:R0:W-:Y:S04]  /*3720*/  STL [R1+0x1d1c], R2 ;  /* 0x001d1c0201007387 */ /* 0x0001e80000100800 */
[----:B0-----:R-:W3:Y:S01]  /*3730*/  LDL.LU R2, [R1+0x8] ;  /* 0x0000080001027983 */ /* 0x001ee20000300800 */
[----:B--2---:R-:W-:-:S05]  /*3740*/  IMAD R0, R0, UR6, RZ ;  /* 0x0000000600007c24 */ /* 0x004fca000f8e02ff */
[----:B------:R0:W-:Y:S04]  /*3750*/  STL [R1+0x24], R0 ;  /* 0x0000240001007387 */ /* 0x0001e80000100800 */
[----:B0-----:R-:W2:Y:S02]  /*3760*/  LDL.LU R0, [R1+0x1d38] ;  /* 0x001d380001007983 */ /* 0x001ea40000300800 */
        /* <DEDUP_REMOVED lines=14> */
[----:B0-----:R-:W2:Y:S01]  /*3850*/  LDL.LU R0, [R1+0x1d24] ;  /* 0x001d240001007983 */ /* 0x001ea20000300800 */
[----:B---3--:R-:W-:Y:S02]  /*3860*/  IMAD R2, R2, UR7, RZ ;  /* 0x0000000702027c24 */ /* 0x008fe4000f8e02ff */
[----:B------:R-:W-:-:S03]  /*3870*/  IMAD R10, R10, UR7, RZ ;  /* 0x000000070a0a7c24 */ /* 0x000fc6000f8e02ff */
[----:B------:R2:W-:Y:S01]  /*3880*/  STL [R1+0x8], R2 ;  /* 0x0000080201007387 */ /* 0x0005e20000100800 */
[----:B------:R-:W-:Y:S02]  /*3890*/  IMAD R11, R11, UR7, RZ ;  /* 0x000000070b0b7c24 */ /* 0x000fe4000f8e02ff */
[----:B------:R-:W-:Y:S02]  /*38a0*/  IMAD R12, R12, UR7, RZ ;  /* 0x000000070c0c7c24 */ /* 0x000fe4000f8e02ff */
[----:B------:R-:W-:Y:S02]  /*38b0*/  IMAD R13, R13, UR7, RZ ;  /* 0x000000070d0d7c24 */ /* 0x000fe4000f8e02ff */
[----:B------:R-:W-:Y:S02]  /*38c0*/  IMAD R14, R14, UR7, RZ ;  /* 0x000000070e0e7c24 */ /* 0x000fe4000f8e02ff */
[----:B--2---:R-:W-:Y:S02]  /*38d0*/  IMAD R2, R0, UR7, RZ ;  /* 0x0000000700027c24 */ /* 0x004fe4000f8e02ff */
[----:B------:R-:W2:Y:S04]  /*38e0*/  LDL.LU R0, [R1+0x1d20] ;  /* 0x001d200001007983 */ /* 0x000ea80000300800 */
[----:B------:R-:W-:Y:S04]  /*38f0*/  STL [R1+0x4], R2 ;  /* 0x0000040201007387 */ /* 0x000fe80000100800 */
[----:B------:R0:W-:Y:S04]  /*3900*/  STL [R1+0x1d18], R10 ;  /* 0x001d180a01007387 */ /* 0x0001e80000100800 */
[----:B0-----:R-:W2:Y:S04]  /*3910*/  LDL.LU R10, [R1+0x18] ;  /* 0x00001800010a7983 */ /* 0x001ea80000300800 */
[----:B------:R0:W-:Y:S04]  /*3920*/  STL [R1+0x1d14], R11 ;  /* 0x001d140b01007387 */ /* 0x0001e80000100800 */
[----:B0-----:R-:W3:Y:S04]  /*3930*/  LDL.LU R11, [R1+0x14] ;  /* 0x00001400010b7983 */ /* 0x001ee80000300800 */
[----:B------:R0:W-:Y:S04]  /*3940*/  STL [R1+0x1d10], R12 ;  /* 0x001d100c01007387 */ /* 0x0001e80000100800 */
[----:B0-----:R-:W4:Y:S04]  /*3950*/  LDL.LU R12, [R1+0xc] ;  /* 0x00000c00010c7983 */ /* 0x001f280000300800 */
[----:B------:R0:W-:Y:S04]  /*3960*/  STL [R1+0x1d0c], R13 ;  /* 0x001d0c0d01007387 */ /* 0x0001e80000100800 */
[----:B0-----:R-:W4:Y:S04]  /*3970*/  LDL.LU R13, [R1+0x8] ;  /* 0x00000800010d7983 */ /* 0x001f280000300800 */
[----:B------:R0:W-:Y:S04]  /*3980*/  STL [R1+0x1d08], R14 ;  /* 0x001d080e01007387 */ /* 0x0001e80000100800 */
[----:B0-----:R-:W4:Y:S01]  /*3990*/  LDL.LU R14, [R1+0x4] ;  /* 0x00000400010e7983 */ /* 0x001f220000300800 */
[----:B------:R-:W-:-:S02]  /*39a0*/  IMAD R28, R28, UR7, RZ ;  /* 0x000000071c1c7c24 */ /* 0x000fc4000f8e02ff */
[----:B------:R-:W-:Y:S01]  /*39b0*/  IMAD R8, R8, UR7, RZ ;  /* 0x0000000708087c24 */ /* 0x000fe2000f8e02ff */
[----:B--2---:R-:W-:-:S05]  /*39c0*/  LEA R2, P0, R10, R0, 0x1 ;  /* 0x000000000a027211 */ /* 0x004fca00078008ff */
[----:B------:R3:W-:Y:S02]  /*39d0*/  STL [R1+0x1c98], R2 ;  /* 0x001c980201007387 */ /* 0x0007e40000100800 */
[----:B---3--:R-:W-:-:S05]  /*39e0*/  LEA R2, P1, R11, R0, 0x1 ;  /* 0x000000000b027211 */ /* 0x008fca00078208ff */
[----:B------:R4:W-:Y:S02]  /*39f0*/  STL [R1+0x1c9c], R2 ;  /* 0x001c9c0201007387 */ /* 0x0009e40000100800 */
[----:B----4-:R-:W-:-:S05]  /*3a00*/  LEA R2, P2, R12, R0, 0x1 ;  /* 0x000000000c027211 */ /* 0x010fca00078408ff */
[----:B------:R0:W-:Y:S02]  /*3a10*/  STL [R1+0x1ca0], R2 ;  /* 0x001ca00201007387 */ /* 0x0001e40000100800 */
[----:B0-----:R-:W-:-:S05]  /*3a20*/  LEA R2, P3, R13, R0, 0x1 ;  /* 0x000000000d027211 */ /* 0x001fca00078608ff */
[----:B------:R0:W-:Y:S02]  /*3a30*/  STL [R1+0x1ca4], R2 ;  /* 0x001ca40201007387 */ /* 0x0001e40000100800 */
[----:B0-----:R-:W-:-:S05]  /*3a40*/  LEA R2, P4, R14, R0, 0x1 ;  /* 0x000000000e027211 */ /* 0x001fca00078808ff */
[----:B------:R0:W-:Y:S02]  /*3a50*/  STL [R1+0x1ca8], R2 ;  /* 0x001ca80201007387 */ /* 0x0001e40000100800 */
[----:B0-----:R-:W-:-:S05]  /*3a60*/  LEA R2, P5, R28, R0, 0x1 ;  /* 0x000000001c027211 */ /* 0x001fca00078a08ff */
[----:B------:R0:W-:Y:S02]  /*3a70*/  STL [R1+0x1cac], R2 ;  /* 0x001cac0201007387 */ /* 0x0001e40000100800 */
[----:B0-----:R-:W-:-:S05]  /*3a80*/  LEA R2, P6, R8, R0, 0x1 ;  /* 0x0000000008027211 */ /* 0x001fca00078c08ff */
[----:B------:R0:W-:Y:S04]  /*3a90*/  STL [R1+0x1cb0], R2 ;  /* 0x001cb00201007387 */ /* 0x0001e80000100800 */
[----:B0-----:R-:W2:Y:S01]  /*3aa0*/  LDL.LU R2, [R1+0x1d1c] ;  /* 0x001d1c0001027983 */ /* 0x001ea20000300800 */
[----:B------:R-:W-:Y:S01]  /*3ab0*/  IMAD R9, R9, UR7, RZ ;  /* 0x0000000709097c24 */ /* 0x000fe2000f8e02ff */
[----:B--2---:R-:W-:-:S05]  /*3ac0*/  LEA.HI.X.SX32 R10, R10, R2, 0x1, P0 ;  /* 0x000000020a0a7211 */ /* 0x004fca00000f0eff */
[----:B------:R0:W-:Y:S02]  /*3ad0*/  STL [R1+0x1c90], R10 ;  /* 0x001c900a01007387 */ /* 0x0001e40000100800 */
[----:B0-----:R-:W-:-:S05]  /*3ae0*/  LEA R10, P0, R9, R0, 0x1 ;  /* 0x00000000090a7211 */ /* 0x001fca00078008ff */
[----:B------:R0:W-:Y:S04]  /*3af0*/  STL [R1+0x1c94], R10 ;  /* 0x001c940a01007387 */ /* 0x0001e80000100800 */
[----:B0-----:R-:W2:Y:S01]  /*3b00*/  LDL.LU R10, [R1+0x1d18] ;  /* 0x001d1800010a7983 */ /* 0x001ea20000300800 */
[----:B------:R-:W-:-:S05]  /*3b10*/  LEA.HI.X.SX32 R11, R11, R2, 0x1, P1 ;  /* 0x000000020b0b7211 */ /* 0x000fca00008f0eff */
[----:B------:R2:W-:Y:S02]  /*3b20*/  STL [R1+0x1c88], R11 ;  /* 0x001c880b01007387 */ /* 0x0005e40000100800 */
[----:B--2---:R-:W-:-:S05]  /*3b30*/  LEA R11, P1, R10, R0, 0x1 ;  /* 0x000000000a0b7211 */ /* 0x004fca00078208ff */
        /* <DEDUP_REMOVED lines=18> */
[----:B------:R2:W-:Y:S01]  /*3c60*/  STL [R1+0x1c68], R28 ;  /* 0x001c681c01007387 */ /* 0x0005e20000100800 */
[-C--:B------:R-:W-:Y:S01]  /*3c70*/  LEA.HI.X.SX32 R8, R8, R2.reuse, 0x1, P6 ;  /* 0x0000000208087211 */ /* 0x080fe200030f0eff */
[----:B------:R-:W-:Y:S02]  /*3c80*/  IMAD R15, R15, UR7, RZ ;  /* 0x000000070f0f7c24 */ /* 0x000fe4000f8e02ff */
[----:B------:R-:W-:Y:S01]  /*3c90*/  IMAD R16, R16, UR7, RZ ;  /* 0x0000000710107c24 */ /* 0x000fe2000f8e02ff */
[----:B------:R-:W-:Y:S01]  /*3ca0*/  LEA.HI.X.SX32 R9, R9, R2, 0x1, P0 ;  /* 0x0000000209097211 */ /* 0x000fe200000f0eff */
[----:B------:R-:W-:Y:S02]  /*3cb0*/  IMAD R17, R17, UR7, RZ ;  /* 0x0000000711117c24 */ /* 0x000fe4000f8e02ff */
[----:B------:R-:W-:Y:S02]  /*3cc0*/  IMAD R18, R18, UR7, RZ ;  /* 0x0000000712127c24 */ /* 0x000fe4000f8e02ff */
[----:B------:R-:W-:-:S02]  /*3cd0*/  IMAD R19, R19, UR7, RZ ;  /* 0x0000000713137c24 */ /* 0x000fc4000f8e02ff */
[----:B------:R-:W-:Y:S02]  /*3ce0*/  IMAD R20, R20, UR7, RZ ;  /* 0x0000000714147c24 */ /* 0x000fe4000f8e02ff */
[----:B------:R-:W-:Y:S02]  /*3cf0*/  IMAD R21, R21, UR7, RZ ;  /* 0x0000000715157c24 */ /* 0x000fe4000f8e02ff */
[----:B------:R-:W-:Y:S02]  /*3d00*/  IMAD R22, R22, UR7, RZ ;  /* 0x0000000716167c24 */ /* 0x000fe4000f8e02ff */
[----:B------:R-:W-:Y:S02]  /*3d10*/  IMAD R23, R23, UR7, RZ ;  /* 0x0000000717177c24 */ /* 0x000fe4000f8e02ff */
[----:B------:R-:W-:Y:S02]  /*3d20*/  IMAD R24, R24, UR7, RZ ;  /* 0x0000000718187c24 */ /* 0x000fe4000f8e02ff */
[----:B------:R-:W-:-:S02]  /*3d30*/  IMAD R25, R25, UR7, RZ ;  /* 0x0000000719197c24 */ /* 0x000fc4000f8e02ff */
[----:B------:R-:W-:Y:S02]  /*3d40*/  IMAD R26, R26, UR7, RZ ;  /* 0x000000071a1a7c24 */ /* 0x000fe4000f8e02ff */
[----:B------:R-:W-:Y:S01]  /*3d50*/  IMAD R27, R27, UR7, RZ ;  /* 0x000000071b1b7c24 */ /* 0x000fe2000f8e02ff */
[----:B--2---:R-:W-:-:S05]  /*3d60*/  LEA R28, P5, R14, R0, 0x1 ;  /* 0x000000000e1c7211 */ /* 0x004fca00078a08ff */
[----:B------:R0:W-:Y:S04]  /*3d70*/  STL [R1+0x1c6c], R28 ;  /* 0x001c6c1c01007387 */ /* 0x0001e80000100800 */
[----:B0-----:R-:W2:Y:S04]  /*3d80*/  LDL.LU R28, [R1+0x1d04] ;  /* 0x001d0400011c7983 */ /* 0x001ea80000300800 */
[----:B------:R0:W-:Y:S02]  /*3d90*/  STL [R1+0x1c60], R8 ;  /* 0x001c600801007387 */ /* 0x0001e40000100800 */
[----:B0-----:R-:W-:-:S05]  /*3da0*/  LEA R8, P6, R15, R0, 0x1 ;  /* 0x000000000f087211 */ /* 0x001fca00078c08ff */
[----:B------:R0:W-:Y:S04]  /*3db0*/  STL [R1+0x1c64], R8 ;  /* 0x001c640801007387 */ /* 0x0001e80000100800 */
[----:B------:R1:W-:Y:S01]  /*3dc0*/  STL [R1+0x1c58], R9 ;  /* 0x001c580901007387 */ /* 0x0003e20000100800 */
[----:B0-----:R-:W-:Y:S02]  /*3dd0*/  LEA R8, P0, R16, R0, 0x1 ;  /* 0x0000000010087211 */ /* 0x001fe400078008ff */
[----:B-1----:R-:W-:-:S03]  /*3de0*/  LEA.HI.X.SX32 R9, R10, R2, 0x1, P1 ;  /* 0x000000020a097211 */ /* 0x002fc600008f0eff */
[----:B------:R0:W-:Y:S01]  /*3df0*/  STL [R1+0x1c5c], R8 ;  /* 0x001c5c0801007387 */ /* 0x0001e20000100800 */
[----:B------:R-:W-:-:S03]  /*3e00*/  LEA.HI.X.SX32 R10, R11, R2, 0x1, P2 ;  /* 0x000000020b0a7211 */ /* 0x000fc600010f0eff */
[----:B------:R1:W-:Y:S01]  /*3e10*/  STL [R1+0x1c50], R9 ;  /* 0x001c500901007387 */ /* 0x0003e20000100800 */
[-C--:B0-----:R-:W-:Y:S02]  /*3e20*/  LEA R8, P1, R17, R0.reuse, 0x1 ;  /* 0x0000000011087211 */ /* 0x081fe400078208ff */
[----:B-1----:R-:W-:-:S03]  /*3e30*/  LEA R9, P2, R18, R0, 0x1 ;  /* 0x0000000012097211 */ /* 0x002fc600078408ff */
[----:B------:R0:W-:Y:S04]  /*3e40*/  STL [R1+0x1c54], R8 ;  /* 0x001c540801007387 */ /* 0x0001e80000100800 */
[----:B------:R1:W-:Y:S04]  /*3e50*/  STL [R1+0x1c48], R10 ;  /* 0x001c480a01007387 */ /* 0x0003e80000100800 */
[----:B------:R3:W-:Y:S01]  /*3e60*/  STL [R1+0x1c4c], R9 ;  /* 0x001c4c0901007387 */ /* 0x0007e20000100800 */
[----:B0-----:R-:W-:Y:S02]  /*3e70*/  LEA.HI.X.SX32 R8, R12, R2, 0x1, P3 ;  /* 0x000000020c087211 */ /* 0x001fe400018f0eff */
[----:B-1----:R-:W-:-:S03]  /*3e80*/  LEA R10, P3, R19, R0, 0x1 ;  /* 0x00000000130a7211 */ /* 0x002fc600078608ff */
[----:B------:R0:W-:Y:S01]  /*3e90*/  STL [R1+0x1c40], R8 ;  /* 0x001c400801007387 */ /* 0x0001e20000100800 */
[----:B---3--:R-:W-:Y:S02]  /*3ea0*/  LEA.HI.X.SX32 R9, R13, R2, 0x1, P4 ;  /* 0x000000020d097211 */ /* 0x008fe400020f0eff */
[----:B------:R-:W-:Y:S01]  /*3eb0*/  LEA R11, P4, R20, R0, 0x1 ;  /* 0x00000000140b7211 */ /* 0x000fe200078808ff */
[----:B0-----:R-:W3:Y:S04]  /*3ec0*/  LDL.LU R8, [R1+0x1c] ;  /* 0x00001c0001087983 */ /* 0x001ee80000300800 */
[----:B------:R-:W-:Y:S04]  /*3ed0*/  STL [R1+0x1c44], R10 ;  /* 0x001c440a01007387 */ /* 0x000fe80000100800 */
[----:B------:R0:W-:Y:S04]  /*3ee0*/  STL [R1+0x1c38], R9 ;  /* 0x001c380901007387 */ /* 0x0001e80000100800 */
[----:B------:R1:W-:Y:S01]  /*3ef0*/  STL [R1+0x1c3c], R11 ;  /* 0x001c3c0b01007387 */ /* 0x0003e20000100800 */
[----:B0-----:R-:W-:-:S02]  /*3f00*/  LEA.HI.X.SX32 R9, R14, R2, 0x1, P5 ;  /* 0x000000020e097211 */ /* 0x001fc400028f0eff */
[----:B------:R-:W-:Y:S02]  /*3f10*/  LEA R10, P5, R21, R0, 0x1 ;  /* 0x00000000150a7211 */ /* 0x000fe400078a08ff */
[----:B-1----:R-:W-:Y:S01]  /*3f20*/  LEA.HI.X.SX32 R11, R15, R2, 0x1, P6 ;  /* 0x000000020f0b7211 */ /* 0x002fe200030f0eff */
[----:B------:R0:W-:Y:S04]  /*3f30*/  STL [R1+0x1c30], R9 ;  /* 0x001c300901007387 */ /* 0x0001e80000100800 */
[----:B------:R1:W-:Y:S01]  /*3f40*/  STL [R1+0x1c34], R10 ;  /* 0x001c340a01007387 */ /* 0x0003e20000100800 */
[----:B0-----:R-:W-:-:S03]  /*3f50*/  LEA R9, P6, R22, R0, 0x1 ;  /* 0x0000000016097211 */ /* 0x001fc600078c08ff */
[----:B------:R0:W-:Y:S01]  /*3f60*/  STL [R1+0x1c28], R11 ;  /* 0x001c280b01007387 */ /* 0x0001e20000100800 */
[----:B-1----:R-:W-:-:S03]  /*3f70*/  LEA.HI.X.SX32 R10, R16, R2, 0x1, P0 ;  /* 0x00000002100a7211 */ /* 0x002fc600000f0eff */
[----:B------:R1:W-:Y:S01]  /*3f80*/  STL [R1+0x1c2c], R9 ;  /* 0x001c2c0901007387 */ /* 0x0003e20000100800 */
[----:B0-----:R-:W-:-:S03]  /*3f90*/  LEA R11, P0, R23, R0, 0x1 ;  /* 0x00000000170b7211 */ /* 0x001fc600078008ff */
[----:B------:R0:W-:Y:S01]  /*3fa0*/  STL [R1+0x1c20], R10 ;  /* 0x001c200a01007387 */ /* 0x0001e20000100800 */
[----:B-1----:R-:W-:-:S03]  /*3fb0*/  LEA.HI.X.SX32 R9, R17, R2, 0x1, P1 ;  /* 0x0000000211097211 */ /* 0x002fc600008f0eff */
[----:B------:R1:W-:Y:S04]  /*3fc0*/  STL [R1+0x1c24], R11 ;  /* 0x001c240b01007387 */ /* 0x0003e80000100800 */
[----:B------:R4:W-:Y:S01]  /*3fd0*/  STL [R1+0x1c18], R9 ;  /* 0x001c180901007387 */ /* 0x0009e20000100800 */
[----:B0-----:R-:W-:Y:S02]  /*3fe0*/  LEA R10, P1, R24, R0, 0x1 ;  /* 0x00000000180a7211 */ /* 0x001fe400078208ff */
[----:B-1----:R-:W-:-:S03]  /*3ff0*/  LEA.HI.X.SX32 R11, R18, R2, 0x1, P2 ;  /* 0x00000002120b7211 */ /* 0x002fc600010f0eff */
[----:B------:R0:W-:Y:S01]  /*4000*/  STL [R1+0x1c1c], R10 ;  /* 0x001c1c0a01007387 */ /* 0x0001e20000100800 */
[----:B----4-:R-:W-:-:S03]  /*4010*/  LEA R9, P2, R25, R0, 0x1 ;  /* 0x0000000019097211 */ /* 0x010fc600078408ff */
[----:B------:R1:W-:Y:S04]  /*4020*/  STL [R1+0x1c10], R11 ;  /* 0x001c100b01007387 */ /* 0x0003e80000100800 */
[----:B------:R4:W-:Y:S01]  /*4030*/  STL [R1+0x1c14], R9 ;  /* 0x001c140901007387 */ /* 0x0009e20000100800 */
[----:B0-----:R-:W-:Y:S02]  /*4040*/  LEA.HI.X.SX32 R10, R19, R2, 0x1, P3 ;  /* 0x00000002130a7211 */ /* 0x001fe400018f0eff */
[----:B-1----:R-:W-:-:S03]  /*4050*/  LEA R11, P3, R26, R0, 0x1 ;  /* 0x000000001a0b7211 */ /* 0x002fc600078608ff */
[----:B------:R0:W-:Y:S01]  /*4060*/  STL [R1+0x1c08], R10 ;  /* 0x001c080a01007387 */ /* 0x0001e20000100800 */
[----:B----4-:R-:W-:-:S03]  /*4070*/  LEA.HI.X.SX32 R9, R20, R2, 0x1, P4 ;  /* 0x0000000214097211 */ /* 0x010fc600020f0eff */
[----:B------:R-:W-:Y:S01]  /*4080*/  STL [R1+0x1c0c], R11 ;  /* 0x001c0c0b01007387 */ /* 0x000fe20000100800 */
[----:B------:R-:W-:-:S03]  /*4090*/  IMAD R29, R29, UR7, RZ ;  /* 0x000000071d1d7c24 */ /* 0x000fc6000f8e02ff */
[----:B------:R-:W4:Y:S01]  /*40a0*/  LDL.LU R19, [R1+0x24] ;  /* 0x0000240001137983 */ /* 0x000f220000300800 */
[----:B0-----:R-:W-:-:S03]  /*40b0*/  LEA R10, P4, R27, R0, 0x1 ;  /* 0x000000001b0a7211 */ /* 0x001fc600078808ff */
[----:B------:R0:W-:Y:S01]  /*40c0*/  STL [R1+0x1c00], R9 ;  /* 0x001c000901007387 */ /* 0x0001e20000100800 */
[----:B------:R-:W-:-:S03]  /*40d0*/  IMAD R6, R6, UR7, RZ ;  /* 0x0000000706067c24 */ /* 0x000fc6000f8e02ff */
[----:B------:R1:W-:Y:S01]  /*40e0*/  STL [R1+0x1c04], R10 ;  /* 0x001c040a01007387 */ /* 0x0003e20000100800 */
[----:B0-----:R-:W-:Y:S02]  /*40f0*/  LEA.HI.X.SX32 R9, R21, R2, 0x1, P5 ;  /* 0x0000000215097211 */ /* 0x001fe400028f0eff */
[----:B------:R-:W-:Y:S01]  /*4100*/  LEA R11, P5, R29, R0, 0x1 ;  /* 0x000000001d0b7211 */ /* 0x000fe200078a08ff */
[----:B------:R-:W4:Y:S01]  /*4110*/  LDL.LU R21, [R1+0x20] ;  /* 0x0000200001157983 */ /* 0x000f220000300800 */
[----:B-1----:R-:W-:Y:S01]  /*4120*/  LEA.HI.X.SX32 R10, R22, R2, 0x1, P6 ;  /* 0x00000002160a7211 */ /* 0x002fe200030f0eff */
[----:B------:R-:W-:Y:S02]  /*4130*/  IMAD R5, R5, UR7, RZ ;  /* 0x0000000705057c24 */ /* 0x000fe4000f8e02ff */
[----:B------:R0:W-:Y:S04]  /*4140*/  STL [R1+0x1bf8], R9 ;  /* 0x001bf80901007387 */ /* 0x0001e80000100800 */
[----:B------:R1:W-:Y:S04]  /*4150*/  STL [R1+0x1bfc], R11 ;  /* 0x001bfc0b01007387 */ /* 0x0003e80000100800 */
[----:B------:R-:W4:Y:S01]  /*4160*/  LDL.LU R20, [R1+0x30] ;  /* 0x0000300001147983 */ /* 0x000f220000300800 */
[----:B0-----:R-:W-:-:S03]  /*4170*/  LEA R9, P6, R6, R0, 0x1 ;  /* 0x0000000006097211 */ /* 0x001fc600078c08ff */
[----:B------:R0:W-:Y:S01]  /*4180*/  STL [R1+0x1bf0], R10 ;  /* 0x001bf00a01007387 */ /* 0x0001e20000100800 */
[----:B-1----:R-:W-:-:S03]  /*4190*/  LEA.HI.X.SX32 R11, R23, R2, 0x1, P0 ;  /* 0x00000002170b7211 */ /* 0x002fc600000f0eff */
[----:B------:R1:W-:Y:S01]  /*41a0*/  STL [R1+0x1bf4], R9 ;  /* 0x001bf40901007387 */ /* 0x0003e20000100800 */
[----:B------:R-:W-:-:S03]  /*41b0*/  IMAD R3, R3, UR7, RZ ;  /* 0x0000000703037c24 */ /* 0x000fc6000f8e02ff */
[----:B------:R1:W-:Y:S01]  /*41c0*/  STL [R1+0x1be8], R11 ;  /* 0x001be80b01007387 */ /* 0x0003e20000100800 */
[----:B------:R-:W-:Y:S01]  /*41d0*/  IMAD R7, R7, UR7, RZ ;  /* 0x0000000707077c24 */ /* 0x000fe2000f8e02ff */
[----:B0-----:R-:W-:Y:S02]  /*41e0*/  LEA.HI.X.SX32 R10, R24, R2, 0x1, P1 ;  /* 0x00000002180a7211 */ /* 0x001fe400008f0eff */
[----:B------:R-:W4:Y:S01]  /*41f0*/  LDL.LU R18, [R1+0x34] ;  /* 0x0000340001127983 */ /* 0x000f220000300800 */
[----:B-1----:R-:W-:-:S05]  /*4200*/  LEA R9, P0, R5, R0, 0x1 ;  /* 0x0000000005097211 */ /* 0x002fca00078008ff */
[----:B------:R0:W-:Y:S01]  /*4210*/  STL [R1+0x1bec], R9 ;  /* 0x001bec0901007387 */ /* 0x0001e20000100800 */
[----:B------:R-:W-:-:S03]  /*4220*/  LEA.HI.X.SX32 R11, R25, R2, 0x1, P2 ;  /* 0x00000002190b7211 */ /* 0x000fc600010f0eff */
[----:B------:R1:W-:Y:S01]  /*4230*/  STL [R1+0x1be0], R10 ;  /* 0x001be00a01007387 */ /* 0x0003e20000100800 */
[-C--:B0-----:R-:W-:Y:S01]  /*4240*/  LEA R9, P1, R3, R0.reuse, 0x1 ;  /* 0x0000000003097211 */ /* 0x081fe200078208ff */
[----:B------:R-:W-:Y:S01]  /*4250*/  IMAD R4, R4, UR7, RZ ;  /* 0x0000000704047c24 */ /* 0x000fe2000f8e02ff */
[----:B-1----:R-:W-:-:S03]  /*4260*/  LEA R10, P2, R7, R0, 0x1 ;  /* 0x00000000070a7211 */ /* 0x002fc600078408ff */
[----:B------:R0:W-:Y:S04]  /*4270*/  STL [R1+0x1be4], R9 ;  /* 0x001be40901007387 */ /* 0x0001e80000100800 */
[----:B------:R-:W-:Y:S01]  /*4280*/  STL [R1+0x1bd8], R11 ;  /* 0x001bd80b01007387 */ /* 0x000fe20000100800 */
[----:B0-----:R-:W-:-:S03]  /*4290*/  LEA.HI.X.SX32 R9, R26, R2, 0x1, P3 ;  /* 0x000000021a097211 */ /* 0x001fc600018f0eff */
[----:B------:R0:W-:Y:S04]  /*42a0*/  STL [R1+0x1bdc], R10 ;  /* 0x001bdc0a01007387 */ /* 0x0001e80000100800 */
[----:B------:R1:W-:Y:S01]  /*42b0*/  STL [R1+0x1bd4], R9 ;  /* 0x001bd40901007387 */ /* 0x0003e20000100800 */
[----:B0-----:R-:W-:Y:S02]  /*42c0*/  LEA.HI.X.SX32 R10, R27, R2, 0x1, P4 ;  /* 0x000000021b0a7211 */ /* 0x001fe400020f0eff */
[----:B-1----:R-:W-:-:S03]  /*42d0*/  LEA R9, P4, R4, R0, 0x1 ;  /* 0x0000000004097211 */ /* 0x002fc600078808ff */
[----:B------:R-:W-:Y:S01]  /*42e0*/  STL [R1+0x1bd0], R10 ;  /* 0x001bd00a01007387 */ /* 0x000fe20000100800 */
[----:B------:R-:W-:-:S03]  /*42f0*/  LEA.HI.X.SX32 R0, R29, R2, 0x1, P5 ;  /* 0x000000021d007211 */ /* 0x000fc600028f0eff */
[----:B------:R-:W4:Y:S04]  /*4300*/  LDL.LU R17, [R1+0x3c] ;  /* 0x00003c0001117983 */ /* 0x000f280000300800 */
[----:B------:R-:W-:Y:S04]  /*4310*/  STL [R1+0x1bcc], R9 ;  /* 0x001bcc0901007387 */ /* 0x000fe80000100800 */
[----:B--2---:R-:W-:Y:S04]  /*4320*/  STL [R1+0x1cfc], R28 ;  /* 0x001cfc1c01007387 */ /* 0x004fe80000100800 */
[----:B------:R0:W-:Y:S04]  /*4330*/  STL [R1+0x1bc8], R0 ;  /* 0x001bc80001007387 */ /* 0x0001e80000100800 */
[----:B------:R-:W2:Y:S04]  /*4340*/  LDL.LU R16, [R1+0x38] ;  /* 0x0000380001107983 */ /* 0x000ea80000300800 */
[----:B------:R-:W2:Y:S01]  /*4350*/  LDL.LU R11, [R1+0x40] ;  /* 0x00004000010b7983 */ /* 0x000ea20000300800 */
[----:B0-----:R-:W-:-:S02]  /*4360*/  LEA.HI.X.SX32 R0, R6, R2, 0x1, P6 ;  /* 0x0000000206007211 */ /* 0x001fc400030f0eff */
[----:B------:R-:W-:-:S03]  /*4370*/  LEA.HI.X.SX32 R5, R5, R2, 0x1, P0 ;  /* 0x0000000205057211 */ /* 0x000fc600000f0eff */
[----:B------:R0:W-:Y:S02]  /*4380*/  STL [R1+0x1bc4], R0 ;  /* 0x001bc40001007387 */ /* 0x0001e40000100800 */
[-C--:B0-----:R-:W-:Y:S02]  /*4390*/  LEA.HI.X.SX32 R0, R3, R2.reuse, 0x1, P1 ;  /* 0x0000000203007211 */ /* 0x081fe400008f0eff */
[----:B------:R-:W-:Y:S02]  /*43a0*/  LEA.HI.X.SX32 R3, R7, R2, 0x1, P2 ;  /* 0x0000000207037211 */ /* 0x000fe400010f0eff */
[----:B---3--:R-:W-:-:S04]  /*43b0*/  LEA R12, P3, R8, UR10, 0x1 ;  /* 0x0000000a080c7c11 */ /* 0x008fc8000f8608ff */
[----:B------:R-:W-:Y:S02]  /*43c0*/  LEA.HI.X.SX32 R13, R8, UR11, 0x1, P3 ;  /* 0x0000000b080d7c11 */ /* 0x000fe400098f0eff */
[----:B------:R-:W0:Y:S03]  /*43d0*/  LDC R8, c[0x0][0x238] ;  /* 0x00008e00ff087b82 */ /* 0x000e260000000800 */
[----:B------:R-:W-:Y:S04]  /*43e0*/  STL.64 [R1+0x6a0], R12 ;  /* 0x0006a00c01007387 */ /* 0x000fe80000100a00 */
[----:B------:R-:W-:Y:S04]  /*43f0*/  STL [R1+0x1bc0], R5 ;  /* 0x001bc00501007387 */ /* 0x000fe80000100800 */
[----:B------:R1:W-:Y:S04]  /*4400*/  STL [R1+0x1bbc], R0 ;  /* 0x001bbc0001007387 */ /* 0x0003e80000100800 */
[----:B------:R-:W-:Y:S01]  /*4410*/  STL [R1+0x1bb8], R3 ;  /* 0x001bb80301007387 */ /* 0x000fe20000100800 */
[----:B-1----:R-:W-:Y:S01]  /*4420*/  LEA.HI.X.SX32 R0, R4, R2, 0x1, P4 ;  /* 0x0000000204007211 */ /* 0x002fe200020f0eff */
[----:B0-----:R-:W-:-:S04]  /*4430*/  IMAD R10, R8, 0x3f, RZ ;  /* 0x0000003f080a7824 */ /* 0x001fc800078e02ff */
[----:B------:R-:W-:Y:S01]  /*4440*/  IMAD.WIDE R8, R10, 0x2, R12 ;  /* 0x000000020a087825 */ /* 0x000fe200078e020c */
[----:B------:R0:W-:Y:S04]  /*4450*/  STL [R1+0x1bb4], R0 ;  /* 0x001bb40001007387 */ /* 0x0001e80000100800 */
[----:B------:R-:W-:Y:S04]  /*4460*/  STL [R1+0x1bb0], R8 ;  /* 0x001bb00801007387 */ /* 0x000fe80000100800 */
[----:B------:R-:W-:Y:S01]  /*4470*/  STL [R1+0x1bac], R9 ;  /* 0x001bac0901007387 */ /* 0x000fe20000100800 */
[----:B----4-:R-:W-:-:S04]  /*4480*/  LEA R28, P0, R19, UR10, 0x1 ;  /* 0x0000000a131c7c11 */ /* 0x010fc8000f8008ff */
[----:B------:R-:W-:Y:S02]  /*4490*/  LEA.HI.X.SX32 R29, R19, UR11, 0x1, P0 ;  /* 0x0000000b131d7c11 */ /* 0x000fe400080f0eff */
[----:B------:R-:W-:-:S04]  /*44a0*/  LEA R14, P3, R21, UR10, 0x1 ;  /* 0x0000000a150e7c11 */ /* 0x000fc8000f8608ff */
[----:B------:R-:W-:-:S03]  /*44b0*/  LEA.HI.X.SX32 R15, R21, UR11, 0x1, P3 ;  /* 0x0000000b150f7c11 */ /* 0x000fc600098f0eff */
[----:B------:R-:W-:Y:S02]  /*44c0*/  IMAD.WIDE R4, R10, 0x2, R14 ;  /* 0x000000020a047825 */ /* 0x000fe400078e020e */
[----:B------:R-:W-:Y:S02]  /*44d0*/  STL.64 [R1+0x6a8], R14 ;  /* 0x0006a80e01007387 */ /* 0x000fe40000100a00 */
[----:B0-----:R-:W-:Y:S02]  /*44e0*/  IMAD R0, R20, UR6, RZ ;  /* 0x0000000614007c24 */ /* 0x001fe4000f8e02ff */
[----:B------:R-:W-:Y:S04]  /*44f0*/  STL.64 [R1+0x6b0], R28 ;  /* 0x0006b01c01007387 */ /* 0x000fe80000100a00 */
[----:B------:R-:W-:Y:S04]  /*4500*/  STL [R1+0x1b9c], R4 ;  /* 0x001b9c0401007387 */ /* 0x000fe80000100800 */
[----:B------:R-:W-:Y:S01]  /*4510*/  STL [R1+0x1b88], R5 ;  /* 0x001b880501007387 */ /* 0x000fe20000100800 */
[----:B------:R-:W-:Y:S01]  /*4520*/  LEA R26, P1, R0, UR10, 0x1 ;  /* 0x0000000a001a7c11 */ /* 0x000fe2000f8208ff */
[----:B------:R-:W-:-:S03]  /*4530*/  IMAD R6, R18, UR6, RZ ;  /* 0x0000000612067c24 */ /* 0x000fc6000f8e02ff */
[----:B------:R-:W-:Y:S01]  /*4540*/  LEA.HI.X.SX32 R27, R0, UR11, 0x1, P1 ;  /* 0x0000000b001b7c11 */ /* 0x000fe200088f0eff */
[----:B------:R-:W-:Y:S01]  /*4550*/  IMAD.WIDE R2, R10, 0x2, R28 ;  /* 0x000000020a027825 */ /* 0x000fe200078e021c */
[----:B------:R-:W-:-:S04]  /*4560*/  LEA R24, P0, R6, UR10, 0x1 ;  /* 0x0000000a06187c11 */ /* 0x000fc8000f8008ff */
[----:B------:R-:W-:Y:S01]  /*4570*/  LEA.HI.X.SX32 R25, R6, UR11, 0x1, P0 ;  /* 0x0000000b06197c11 */ /* 0x000fe200080f0eff */
[----:B------:R-:W-:Y:S01]  /*4580*/  STL [R1+0x1ba4], R2 ;  /* 0x001ba40201007387 */ /* 0x000fe20000100800 */
[----:B------:R-:W-:-:S03]  /*4590*/  IMAD.WIDE R6, R10, 0x2, R26 ;  /* 0x000000020a067825 */ /* 0x000fc600078e021a */
[----:B------:R0:W-:Y:S04]  /*45a0*/  STL [R1+0x1ba0], R3 ;  /* 0x001ba00301007387 */ /* 0x0001e80000100800 */
[----:B------:R-:W-:Y:S04]  /*45b0*/  STL.64 [R1+0x6b8], R26 ;  /* 0x0006b81a01007387 */ /* 0x000fe80000100a00 */
[----:B------:R-:W-:Y:S01]  /*45c0*/  STL.64 [R1+0x6c0], R24 ;  /* 0x0006c01801007387 */ /* 0x000fe20000100a00 */
[----:B0-----:R-:W-:-:S03]  /*45d0*/  IMAD.WIDE R2, R10, 0x2, R24 ;  /* 0x000000020a027825 */ /* 0x001fc600078e0218 */
[----:B------:R-:W-:Y:S04]  /*45e0*/  STL [R1+0x1ba8], R6 ;  /* 0x001ba80601007387 */ /* 0x000fe80000100800 */
[----:B------:R-:W-:Y:S04]  /*45f0*/  STL [R1+0x1b8c], R7 ;  /* 0x001b8c0701007387 */ /* 0x000fe80000100800 */
[----:B------:R-:W-:Y:S04]  /*4600*/  STL [R1+0x1b98], R2 ;  /* 0x001b980201007387 */ /* 0x000fe80000100800 */
[----:B------:R0:W-:Y:S01]  /*4610*/  STL [R1+0x1b90], R3 ;  /* 0x001b900301007387 */ /* 0x0001e20000100800 */
[----:B------:R-:W-:-:S05]  /*4620*/  IMAD R0, R17, UR6, RZ ;  /* 0x0000000611007c24 */ /* 0x000fca000f8e02ff */
[----:B------:R-:W-:-:S04]  /*4630*/  LEA R18, P0, R0, UR10, 0x1 ;  /* 0x0000000a00127c11 */ /* 0x000fc8000f8008ff */
[----:B------:R-:W-:Y:S01]  /*4640*/  LEA.HI.X.SX32 R19, R0, UR11, 0x1, P0 ;  /* 0x0000000b00137c11 */ /* 0x000fe200080f0eff */
[----:B--2---:R-:W-:Y:S02]  /*4650*/  IMAD R5, R16, UR6, RZ ;  /* 0x0000000610057c24 */ /* 0x004fe4000f8e02ff */
[----:B------:R-:W1:Y:S01]  /*4660*/  LDC R16, c[0x0][0x238] ;  /* 0x00008e00ff107b82 */ /* 0x000e620000000800 */
[----:B------:R-:W-:Y:S02]  /*4670*/  IMAD R4, R11, UR6, RZ ;  /* 0x000000060b047c24 */ /* 0x000fe4000f8e02ff */
[----:B------:R-:W-:-:S03]  /*4680*/  LEA R22, P2, R5, UR10, 0x1 ;  /* 0x0000000a05167c11 */ /* 0x000fc6000f8408ff */
[C---:B------:R-:W-:Y:S02]  /*4690*/  LEA R20, P1, R4.reuse, UR10, 0x1 ;  /* 0x0000000a04147c11 */ /* 0x040fe4000f8208ff */
[----:B------:R-:W2:Y:S01]  /*46a0*/  LDC R11, c[0x0][0x238] ;  /* 0x00008e00ff0b7b82 */ /* 0x000ea20000000800 */
[----:B------:R-:W-:Y:S02]  /*46b0*/  LEA.HI.X.SX32 R23, R5, UR11, 0x1, P2 ;  /* 0x0000000b05177c11 */ /* 0x000fe400090f0eff */
[----:B------:R-:W-:Y:S01]  /*46c0*/  LEA.HI.X.SX32 R21, R4, UR11, 0x1, P1 ;  /* 0x0000000b04157c11 */ /* 0x000fe200088f0eff */
[C---:B0-----:R-:W-:Y:S02]  /*46d0*/  IMAD.WIDE R2, R10.reuse, 0x2, R22 ;  /* 0x000000020a027825 */ /* 0x041fe400078e0216 */
[----:B------:R-:W-:Y:S02]  /*46e0*/  STL.64 [R1+0x6c8], R22 ;  /* 0x0006c81601007387 */ /* 0x000fe40000100a00 */
[----:B------:R-:W-:-:S02]  /*46f0*/  IMAD.WIDE R6, R10, 0x2, R20 ;  /* 0x000000020a067825 */ /* 0x000fc400078e0214 */
[----:B------:R-:W-:Y:S02]  /*4700*/  STL.64 [R1+0x6d8], R18 ;  /* 0x0006d81201007387 */ /* 0x000fe40000100a00 */
[----:B------:R-:W-:Y:S02]  /*4710*/  IMAD.WIDE R4, R10, 0x2, R18 ;  /* 0x000000020a047825 */ /* 0x000fe400078e0212 */
[----:B------:R-:W-:Y:S02]  /*4720*/  STL.64 [R1+0x6d0], R20 ;  /* 0x0006d01401007387 */ /* 0x000fe40000100a00 */
[----:B-1----:R-:W-:Y:S02]  /*4730*/  IMAD R0, R16, 0x3e, RZ ;  /* 0x0000003e10007824 */ /* 0x002fe400078e02ff */
[----:B------:R-:W-:Y:S04]  /*4740*/  STL [R1+0x1b94], R2 ;  /* 0x001b940201007387 */ /* 0x000fe80000100800 */
[----:B------:R0:W-:Y:S04]  /*4750*/  STL [R1+0x1b80], R3 ;  /* 0x001b800301007387 */ /* 0x0001e80000100800 */
[----:B------:R-:W-:Y:S04]  /*4760*/  STL [R1+0x1b84], R6 ;  /* 0x001b840601007387 */ /* 0x000fe80000100800 */
[----:B------:R1:W-:Y:S01]  /*4770*/  STL [R1+0x1b68], R7 ;  /* 0x001b680701007387 */ /* 0x0003e20000100800 */
[----:B0-----:R-:W-:-:S03]  /*4780*/  IMAD.WIDE R2, R0, 0x2, R12 ;  /* 0x0000000200027825 */ /* 0x001fc600078e020c */
[----:B------:R-:W-:Y:S04]  /*4790*/  STL [R1+0x1b7c], R4 ;  /* 0x001b7c0401007387 */ /* 0x000fe80000100800 */
[----:B------:R0:W-:Y:S01]  /*47a0*/  STL [R1+0x1b74], R5 ;  /* 0x001b740501007387 */ /* 0x0001e20000100800 */
[----:B-1----:R-:W-:-:S03]  /*47b0*/  IMAD.WIDE R6, R0, 0x2, R28 ;  /* 0x0000000200067825 */ /* 0x002fc600078e021c */
[----:B------:R-:W-:Y:S01]  /*47c0*/  STL [R1+0x1b78], R2 ;  /* 0x001b780201007387 */ /* 0x000fe20000100800 */
[----:B0-----:R-:W-:-:S03]  /*47d0*/  IMAD.WIDE R4, R0, 0x2, R14 ;  /* 0x0000000200047825 */ /* 0x001fc600078e020e */
[----:B------:R0:W-:Y:S04]  /*47e0*/  STL [R1+0x1b6c], R3 ;  /* 0x001b6c0301007387 */ /* 0x0001e80000100800 */
[----:B------:R-:W-:Y:S04]  /*47f0*/  STL [R1+0x1b70], R4 ;  /* 0x001b700401007387 */ /* 0x000fe80000100800 */
[----:B------:R1:W-:Y:S01]  /*4800*/  STL [R1+0x1b60], R5 ;  /* 0x001b600501007387 */ /* 0x0003e20000100800 */
[----:B0-----:R-:W-:-:S03]  /*4810*/  IMAD.WIDE R2, R0, 0x2, R26 ;  /* 0x0000000200027825 */ /* 0x001fc600078e021a */
[----:B------:R-:W-:Y:S04]  /*4820*/  STL [R1+0x1b64], R6 ;  /* 0x001b640601007387 */ /* 0x000fe80000100800 */
[----:B------:R0:W-:Y:S01]  /*4830*/  STL [R1+0x1b48], R7 ;  /* 0x001b480701007387 */ /* 0x0001e20000100800 */
[----:B-1----:R-:W-:-:S03]  /*4840*/  IMAD.WIDE R4, R0, 0x2, R24 ;  /* 0x0000000200047825 */ /* 0x002fc600078e0218 */
[----:B------:R-:W-:Y:S04]  /*4850*/  STL [R1+0x1b5c], R2 ;  /* 0x001b5c0201007387 */ /* 0x000fe80000100800 */
[----:B------:R1:W-:Y:S01]  /*4860*/  STL [R1+0x1b54], R3 ;  /* 0x001b540301007387 */ /* 0x0003e20000100800 */
[----:B0-----:R-:W-:-:S03]  /*4870*/  IMAD.WIDE R6, R0, 0x2, R20 ;  /* 0x0000000200067825 */ /* 0x001fc600078e0214 */
[----:B------:R-:W-:Y:S01]  /*4880*/  STL [R1+0x1b58], R4 ;  /* 0x001b580401007387 */ /* 0x000fe20000100800 */
[----:B------:R-:W-:Y:S02]  /*4890*/  IMAD R8, R16, 0x3d, RZ ;  /* 0x0000003d10087824 */ /* 0x000fe400078e02ff */
[C---:B-1----:R-:W-:Y:S01]  /*48a0*/  IMAD.WIDE R2, R0.reuse, 0x2, R22 ;  /* 0x0000000200027825 */ /* 0x042fe200078e0216 */
        /* <DEDUP_REMOVED lines=11> */
[----:B-1----:R-:W-:-:S03]  /*4960*/  IMAD.WIDE R4, R8, 0x2, R14 ;  /* 0x0000000208047825 */ /* 0x002fc600078e020e */
        /* <DEDUP_REMOVED lines=209> */
[----:B------:R-:W-:Y:S02]  /*5680*/  IMAD R0, R16, 0x34, RZ ;  /* 0x0000003410007824 */ /* 0x000fe400078e02ff */
[C---:B0-----:R-:W-:Y:S01]  /*5690*/  IMAD.WIDE R6, R8.reuse, 0x2, R20 ;  /* 0x0000000208067825 */ /* 0x041fe200078e0214 */
[----:B------:R-:W-:Y:S03]  /*56a0*/  STL [R1+0x1918], R4 ;  /* 0x0019180401007387 */ /* 0x000fe60000100800 */
        /* <DEDUP_REMOVED lines=25> */
[----:B-1----:R-:W-:Y:S01]  /*5840*/  IMAD.WIDE R2, R0, 0x2, R22 ;  /* 0x0000000200027825 */ /* 0x002fe200078e0216 */
[----:B------:R0:W-:Y:S03]  /*5850*/  STL [R1+0xc00], R7 ;  /* 0x000c000701007387 */ /* 0x0001e60000100800 */
[----:B------:R-:W-:Y:S01]  /*5860*/  IMAD.WIDE R8, R10, 0x2, R12 ;  /* 0x000000020a087825 */ /* 0x000fe200078e020c */
        /* <DEDUP_REMOVED lines=16> */
[----:B------:R-:W-:-:S03]  /*5970*/  IMAD R0, R16, 0x32, RZ ;  /* 0x0000003210007824 */ /* 0x000fc600078e02ff */
        /* <DEDUP_REMOVED lines=449> */
[----:B------:R-:W-:-:S03]  /*7590*/  IMAD.SHL.U32 R0, R16, 0x20, RZ ;  /* 0x0000002010007824 */ /* 0x000fc600078e00ff */
        /* <DEDUP_REMOVED lines=62> */
[----:B------:R-:W0:Y:S03]  /*7980*/  LDC R12, c[0x0][0x238] ;  /* 0x00008e00ff0c7b82 */ /* 0x000e260000000800 */
[----:B------:R3:W-:Y:S01]  /*7990*/  STL [R1+0x1150], R5 ;  /* 0x0011500501007387 */ /* 0x0007e20000100800 */
[----:B-1----:R-:W-:-:S03]  /*79a0*/  IMAD.WIDE R2, R0, 0x2, R14 ;  /* 0x0000000200027825 */ /* 0x002fc600078e020e */
[----:B------:R-:W-:Y:S01]  /*79b0*/  STL [R1+0x115c], R6 ;  /* 0x00115c0601007387 */ /* 0x000fe20000100800 */
[----:B------:R-:W1:Y:S03]  /*79c0*/  LDC R13, c[0x0][0x238] ;  /* 0x00008e00ff0d7b82 */ /* 0x000e660000000800 */
[----:B------:R4:W-:Y:S01]  /*79d0*/  STL [R1+0x1158], R7 ;  /* 0x0011580701007387 */ /* 0x0009e20000100800 */
[----:B---3--:R-:W-:-:S03]  /*79e0*/  IMAD.WIDE R4, R0, 0x2, R28 ;  /* 0x0000000200047825 */ /* 0x008fc600078e021c */
[----:B------:R-:W-:Y:S04]  /*79f0*/  STL [R1+0x1164], R8 ;  /* 0x0011640801007387 */ /* 0x000fe80000100800 */
[----:B------:R-:W-:Y:S01]  /*7a00*/  STL [R1+0x1160], R9 ;  /* 0x0011600901007387 */ /* 0x000fe20000100800 */
[----:B----4-:R-:W-:-:S03]  /*7a10*/  IMAD.WIDE R6, R0, 0x2, R26 ;  /* 0x0000000200067825 */ /* 0x010fc600078e021a */
[----:B------:R-:W-:Y:S04]  /*7a20*/  STL [R1+0x116c], R2 ;  /* 0x00116c0201007387 */ /* 0x000fe80000100800 */
[----:B------:R3:W-:Y:S04]  /*7a30*/  STL [R1+0x1168], R3 ;  /* 0x0011680301007387 */ /* 0x0007e80000100800 */
[----:B------:R-:W-:Y:S04]  /*7a40*/  STL [R1+0x1174], R4 ;  /* 0x0011740401007387 */ /* 0x000fe80000100800 */
[----:B------:R-:W-:Y:S01]  /*7a50*/  STL [R1+0x1170], R5 ;  /* 0x0011700501007387 */ /* 0x000fe20000100800 */
[----:B---3--:R-:W-:-:S03]  /*7a60*/  IMAD.WIDE R2, R0, 0x2, R24 ;  /* 0x0000000200027825 */ /* 0x008fc600078e0218 */
[----:B------:R-:W-:Y:S04]  /*7a70*/  STL [R1+0x117c], R6 ;  /* 0x00117c0601007387 */ /* 0x000fe80000100800 */
[----:B------:R-:W-:Y:S01]  /*7a80*/  STL [R1+0x1178], R7 ;  /* 0x0011780701007387 */ /* 0x000fe20000100800 */
[----:B------:R-:W-:-:S03]  /*7a90*/  IMAD R10, R16, 0x1d, RZ ;  /* 0x0000001d100a7824 */ /* 0x000fc600078e02ff */
[----:B------:R-:W-:Y:S04]  /*7aa0*/  STL [R1+0x1184], R2 ;  /* 0x0011840201007387 */ /* 0x000fe80000100800 */
[----:B------:R-:W-:Y:S04]  /*7ab0*/  STL [R1+0x1180], R3 ;  /* 0x0011800301007387 */ /* 0x000fe80000100800 */
[----:B------:R3:W-:Y:S04]  /*7ac0*/  STL [R1+0x1d00], R16 ;  /* 0x001d001001007387 */ /* 0x0007e80000100800 */
[----:B---3--:R-:W3:Y:S01]  /*7ad0*/  LDL.64 R16, [R1+0x6a0] ;  /* 0x0006a00001107983 */ /* 0x008ee20000100a00 */
[----:B------:R-:W-:-:S04]  /*7ae0*/  IMAD.WIDE R2, R0, 0x2, R22 ;  /* 0x0000000200027825 */ /* 0x000fc800078e0216 */
[C---:B------:R-:W-:Y:S01]  /*7af0*/  IMAD.WIDE R4, R0.reuse, 0x2, R20 ;  /* 0x0000000200047825 */ /* 0x040fe200078e0214 */
[----:B------:R-:W-:Y:S03]  /*7b00*/  STL [R1+0x118c], R2 ;  /* 0x00118c0201007387 */ /* 0x000fe60000100800 */
[----:B------:R-:W-:Y:S01]  /*7b10*/  IMAD.WIDE R6, R0, 0x2, R18 ;  /* 0x0000000200067825 */ /* 0x000fe200078e0212 */
[----:B------:R4:W-:Y:S04]  /*7b20*/  STL [R1+0x1188], R3 ;  /* 0x0011880301007387 */ /* 0x0009e80000100800 */
[----:B------:R-:W-:Y:S04]  /*7b30*/  STL [R1+0x1194], R4 ;  /* 0x0011940401007387 */ /* 0x000fe80000100800 */
[----:B------:R2:W-:Y:S01]  /*7b40*/  STL [R1+0x1190], R5 ;  /* 0x0011900501007387 */ /* 0x0005e20000100800 */
[----:B----4-:R-:W-:-:S03]  /*7b50*/  IMAD.WIDE R2, R10, 0x2, R14 ;  /* 0x000000020a027825 */ /* 0x010fc600078e020e */
[----:B------:R-:W-:Y:S04]  /*7b60*/  STL [R1+0x119c], R6 ;  /* 0x00119c0601007387 */ /* 0x000fe80000100800 */
[----:B------:R4:W-:Y:S01]  /*7b70*/  STL [R1+0x1198], R7 ;  /* 0x0011980701007387 */ /* 0x0009e20000100800 */
[----:B--2---:R-:W-:-:S04]  /*7b80*/  IMAD.WIDE R4, R10, 0x2, R28 ;  /* 0x000000020a047825 */ /* 0x004fc800078e021c */
[----:B----4-:R-:W-:-:S04]  /*7b90*/  IMAD.WIDE R6, R10, 0x2, R26 ;  /* 0x000000020a067825 */ /* 0x010fc800078e021a */
[----:B------:R-:W-:Y:S02]  /*7ba0*/  IMAD R0, R11, 0x1c, RZ ;  /* 0x0000001c0b007824 */ /* 0x000fe400078e02ff */
[----:B------:R-:W2:Y:S01]  /*7bb0*/  LDC R11, c[0x0][0x238] ;  /* 0x00008e00ff0b7b82 */ /* 0x000ea20000000800 */
[----:B---3--:R-:W-:-:S05]  /*7bc0*/  IMAD.WIDE R8, R10, 0x2, R16 ;  /* 0x000000020a087825 */ /* 0x008fca00078e0210 */
[----:B------:R-:W-:Y:S04]  /*7bd0*/  STL [R1+0x11a4], R8 ;  /* 0x0011a40801007387 */ /* 0x000fe80000100800 */
[----:B------:R-:W-:Y:S04]  /*7be0*/  STL [R1+0x11a0], R9 ;  /* 0x0011a00901007387 */ /* 0x000fe80000100800 */
[----:B------:R-:W-:Y:S04]  /*7bf0*/  STL [R1+0x11ac], R2 ;  /* 0x0011ac0201007387 */ /* 0x000fe80000100800 */
[----:B------:R3:W-:Y:S04]  /*7c00*/  STL [R1+0x11a8], R3 ;  /* 0x0011a80301007387 */ /* 0x0007e80000100800 */
[----:B------:R-:W-:Y:S04]  /*7c10*/  STL [R1+0x11b4], R4 ;  /* 0x0011b40401007387 */ /* 0x000fe80000100800 */
[----:B------:R4:W-:Y:S01]  /*7c20*/  STL [R1+0x11b0], R5 ;  /* 0x0011b00501007387 */ /* 0x0009e20000100800 */
[----:B---3--:R-:W-:-:S03]  /*7c30*/  IMAD.WIDE R2, R10, 0x2, R24 ;  /* 0x000000020a027825 */ /* 0x008fc600078e0218 */
[----:B------:R-:W-:Y:S04]  /*7c40*/  STL [R1+0x11bc], R6 ;  /* 0x0011bc0601007387 */ /* 0x000fe80000100800 */
[----:B------:R3:W-:Y:S04]  /*7c50*/  STL [R1+0x11b8], R7 ;  /* 0x0011b80701007387 */ /* 0x0007e80000100800 */
[----:B------:R-:W-:Y:S01]  /*7c60*/  STL [R1+0x11c4], R2 ;  /* 0x0011c40201007387 */ /* 0x000fe20000100800 */
[----:B----4-:R-:W-:-:S03]  /*7c70*/  IMAD.WIDE R4, R10, 0x2, R20 ;  /* 0x000000020a047825 */ /* 0x010fc600078e0214 */
[----:B------:R4:W-:Y:S01]  /*7c80*/  STL [R1+0x11c0], R3 ;  /* 0x0011c00301007387 */ /* 0x0009e20000100800 */
[----:B---3--:R-:W-:-:S04]  /*7c90*/  IMAD.WIDE R6, R10, 0x2, R18 ;  /* 0x000000020a067825 */ /* 0x008fc800078e0212 */
[----:B----4-:R-:W-:-:S04]  /*7ca0*/  IMAD.WIDE R2, R10, 0x2, R22 ;  /* 0x000000020a027825 */ /* 0x010fc800078e0216 */
[C---:B------:R-:W-:Y:S01]  /*7cb0*/  IMAD.WIDE R8, R0.reuse, 0x2, R16 ;  /* 0x0000000200087825 */ /* 0x040fe200078e0210 */
[----:B------:R-:W-:Y:S04]  /*7cc0*/  STL [R1+0x11cc], R2 ;  /* 0x0011cc0201007387 */ /* 0x000fe80000100800 */
[----:B------:R3:W-:Y:S04]  /*7cd0*/  STL [R1+0x11c8], R3 ;  /* 0x0011c80301007387 */ /* 0x0007e80000100800 */
[----:B------:R-:W-:Y:S04]  /*7ce0*/  STL [R1+0x11d4], R4 ;  /* 0x0011d40401007387 */ /* 0x000fe80000100800 */
[----:B------:R4:W-:Y:S01]  /*7cf0*/  STL [R1+0x11d0], R5 ;  /* 0x0011d00501007387 */ /* 0x0009e20000100800 */
[----:B---3--:R-:W-:-:S03]  /*7d00*/  IMAD.WIDE R2, R0, 0x2, R14 ;  /* 0x0000000200027825 */ /* 0x008fc600078e020e */
[----:B------:R-:W-:Y:S04]  /*7d10*/  STL [R1+0x11dc], R6 ;  /* 0x0011dc0601007387 */ /* 0x000fe80000100800 */
[----:B------:R3:W-:Y:S01]  /*7d20*/  STL [R1+0x11d8], R7 ;  /* 0x0011d80701007387 */ /* 0x0007e20000100800 */
[----:B----4-:R-:W-:-:S03]  /*7d30*/  IMAD.WIDE R4, R0, 0x2, R28 ;  /* 0x0000000200047825 */ /* 0x010fc600078e021c */
[----:B------:R-:W-:Y:S04]  /*7d40*/  STL [R1+0x11e4], R8 ;  /* 0x0011e40801007387 */ /* 0x000fe80000100800 */
[----:B------:R-:W-:Y:S01]  /*7d50*/  STL [R1+0x11e0], R9 ;  /* 0x0011e00901007387 */ /* 0x000fe20000100800 */
[----:B---3--:R-:W-:-:S03]  /*7d60*/  IMAD.WIDE R6, R0, 0x2, R26 ;  /* 0x0000000200067825 */ /* 0x008fc600078e021a */
        /* <DEDUP_REMOVED lines=8> */
[----:B0-----:R-:W-:Y:S02]  /*7df0*/  IMAD R10, R12, 0x1b, RZ ;  /* 0x0000001b0c0a7824 */ /* 0x001fe400078e02ff */
[C---:B----4-:R-:W-:Y:S01]  /*7e00*/  IMAD.WIDE R4, R0.reuse, 0x2, R20 ;  /* 0x0000000200047825 */ /* 0x050fe200078e0214 */
[----:B------:R0:W-:Y:S01]  /*7e10*/  STL [R1+0x1200], R3 ;  /* 0x0012000301007387 */ /* 0x0001e20000100800 */
[----:B------:R-:W4:Y:S02]  /*7e20*/  LDC R12, c[0x0][0x238] ;  /* 0x00008e00ff0c7b82 */ /* 0x000f240000000800 */
[----:B---3--:R-:W-:-:S04]  /*7e30*/  IMAD.WIDE R6, R0, 0x2, R18 ;  /* 0x0000000200067825 */ /* 0x008fc800078e0212 */
[----:B0-----:R-:W-:-:S04]  /*7e40*/  IMAD.WIDE R2, R0, 0x2, R22 ;  /* 0x0000000200027825 */ /* 0x001fc800078e0216 */
[C---:B------:R-:W-:Y:S01]  /*7e50*/  IMAD.WIDE R8, R10.reuse, 0x2, R16 ;  /* 0x000000020a087825 */ /* 0x040fe200078e0210 */
[----:B------:R-:W-:Y:S04]  /*7e60*/  STL [R1+0x120c], R2 ;  /* 0x00120c0201007387 */ /* 0x000fe80000100800 */
[----:B------:R0:W-:Y:S04]  /*7e70*/  STL [R1+0x1208], R3 ;  /* 0x0012080301007387 */ /* 0x0001e80000100800 */
[----:B------:R-:W-:Y:S04]  /*7e80*/  STL [R1+0x1214], R4 ;  /* 0x0012140401007387 */ /* 0x000fe80000100800 */
[----:B------:R3:W-:Y:S01]  /*7e90*/  STL [R1+0x1210], R5 ;  /* 0x0012100501007387 */ /* 0x0007e20000100800 */
[----:B0-----:R-:W-:-:S03]  /*7ea0*/  IMAD.WIDE R2, R10, 0x2, R14 ;  /* 0x000000020a027825 */ /* 0x001fc600078e020e */
[----:B------:R-:W-:Y:S04]  /*7eb0*/  STL [R1+0x121c], R6 ;  /* 0x00121c0601007387 */ /* 0x000fe80000100800 */
[----:B------:R0:W-:Y:S01]  /*7ec0*/  STL [R1+0x1218], R7 ;  /* 0x0012180701007387 */ /* 0x0001e20000100800 */
[----:B---3--:R-:W-:-:S03]  /*7ed0*/  IMAD.WIDE R4, R10, 0x2, R28 ;  /* 0x000000020a047825 */ /* 0x008fc600078e021c */
[----:B------:R-:W-:Y:S04]  /*7ee0*/  STL [R1+0x1224], R8 ;  /* 0x0012240801007387 */ /* 0x000fe80000100800 */
[----:B------:R-:W-:Y:S01]  /*7ef0*/  STL [R1+0x1220], R9 ;  /* 0x0012200901007387 */ /* 0x000fe20000100800 */
[----:B0-----:R-:W-:-:S03]  /*7f00*/  IMAD.WIDE R6, R10, 0x2, R26 ;  /* 0x000000020a067825 */ /* 0x001fc600078e021a */
[----:B------:R-:W-:Y:S04]  /*7f10*/  STL [R1+0x122c], R2 ;  /* 0x00122c0201007387 */ /* 0x000fe80000100800 */
[----:B------:R0:W-:Y:S04]  /*7f20*/  STL [R1+0x1228], R3 ;  /* 0x0012280301007387 */ /* 0x0001e80000100800 */
[----:B------:R-:W-:Y:S04]  /*7f30*/  STL [R1+0x1234], R4 ;  /* 0x0012340401007387 */ /* 0x000fe80000100800 */
[----:B------:R3:W-:Y:S01]  /*7f40*/  STL [R1+0x1230], R5 ;  /* 0x0012300501007387 */ /* 0x0007e20000100800 */
[----:B0-----:R-:W-:-:S03]  /*7f50*/  IMAD.WIDE R2, R10, 0x2, R24 ;  /* 0x000000020a027825 */ /* 0x001fc600078e0218 */
[----:B------:R-:W-:Y:S04]  /*7f60*/  STL [R1+0x123c], R6 ;  /* 0x00123c0601007387 */ /* 0x000fe80000100800 */
[----:B------:R0:W-:Y:S04]  /*7f70*/  STL [R1+0x1238], R7 ;  /* 0x0012380701007387 */ /* 0x0001e80000100800 */
[----:B------:R-:W-:Y:S01]  /*7f80*/  STL [R1+0x1244], R2 ;  /* 0x0012440201007387 */ /* 0x000fe20000100800 */
[----:B--2---:R-:W-:Y:S02]  /*7f90*/  IMAD R0, R11, 0x1a, RZ ;  /* 0x0000001a0b007824 */ /* 0x004fe400078e02ff */
[C---:B---3--:R-:W-:Y:S01]  /*7fa0*/  IMAD.WIDE R4, R10.reuse, 0x2, R20 ;  /* 0x000000020a047825 */ /* 0x048fe200078e0214 */
[----:B------:R2:W-:Y:S01]  /*7fb0*/  STL [R1+0x1240], R3 ;  /* 0x0012400301007387 */ /* 0x0005e20000100800 */
[----:B------:R-:W3:Y:S02]  /*7fc0*/  LDC R11, c[0x0][0x238] ;  /* 0x00008e00ff0b7b82 */ /* 0x000ee40000000800 */
[----:B0-----:R-:W-:-:S04]  /*7fd0*/  IMAD.WIDE R6, R10, 0x2, R18 ;  /* 0x000000020a067825 */ /* 0x001fc800078e0212 */
[----:B--2---:R-:W-:-:S04]  /*7fe0*/  IMAD.WIDE R2, R10, 0x2, R22 ;  /* 0x000000020a027825 */ /* 0x004fc800078e0216 */
        /* <DEDUP_REMOVED lines=8> */
[----:B--2---:R-:W-:-:S03]  /*8070*/  IMAD.WIDE R4, R0, 0x2, R28 ;  /* 0x0000000200047825 */ /* 0x004fc600078e021c */
        /* <DEDUP_REMOVED lines=11> */
[----:B----4-:R-:W-:Y:S02]  /*8130*/  IMAD R10, R12, 0x19, RZ ;  /* 0x000000190c0a7824 */ /* 0x010fe400078e02ff */
[C---:B--2---:R-:W-:Y:S01]  /*8140*/  IMAD.WIDE R4, R0.reuse, 0x2, R20 ;  /* 0x0000000200047825 */ /* 0x044fe200078e0214 */
[----:B------:R2:W-:Y:S01]  /*8150*/  STL [R1+0x1280], R3 ;  /* 0x0012800301007387 */ /* 0x0005e20000100800 */
[----:B------:R-:W4:Y:S02]  /*8160*/  LDC R12, c[0x0][0x238] ;  /* 0x00008e00ff0c7b82 */ /* 0x000f240000000800 */
        /* <DEDUP_REMOVED lines=22> */
[----:B---3--:R-:W-:Y:S02]  /*82d0*/  IMAD R0, R11, 0x18, RZ ;  /* 0x000000180b007824 */ /* 0x008fe400078e02ff */
[C---:B--2---:R-:W-:Y:S01]  /*82e0*/  IMAD.WIDE R4, R10.reuse, 0x2, R20 ;  /* 0x000000020a047825 */ /* 0x044fe200078e0214 */
        /* <DEDUP_REMOVED lines=206> */
[----:B---3--:R-:W-:Y:S02]  /*8fd0*/  IMAD.SHL.U32 R0, R11, 0x10, RZ ;  /* 0x000000100b007824 */ /* 0x008fe400078e00ff */
        /* <DEDUP_REMOVED lines=363> */
[----:B---3--:R-:W-:Y:S02]  /*a690*/  IMAD.SHL.U32 R0, R11, 0x2, RZ ;  /* 0x000000020b007824 */ /* 0x008fe400078e00ff */
[----:B--2---:R-:W-:Y:S01]  /*a6a0*/  IMAD.WIDE R4, R10, 0x2, R20 ;  /* 0x000000020a047825 */ /* 0x004fe200078e0214 */
[----:B------:R2:W-:Y:S01]  /*a6b0*/  STL [R1+0x1844], R8 ;  /* 0x0018440801007387 */ /* 0x0005e20000100800 */
[----:B------:R-:W3:Y:S03]  /*a6c0*/  LDC R11, c[0x0][0x238] ;  /* 0x00008e00ff0b7b82 */ /* 0x000ee60000000800 */
[----:B------:R1:W-:Y:S04]  /*a6d0*/  STL [R1+0x1840], R9 ;  /* 0x0018400901007387 */ /* 0x0003e80000100800 */
[----:B------:R-:W-:Y:S01]  /*a6e0*/  STL [R1+0x184c], R2 ;  /* 0x00184c0201007387 */ /* 0x000fe20000100800 */
[----:B0-----:R-:W-:-:S03]  /*a6f0*/  IMAD.WIDE R6, R0, 0x2, R16 ;  /* 0x0000000200067825 */ /* 0x001fc600078e0210 */
[----:B------:R0:W-:Y:S01]  /*a700*/  STL [R1+0x1848], R3 ;  /* 0x0018480301007387 */ /* 0x0001e20000100800 */
[----:B--2---:R-:W2:Y:S03]  /*a710*/  LDC R8, c[0x0][0x238] ;  /* 0x00008e00ff087b82 */ /* 0x004ea60000000800 */
[----:B------:R-:W-:Y:S05]  /*a720*/  STL [R1+0x1854], R4 ;  /* 0x0018540401007387 */ /* 0x000fea0000100800 */
[----:B-1----:R-:W1:Y:S01]  /*a730*/  LDC R9, c[0x0][0x238] ;  /* 0x00008e00ff097b82 */ /* 0x002e620000000800 */
[----:B0-----:R-:W-:Y:S01]  /*a740*/  IMAD.WIDE R2, R10, 0x2, R18 ;  /* 0x000000020a027825 */ /* 0x001fe200078e0212 */
[----:B------:R0:W-:Y:S04]  /*a750*/  STL [R1+0x1850], R5 ;  /* 0x0018500501007387 */ /* 0x0001e80000100800 */
[----:B------:R-:W-:Y:S02]  /*a760*/  STL [R1+0x185c], R2 ;  /* 0x00185c0201007387 */ /* 0x000fe40000100800 */
[----:B------:R-:W4:Y:S02]  /*a770*/  LDC R10, c[0x0][0x238] ;  /* 0x00008e00ff0a7b82 */ /* 0x000f240000000800 */
[----:B------:R0:W-:Y:S02]  /*a780*/  STL [R1+0x1858], R3 ;  /* 0x0018580301007387 */ /* 0x0001e40000100800 */
[----:B0-----:R-:W-:-:S02]  /*a790*/  IMAD.WIDE R4, R0, 0x2, R14 ;  /* 0x0000000200047825 */ /* 0x001fc400078e020e */
[----:B------:R-:W-:Y:S02]  /*a7a0*/  STL [R1+0x1864], R6 ;  /* 0x0018640601007387 */ /* 0x000fe40000100800 */
[----:B------:R-:W0:Y:S02]  /*a7b0*/  LDC R14, c[0x0][0x238] ;  /* 0x00008e00ff0e7b82 */ /* 0x000e240000000800 */
[----:B------:R3:W-:Y:S01]  /*a7c0*/  STL [R1+0x1860], R7 ;  /* 0x0018600701007387 */ /* 0x0007e20000100800 */
[----:B------:R-:W-:-:S03]  /*a7d0*/  IMAD.WIDE R2, R0, 0x2, R28 ;  /* 0x0000000200027825 */ /* 0x000fc600078e021c */
[----:B------:R-:W-:Y:S02]  /*a7e0*/  STL [R1+0x186c], R4 ;  /* 0x00186c0401007387 */ /* 0x000fe40000100800 */
[----:B------:R-:W0:Y:S02]  /*a7f0*/  LDC R15, c[0x0][0x238] ;  /* 0x00008e00ff0f7b82 */ /* 0x000e240000000800 */
[----:B------:R2:W-:Y:S01]  /*a800*/  STL [R1+0x1868], R5 ;  /* 0x0018680501007387 */ /* 0x0005e20000100800 */
[----:B---3--:R-:W-:-:S03]  /*a810*/  IMAD.WIDE R6, R0, 0x2, R24 ;  /* 0x0000000200067825 */ /* 0x008fc600078e0218 */
[----:B------:R-:W-:Y:S01]  /*a820*/  STL [R1+0x1874], R2 ;  /* 0x0018740201007387 */ /* 0x000fe20000100800 */
[----:B--2---:R-:W-:-:S03]  /*a830*/  IMAD.WIDE R4, R0, 0x2, R26 ;  /* 0x0000000200047825 */ /* 0x004fc600078e021a */
[----:B------:R2:W-:Y:S04]  /*a840*/  STL [R1+0x1870], R3 ;  /* 0x0018700301007387 */ /* 0x0005e80000100800 */
[----:B------:R-:W-:Y:S04]  /*a850*/  STL [R1+0x187c], R4 ;  /* 0x00187c0401007387 */ /* 0x000fe80000100800 */
[----:B------:R3:W-:Y:S01]  /*a860*/  STL [R1+0x1878], R5 ;  /* 0x0018780501007387 */ /* 0x0007e20000100800 */
[----:B--2---:R-:W-:-:S03]  /*a870*/  IMAD.WIDE R2, R0, 0x2, R22 ;  /* 0x0000000200027825 */ /* 0x004fc600078e0216 */
[----:B------:R-:W-:Y:S04]  /*a880*/  STL [R1+0x1884], R6 ;  /* 0x0018840601007387 */ /* 0x000fe80000100800 */
[----:B------:R-:W-:Y:S01]  /*a890*/  STL [R1+0x1880], R7 ;  /* 0x0018800701007387 */ /* 0x000fe20000100800 */
[----:B---3--:R-:W-:-:S03]  /*a8a0*/  IMAD.WIDE R4, R0, 0x2, R20 ;  /* 0x0000000200047825 */ /* 0x008fc600078e0214 */
[----:B------:R-:W-:Y:S04]  /*a8b0*/  STL [R1+0x188c], R2 ;  /* 0x00188c0201007387 */ /* 0x000fe80000100800 */
[----:B------:R-:W-:Y:S04]  /*a8c0*/  STL [R1+0x1888], R3 ;  /* 0x0018880301007387 */ /* 0x000fe80000100800 */
[----:B------:R-:W-:Y:S04]  /*a8d0*/  STL [R1+0x1894], R4 ;  /* 0x0018940401007387 */ /* 0x000fe80000100800 */
[----:B------:R2:W-:Y:S04]  /*a8e0*/  STL [R1+0x1890], R5 ;  /* 0x0018900501007387 */ /* 0x0005e80000100800 */
[----:B--2---:R-:W1:Y:S01]  /*a8f0*/  LDL.64 R4, [R1+0x6a8] ;  /* 0x0006a80001047983 */ /* 0x004e620000100a00 */
[----:B------:R-:W-:-:S03]  /*a900*/  IMAD.WIDE R2, R8, 0x2, R16 ;  /* 0x0000000208027825 */ /* 0x000fc600078e0210 */
[----:B------:R-:W2:Y:S01]  /*a910*/  LDL.LU R16, [R1+0x1d00] ;  /* 0x001d000001107983 */ /* 0x000ea20000300800 */
[----:B------:R-:W-:-:S05]  /*a920*/  IMAD.WIDE R6, R0, 0x2, R18 ;  /* 0x0000000200067825 */ /* 0x000fca00078e0212 */
[----:B------:R-:W-:Y:S04]  /*a930*/  STL [R1+0x189c], R6 ;  /* 0x00189c0601007387 */ /* 0x000fe80000100800 */
[----:B------:R4:W-:Y:S02]  /*a940*/  STL [R1+0x1898], R7 ;  /* 0x0018980701007387 */ /* 0x0009e40000100800 */
[----:B----4-:R-:W-:Y:S02]  /*a950*/  IMAD.WIDE R6, R10, 0x2, R28 ;  /* 0x000000020a067825 */ /* 0x010fe400078e021c */
[----:B------:R-:W3:Y:S04]  /*a960*/  LDL.LU R28, [R1+0x1cfc] ;  /* 0x001cfc00011c7983 */ /* 0x000ee80000300800 */
[----:B------:R-:W-:Y:S04]  /*a970*/  STL [R1+0x18a4], R2 ;  /* 0x0018a40201007387 */ /* 0x000fe80000100800 */
[----:B------:R4:W-:Y:S02]  /*a980*/  STL [R1+0x18a0], R3 ;  /* 0x0018a00301007387 */ /* 0x0009e40000100800 */
[----:B----4-:R-:W-:Y:S01]  /*a990*/  IMAD.WIDE R2, R12, 0x2, R24 ;  /* 0x000000020c027825 */ /* 0x010fe200078e0218 */
[----:B------:R-:W4:Y:S02]  /*a9a0*/  S2R R17, SR_TID.X ;  /* 0x0000000000117919 */ /* 0x000f240000002100 */
[----:B----4-:R-:W-:Y:S01]  /*a9b0*/  LOP3.LUT R17, R17, 0x3f, RZ, 0xc0, !PT ;  /* 0x0000003f11117812 */ /* 0x010fe200078ec0ff */
[----:B-1----:R-:W-:-:S04]  /*a9c0*/  IMAD.WIDE R4, R9, 0x2, R4 ;  /* 0x0000000209047825 */ /* 0x002fc800078e0204 */
[----:B------:R-:W-:Y:S01]  /*a9d0*/  IMAD.WIDE R8, R11, 0x2, R26 ;  /* 0x000000020b087825 */ /* 0x000fe200078e021a */
[----:B------:R-:W-:Y:S04]  /*a9e0*/  STL [R1+0x18ac], R4 ;  /* 0x0018ac0401007387 */ /* 0x000fe80000100800 */
[----:B------:R1:W-:Y:S04]  /*a9f0*/  STL [R1+0x18a8], R5 ;  /* 0x0018a80501007387 */ /* 0x0003e80000100800 */
[----:B------:R-:W-:Y:S04]  /*aa00*/  STL [R1+0x18b4], R6 ;  /* 0x0018b40601007387 */ /* 0x000fe80000100800 */
[----:B------:R0:W-:Y:S01]  /*aa10*/  STL [R1+0x18b0], R7 ;  /* 0x0018b00701007387 */ /* 0x0001e20000100800 */
[----:B-1----:R-:W-:-:S03]  /*aa20*/  IMAD.WIDE R4, R13, 0x2, R22 ;  /* 0x000000020d047825 */ /* 0x002fc600078e0216 */
[----:B------:R-:W-:Y:S04]  /*aa30*/  STL [R1+0x18bc], R8 ;  /* 0x0018bc0801007387 */ /* 0x000fe80000100800 */
[----:B------:R-:W-:Y:S01]  /*aa40*/  STL [R1+0x18b8], R9 ;  /* 0x0018b80901007387 */ /* 0x000fe20000100800 */
[----:B0-----:R-:W-:-:S03]  /*aa50*/  IMAD.WIDE R6, R14, 0x2, R20 ;  /* 0x000000020e067825 */ /* 0x001fc600078e0214 */
[----:B------:R-:W-:Y:S04]  /*aa60*/  STL [R1+0x18c4], R2 ;  /* 0x0018c40201007387 */ /* 0x000fe80000100800 */
[----:B------:R0:W-:Y:S04]  /*aa70*/  STL [R1+0x18c0], R3 ;  /* 0x0018c00301007387 */ /* 0x0001e80000100800 */
[----:B------:R-:W-:Y:S04]  /*aa80*/  STL [R1+0x18cc], R4 ;  /* 0x0018cc0401007387 */ /* 0x000fe80000100800 */
[----:B------:R-:W-:Y:S01]  /*aa90*/  STL [R1+0x18c8], R5 ;  /* 0x0018c80501007387 */ /* 0x000fe20000100800 */
[----:B0-----:R-:W-:-:S03]  /*aaa0*/  IMAD.WIDE R2, R15, 0x2, R18 ;  /* 0x000000020f027825 */ /* 0x001fc600078e0212 */
[----:B------:R-:W-:Y:S04]  /*aab0*/  STL [R1+0x18d4], R6 ;  /* 0x0018d40601007387 */ /* 0x000fe80000100800 */
[----:B------:R-:W-:Y:S04]  /*aac0*/  STL [R1+0x18d0], R7 ;  /* 0x0018d00701007387 */ /* 0x000fe80000100800 */
[----:B------:R0:W-:Y:S04]  /*aad0*/  STL [R1+0x18dc], R2 ;  /* 0x0018dc0201007387 */ /* 0x0001e80000100800 */
[----:B------:R2:W-:Y:S04]  /*aae0*/  STL [R1+0x18d8], R3 ;  /* 0x0018d80301007387 */ /* 0x0005e80000100800 */
[----:B------:R1:W-:Y:S04]  /*aaf0*/  STL [R1+0xbec], RZ ;  /* 0x000becff01007387 */ /* 0x0003e80000100800 */
        /* <DEDUP_REMOVED lines=186> */
[----:B------:R1:W-:Y:S01]  /*b6a0*/  STL [R1+0x408], RZ ;  /* 0x000408ff01007387 */ /* 0x0003e20000100800 */
[----:B0-----:R-:W-:-:S02]  /*b6b0*/  IMAD.SHL.U32 R2, R17, 0x2, RZ ;  /* 0x0000000211027824 */ /* 0x001fc400078e00ff */
[----:B------:R-:W0:Y:S01]  /*b6c0*/  LDC R17, c[0x0][0x230] ;  /* 0x00008c00ff117b82 */ /* 0x000e220000000800 */
        /* <DEDUP_REMOVED lines=25> */
[----:B0-----:R-:W-:-:S03]  /*b860*/  VIADD R17, R17, 0x3f ;  /* 0x0000003f11117836 */ /* 0x001fc60000000000 */
[----:B------:R1:W-:Y:S04]  /*b870*/  STL [R1+0x4a0], RZ ;  /* 0x0004a0ff01007387 */ /* 0x0003e80000100800 */
[----:B------:R1:W-:Y:S04]  /*b880*/  STL [R1+0x4a4], RZ ;  /* 0x0004a4ff01007387 */ /* 0x0003e80000100800 */
[----:B------:R1:W-:Y:S04]  /*b890*/  STL [R1+0x4a8], RZ ;  /* 0x0004a8ff01007387 */ /* 0x0003e80000100800 */
[----:B------:R1:W-:Y:S01]  /*b8a0*/  STL [R1+0x4ac], RZ ;  /* 0x0004acff01007387 */ /* 0x0003e20000100800 */
[----:B--2---:R-:W-:-:S03]  /*b8b0*/  IMAD.SHL.U32 R3, R16, 0x40, RZ ;  /* 0x0000004010037824 */ /* 0x004fc600078e00ff */
[----:B------:R1:W-:Y:S01]  /*b8c0*/  STL [R1+0x3f0], RZ ;  /* 0x0003f0ff01007387 */ /* 0x0003e20000100800 */
[----:B------:R-:W-:-:S03]  /*b8d0*/  SHF.R.S32.HI R16, RZ, 0x1f, R17 ;  /* 0x0000001fff107819 */ /* 0x000fc60000011411 */
[----:B------:R1:W-:Y:S04]  /*b8e0*/  STL [R1+0x3f4], RZ ;  /* 0x0003f4ff01007387 */ /* 0x0003e80000100800 */
[----:B------:R1:W-:Y:S04]  /*b8f0*/  STL [R1+0x3f8], RZ ;  /* 0x0003f8ff01007387 */ /* 0x0003e80000100800 */
[----:B------:R1:W-:Y:S04]  /*b900*/  STL [R1+0x3fc], RZ ;  /* 0x0003fcff01007387 */ /* 0x0003e80000100800 */
[----:B------:R1:W-:Y:S01]  /*b910*/  STL [R1+0x310], RZ ;  /* 0x000310ff01007387 */ /* 0x0003e20000100800 */
[----:B------:R-:W-:-:S03]  /*b920*/  LEA.HI R16, R16, R17, RZ, 0x6 ;  /* 0x0000001110107211 */ /* 0x000fc600078f30ff */
[----:B------:R1:W-:Y:S04]  /*b930*/  STL [R1+0x314], RZ ;  /* 0x000314ff01007387 */ /* 0x0003e80000100800 */
[----:B------:R1:W-:Y:S04]  /*b940*/  STL [R1+0x318], RZ ;  /* 0x000318ff01007387 */ /* 0x0003e80000100800 */
[----:B------:R1:W-:Y:S04]  /*b950*/  STL [R1+0x31c], RZ ;  /* 0x00031cff01007387 */ /* 0x0003e80000100800 */
[----:B------:R1:W-:Y:S04]  /*b960*/  STL [R1+0x590], RZ ;  /* 0x000590ff01007387 */ /* 0x0003e80000100800 */
[----:B------:R1:W-:Y:S01]  /*b970*/  STL [R1+0x594], RZ ;  /* 0x000594ff01007387 */ /* 0x0003e20000100800 */
[----:B------:R-:W-:-:S03]  /*b980*/  SHF.R.S32.HI R4, RZ, 0x6, R16 ;  /* 0x00000006ff047819 */ /* 0x000fc60000011410 */
[----:B------:R1:W-:Y:S04]  /*b990*/  STL [R1+0x598], RZ ;  /* 0x000598ff01007387 */ /* 0x0003e80000100800 */
[----:B------:R1:W-:Y:S04]  /*b9a0*/  STL [R1+0x59c], RZ ;  /* 0x00059cff01007387 */ /* 0x0003e80000100800 */
[----:B------:R1:W-:Y:S04]  /*b9b0*/  STL [R1+0x3a0], RZ ;  /* 0x0003a0ff01007387 */ /* 0x0003e80000100800 */
[----:B------:R1:W-:Y:S04]  /*b9c0*/  STL [R1+0x3a4], RZ ;  /* 0x0003a4ff01007387 */ /* 0x0003e80000100800 */
[----:B------:R1:W-:Y:S01]  /*b9d0*/  STL [R1+0x3a8], RZ ;  /* 0x0003a8ff01007387 */ /* 0x0003e20000100800 */
[----:B------:R-:W0:Y:S03]  /*b9e0*/  S2R R16, SR_TID.X ;  /* 0x0000000000107919 */ /* 0x000e260000002100 */
[----:B------:R1:W-:Y:S04]  /*b9f0*/  STL [R1+0x3ac], RZ ;  /* 0x0003acff01007387 */ /* 0x0003e80000100800 */
[----:B------:R1:W-:Y:S04]  /*ba00*/  STL [R1+0x350], RZ ;  /* 0x000350ff01007387 */ /* 0x0003e80000100800 */
[----:B------:R1:W-:Y:S04]  /*ba10*/  STL [R1+0x354], RZ ;  /* 0x000354ff01007387 */ /* 0x0003e80000100800 */
[----:B------:R1:W-:Y:S04]  /*ba20*/  STL [R1+0x358], RZ ;  /* 0x000358ff01007387 */ /* 0x0003e80000100800 */
[----:B------:R1:W-:Y:S01]  /*ba30*/  STL [R1+0x35c], RZ ;  /* 0x00035cff01007387 */ /* 0x0003e20000100800 */
[----:B------:R-:W2:Y:S03]  /*ba40*/  S2R R17, SR_TID.X ;  /* 0x0000000000117919 */ /* 0x000ea60000002100 */
        /* <DEDUP_REMOVED lines=9> */
[----:B------:R-:W-:-:S03]  /*bae0*/  LOP3.LUT R4, R2, 0x10, RZ, 0x3c, !PT ;  /* 0x0000001002047812 */ /* 0x000fc600078e3cff */
[----:B------:R1:W-:Y:S01]  /*baf0*/  STL [R1+0x494], RZ ;  /* 0x000494ff01007387 */ /* 0x0003e20000100800 */
[----:B------:R-:W-:-:S03]  /*bb00*/  LOP3.LUT R4, R2, 0x40, RZ, 0x3c, !PT ;  /* 0x0000004002047812 */ /* 0x000fc600078e3cff */
[----:B------:R1:W-:Y:S01]  /*bb10*/  STL [R1+0x498], RZ ;  /* 0x000498ff01007387 */ /* 0x0003e20000100800 */
[----:B------:R-:W-:-:S03]  /*bb20*/  LOP3.LUT R4, R2, 0x60, RZ, 0x3c, !PT ;  /* 0x0000006002047812 */ /* 0x000fc600078e3cff */
[----:B------:R1:W-:Y:S01]  /*bb30*/  STL [R1+0x49c], RZ ;  /* 0x00049cff01007387 */ /* 0x0003e20000100800 */
[----:B---3--:R-:W-:-:S03]  /*bb40*/  LOP3.LUT R4, R28, 0x40, RZ, 0x3c, !PT ;  /* 0x000000401c047812 */ /* 0x008fc600078e3cff */
        /* <DEDUP_REMOVED lines=8> */
[----:B------:R1:W-:Y:S01]  /*bbd0*/  STL [R1+0x1cf0], R4 ;  /* 0x001cf00401007387 */ /* 0x0003e20000100800 */
[----:B0-----:R-:W-:Y:S01]  /*bbe0*/  LOP3.LUT R16, R16, 0x7, RZ, 0xc0, !PT ;  /* 0x0000000710107812 */ /* 0x001fe200078ec0ff */
[----:B--2---:R-:W-:-:S04]  /*bbf0*/  IMAD.SHL.U32 R17, R17, 0x2, RZ ;  /* 0x0000000211117824 */ /* 0x004fc800078e00ff */
[----:B------:R-:W-:Y:S01]  /*bc00*/  IMAD R16, R16, 0x90, RZ ;  /* 0x0000009010107824 */ /* 0x000fe200078e02ff */
[----:B------:R-:W-:Y:S01]  /*bc10*/  USHF.L.U32 UR5, UR5, 0x6, URZ ;  /* 0x0000000605057899 */ /* 0x000fe2000800063f */
[----:B------:R-:W-:-:S03]  /*bc20*/  SHF.R.S32.HI R0, RZ, 0x1f, R3 ;  /* 0x0000001fff007819 */ /* 0x000fc60000011403 */
[----:B------:R-:W-:Y:S01]  /*bc30*/  LOP3.LUT R16, R16, 0x30, R17, 0x78, !PT ;  /* 0x0000003010107812 */ /* 0x000fe200078e7811 */
[----:B------:R-:W-:Y:S01]  /*bc40*/  USHF.R.S32.HI UR6, URZ, 0x1f, UR5 ;  /* 0x0000001f3f067899 */ /* 0x000fe20008011405 */
[C---:B------:R-:W-:Y:S02]  /*bc50*/  LOP3.LUT R5, R2.reuse, 0x30, RZ, 0x3c, !PT ;  /* 0x0000003002057812 */ /* 0x040fe400078e3cff */
[C---:B------:R-:W-:Y:S01]  /*bc60*/  SHF.L.U64.HI R0, R3.reuse, 0x1, R0 ;  /* 0x0000000103007819 */ /* 0x040fe20000010200 */
[----:B------:R-:W-:Y:S01]  /*bc70*/  IMAD.SHL.U32 R3, R3, 0x2, RZ ;  /* 0x0000000203037824 */ /* 0x000fe200078e00ff */
[C---:B------:R-:W-:Y:S02]  /*bc80*/  LOP3.LUT R6, R2.reuse, 0x20, RZ, 0x3c, !PT ;  /* 0x0000002002067812 */ /* 0x040fe400078e3cff */
[C---:B------:R-:W-:Y:S02]  /*bc90*/  LOP3.LUT R5, R2.reuse, 0x50, RZ, 0x3c, !PT ;  /* 0x0000005002057812 */ /* 0x040fe400078e3cff */
[----:B------:R-:W-:-:S02]  /*bca0*/  LOP3.LUT R6, R2, 0x70, RZ, 0x3c, !PT ;  /* 0x0000007002067812 */ /* 0x000fc400078e3cff */
[----:B------:R-:W-:Y:S01]  /*bcb0*/  LOP3.LUT R5, R16, 0x40, RZ, 0x3c, !PT ;  /* 0x0000004010057812 */ /* 0x000fe200078e3cff */
[----:B------:R-:W-:Y:S02]  /*bcc0*/  USHF.L.U32 UR7, UR5, 0x1, URZ ;  /* 0x0000000105077899 */ /* 0x000fe4000800063f */
[----:B-1----:R-:W-:-:S12]  /*bcd0*/  USHF.L.U64.HI UR6, UR5, 0x1, UR6 ;  /* 0x0000000105067899 */ /* 0x002fd80008010206 */
.L_x_1:
[----:B0-----:R-:W2:Y:S01]  /*bce0*/  LDL.64 R6, [R1+0x6d8] ;  /* 0x0006d80001067983 */ /* 0x001ea20000100a00 */
[----:B------:R-:W0:Y:S03]  /*bcf0*/  LDC R4, c[0x0][0x230] ;  /* 0x00008c00ff047b82 */ /* 0x000e260000000800 */
[----:B--2---:R1:W-:Y:S04]  /*bd00*/  STL [R1+0x3824], R7 ;  /* 0x0038240701007387 */ /* 0x0043e80000100800 */
[----:B-1----:R-:W0:Y:S04]  /*bd10*/  LDL R7, [R1+0xbec] ;  /* 0x000bec0001077983 */ /* 0x002e280000100800 */
[----:B------:R-:W-:Y:S04]  /*bd20*/  STL [R1+0x3144], R15 ;  /* 0x0031440f01007387 */ /* 0x000fe80000100800 */
        /* <DEDUP_REMOVED lines=73> */
[----:B------:R-:W-:Y:S01]  /*c1c0*/  STL [R1+0x32f4], R15 ;  /* 0x0032f40f01007387 */ /* 0x000fe20000100800 */
[----:B0-----:R-:W-:-:S03]  /*c1d0*/  IMAD R4, R7, -0x40, R4 ;  /* 0xffffffc007047824 */ /* 0x001fc600078e0204 */
        /* <DEDUP_REMOVED lines=366> */
[----:B------:R0:W-:Y:S04]  /*d8c0*/  STL [R1+0x3820], R2 ;  /* 0x0038200201007387 */ /* 0x0001e80000100800 */
[----:B-----5:R-:W-:Y:S04]  /*d8d0*/  STL [R1+0x3138], R29 ;  /* 0x0031381d01007387 */ /* 0x020fe80000100800 */
        /* <DEDUP_REMOVED lines=24> */
[----:B------:R-:W2:Y:S01]  /*da60*/  LDL.LU R7, [R1+0x3824] ;  /* 0x0038240001077983 */ /* 0x000ea20000300800 */
[----:B------:R-:W-:-:S02]  /*da70*/  ISETP.GT.AND P0, PT, R4, RZ, PT ;  /* 0x000000ff0400720c */ /* 0x000fc40003f04270 */
[----:B0-----:R-:W-:Y:S02]  /*da80*/  PRMT R2, RZ, 0x7610, R2 ;  /* 0x00007610ff027816 */ /* 0x001fe40000000002 */
[----:B------:R-:W-:Y:S02]  /*da90*/  PRMT R14, RZ, 0x7610, R14 ;  /* 0x00007610ff0e7816 */ /* 0x000fe4000000000e */
[----:B------:R-:W-:-:S07]  /*daa0*/  PRMT R15, RZ, 0x7610, R15 ;  /* 0x00007610ff0f7816 */ /* 0x000fce000000000f */
[----:B--2---:R-:W2:Y:S04]  /*dab0*/  @P0 LDG.E.U16 R2, desc[UR8][R6.64] ;  /* 0x0000000806020981 */ /* 0x004ea8000c1e1500 */
[----:B--2---:R0:W-:Y:S04]  /*dac0*/  STL [R1+0xbe4], R2 ;  /* 0x000be40201007387 */ /* 0x0041e80000100800 */
[----:B0-----:R-:W2:Y:S04]  /*dad0*/  LDL.LU R2, [R1+0x3820] ;  /* 0x0038200001027983 */ /* 0x001ea80000300800 */
[----:B------:R-:W3:Y:S04]  /*dae0*/  LDL.64 R6, [R1+0x6d0] ;  /* 0x0006d00001067983 */ /* 0x000ee80000100a00 */
[----:B---3--:R-:W3:Y:S04]  /*daf0*/  @P0 LDG.E.U16 R14, desc[UR8][R6.64] ;  /* 0x00000008060e0981 */ /* 0x008ee8000c1e1500 */
[----:B---3--:R0:W-:Y:S04]  /*db00*/  STL [R1+0xbe0], R14 ;  /* 0x000be00e01007387 */ /* 0x0081e80000100800 */
[----:B0-----:R-:W3:Y:S04]  /*db10*/  LDL.LU R14, [R1+0x381c] ;  /* 0x00381c00010e7983 */ /* 0x001ee80000300800 */
[----:B------:R-:W4:Y:S01]  /*db20*/  LDL.64 R6, [R1+0x6c8] ;  /* 0x0006c80001067983 */ /* 0x000f220000100a00 */
[----:B---3--:R-:W-:-:S03]  /*db30*/  PRMT R14, RZ, 0x7610, R14 ;  /* 0x00007610ff0e7816 */ /* 0x008fc6000000000e */
[----:B----4-:R-:W3:Y:S04]  /*db40*/  @P0 LDG.E.U16 R15, desc[UR8][R6.64] ;  /* 0x00000008060f0981 */ /* 0x010ee8000c1e1500 */
        /* <DEDUP_REMOVED lines=8> */
[----:B------:R-:W-:-:S02]  /*dbd0*/  ISETP.GT.AND P1, PT, R4, 0x1, PT ;  /* 0x000000010400780c */ /* 0x000fc40003f24270 */
[----:B---3--:R-:W-:Y:S01]  /*dbe0*/  PRMT R14, RZ, 0x7610, R14 ;  /* 0x00007610ff0e7816 */ /* 0x008fe2000000000e */
        /* <DEDUP_REMOVED lines=18> */
[----:B------:R-:W4:Y:S04]  /*dd10*/  LDL R6, [R1+0x18d8] ;  /* 0x0018d80001067983 */ /* 0x000f280000100800 */
[----:B------:R-:W4:Y:S01]  /*dd20*/  LDL R7, [R1+0x18dc] ;  /* 0x0018dc0001077983 */ /* 0x000f220000100800 */
[----:B---3--:R-:W-:-:S02]  /*dd30*/  PRMT R14, RZ, 0x7610, R14 ;  /* 0x00007610ff0e7816 */ /* 0x008fc4000000000e */
[----:B----4-:R-:W-:-:S04]  /*dd40*/  @P1 LOP3.LUT R7, R7, R6, RZ, 0x3c, !PT ;  /* 0x0000000607071212 */ /* 0x010fc800078e3cff */
[----:B------:R-:W-:-:S04]  /*dd50*/  @P1 LOP3.LUT R6, R7, R6, RZ, 0x3c, !PT ;  /* 0x0000000607061212 */ /* 0x000fc800078e3cff */
[----:B------:R-:W-:-:S05]  /*dd60*/  @P1 LOP3.LUT R7, R7, R6, RZ, 0x3c, !PT ;  /* 0x0000000607071212 */ /* 0x000fca00078e3cff */
[----:B------:R-:W3:Y:S04]  /*dd70*/  @P1 LDG.E.U16 R15, desc[UR8][R6.64] ;  /* 0x00000008060f1981 */ /* 0x000ee8000c1e1500 */
        /* <DEDUP_REMOVED lines=31> */
[----:B------:R-:W-:-:S02]  /*df70*/  ISETP.GT.AND P0, PT, R4, 0x2, PT ;  /* 0x000000020400780c */ /* 0x000fc40003f04270 */
[----:B---3--:R-:W-:Y:S02]  /*df80*/  PRMT R14, RZ, 0x7610, R14 ;  /* 0x00007610ff0e7816 */ /* 0x008fe4000000000e */
        /* <DEDUP_REMOVED lines=947> */
[----:B------:R-:W-:-:S02]  /*11ac0*/  PRMT R3, RZ, 0x7610, R3 ;  /* 0x00007610ff037816 */ /* 0x000fc40000000003 */
[----:B------:R-:W-:Y:S02]  /*11ad0*/  ISETP.GT.AND P1, PT, R4, 0xf, PT ;  /* 0x0000000f0400780c */ /* 0x000fe40003f24270 */
[----:B----4-:R-:W-:-:S04]  /*11ae0*/  @P0 LOP3.LUT R7, R7, R6, RZ, 0x3c, !PT ;  /* 0x0000000607070212 */ /* 0x010fc800078e3cff */
[----:B------:R-:W-:-:S04]  /*11af0*/  @P0 LOP3.LUT R6, R7, R6, RZ, 0x3c, !PT ;  /* 0x0000000607060212 */ /* 0x000fc800078e3cff */
[----:B------:R-:W-:-:S05]  /*11b00*/  @P0 LOP3.LUT R7, R7, R6, RZ, 0x3c, !PT ;  /* 0x0000000607070212 */ /* 0x000fca00078e3cff */
[----:B------:R-:W4:Y:S04]  /*11b10*/  @P0 LDG.E.U16 R15, desc[UR8][R6.64] ;  /* 0x00000008060f0981 */ /* 0x000f28000c1e1500 */
[----:B----4-:R0:W-:Y:S04]  /*11b20*/  STL [R1+0x9f4], R15 ;  /* 0x0009f40f01007387 */ /* 0x0101e80000100800 */
[----:B0-----:R-:W4:Y:S04]  /*11b30*/  LDL.LU R15, [R1+0x3650] ;  /* 0x00365000010f7983 */ /* 0x001f280000300800 */
[----:B------:R-:W2:Y:S04]  /*11b40*/  LDL R6, [R1+0x1570] ;  /* 0x0015700001067983 */ /* 0x000ea80000100800 */
[----:B------:R-:W2:Y:S01]  /*11b50*/  LDL R7, [R1+0x1574] ;  /* 0x0015740001077983 */ /* 0x000ea20000100800 */
[----:B---3--:R-:W-:-:S02]  /*11b60*/  PRMT R14, RZ, 0x7610, R14 ;  /* 0x00007610ff0e7816 */ /* 0x008fc4000000000e */
[----:B--2---:R-:W-:-:S04]  /*11b70*/  @P0 LOP3.LUT R7, R7, R6, RZ, 0x3c, !PT ;  /* 0x0000000607070212 */ /* 0x004fc800078e3cff */
[----:B------:R-:W-:-:S04]  /*11b80*/  @P0 LOP3.LUT R6, R7, R6, RZ, 0x3c, !PT ;  /* 0x0000000607060212 */ /* 0x000fc800078e3cff */
[----:B------:R-:W-:-:S05]  /*11b90*/  @P0 LOP3.LUT R7, R7, R6, RZ, 0x3c, !PT ;  /* 0x0000000607070212 */ /* 0x000fca00078e3cff */
[----:B------:R-:W2:Y:S04]  /*11ba0*/  @P0 LDG.E.U16 R3, desc[UR8][R6.64] ;  /* 0x0000000806030981 */ /* 0x000ea8000c1e1500 */
[----:B------:R-:W3:Y:S04]  /*11bb0*/  LDL R6, [R1+0x1568] ;  /* 0x0015680001067983 */ /* 0x000ee80000100800 */
[----:B------:R-:W3:Y:S01]  /*11bc0*/  LDL R7, [R1+0x156c] ;  /* 0x00156c0001077983 */ /* 0x000ee20000100800 */
[----:B----4-:R-:W-:-:S03]  /*11bd0*/  PRMT R15, RZ, 0x7610, R15 ;  /* 0x00007610ff0f7816 */ /* 0x010fc6000000000f */
[----:B--2---:R-:W-:Y:S01]  /*11be0*/  STL [R1+0x2ff8], R3 ;  /* 0x002ff80301007387 */ /* 0x004fe20000100800 */
[----:B---3--:R-:W-:-:S04]  /*11bf0*/  @P0 LOP3.LUT R7, R7, R6, RZ, 0x3c, !PT ;  /* 0x0000000607070212 */ /* 0x008fc800078e3cff */
[----:B------:R-:W-:-:S04]  /*11c00*/  @P0 LOP3.LUT R6, R7, R6, RZ, 0x3c, !PT ;  /* 0x0000000607060212 */ /* 0x000fc800078e3cff */
[----:B------:R-:W-:-:S05]  /*11c10*/  @P0 LOP3.LUT R7, R7, R6, RZ, 0x3c, !PT ;  /* 0x0000000607070212 */ /* 0x000fca00078e3cff */
[----:B------:R-:W2:Y:S04]  /*11c20*/  @P0 LDG.E.U16 R14, desc[UR8][R6.64] ;  /* 0x00000008060e0981 */ /* 0x000ea8000c1e1500 */
[----:B--2---:R0:W-:Y:S04]  /*11c30*/  STL [R1+0x9ec], R14 ;  /* 0x0009ec0e01007387 */ /* 0x0041e80000100800 */
[----:B0-----:R-:W2:Y:S04]  /*11c40*/  LDL.LU R14, [R1+0x364c] ;  /* 0x00364c00010e7983 */ /* 0x001ea80000300800 */
[----:B------:R-:W3:Y:S04]  /*11c50*/  LDL R6, [R1+0x1560] ;  /* 0x0015600001067983 */ /* 0x000ee80000100800 */
[----:B------:R-:W3:Y:S01]  /*11c60*/  LDL R7, [R1+0x1564] ;  /* 0x0015640001077983 */ /* 0x000ee20000100800 */
[----:B--2---:R-:W-:-:S02]  /*11c70*/  PRMT R14, RZ, 0x7610, R14 ;  /* 0x00007610ff0e7816 */ /* 0x004fc4000000000e */
        /* <DEDUP_REMOVED lines=44> */
[----:B------:R-:W-:-:S02]  /*11f40*/  ISETP.GT.AND P0, PT, R4, 0x10, PT ;  /* 0x000000100400780c */ /* 0x000fc40003f04270 */
[----:B--2---:R-:W-:Y:S02]  /*11f50*/  PRMT R15, RZ, 0x7610, R15 ;  /* 0x00007610ff0f7816 */ /* 0x004fe4000000000f */
        /* <DEDUP_REMOVED lines=464> */
[----:B------:R-:W-:-:S02]  /*13c60*/  PRMT R28, RZ, 0x7610, R28 ;  /* 0x00007610ff1c7816 */ /* 0x000fc4000000001c */
[----:B---3--:R-:W-:-:S04]  /*13c70*/  @P1 LOP3.LUT R7, R7, R6, RZ, 0x3c, !PT ;  /* 0x0000000607071212 */ /* 0x008fc800078e3cff */
        /* <DEDUP_REMOVED lines=12> */
[----:B------:R-:W4:Y:S04]  /*13d40*/  LDL R6, [R1+0x1390] ;  /* 0x0013900001067983 */ /* 0x000f280000100800 */
[----:B------:R-:W4:Y:S01]  /*13d50*/  LDL R7, [R1+0x1394] ;  /* 0x0013940001077983 */ /* 0x000f220000100800 */
[----:B--2---:R-:W-:-:S03]  /*13d60*/  PRMT R14, RZ, 0x7610, R14 ;  /* 0x00007610ff0e7816 */ /* 0x004fc6000000000e */
[----:B---3--:R-:W-:Y:S01]  /*13d70*/  STL [R1+0x2ffc], R28 ;  /* 0x002ffc1c01007387 */ /* 0x008fe20000100800 */
[----:B----4-:R-:W-:-:S04]  /*13d80*/  @P0 LOP3.LUT R7, R7, R6, RZ, 0x3c, !PT ;  /* 0x0000000607070212 */ /* 0x010fc800078e3cff */
        /* <DEDUP_REMOVED lines=2041> */
[----:B------:R-:W3:Y:S02]  /*1bd20*/  LDL R7, [R1+0xc94] ;  /* 0x000c940001077983 */ /* 0x000ee40000100800 */
        /* <DEDUP_REMOVED lines=228> */
[----:B----4-:R-:W-:-:S04]  /*1cb70*/  @P1 LOP3.LUT R7, R7, R6, RZ, 0x3c, !PT ;  /* 0x0000000607071212 */ /* 0x010fc800078e3cff */
[----:B------:R-:W-:-:S04]  /*1cb80*/  @P1 LOP3.LUT R6, R7, R6, RZ, 0x3c, !PT ;  /* 0x0000000607061212 */ /* 0x000fc800078e3cff */
[----:B------:R-:W-:-:S05]  /*1cb90*/  @P1 LOP3.LUT R7, R7, R6, RZ, 0x3c, !PT ;  /* 0x0000000607071212 */ /* 0x000fca00078e3cff */
[----:B------:R-:W4:Y:S04]  /*1cba0*/  @P1 LDG.E.U16 R28, desc[UR8][R6.64] ;  /* 0x00000008061c1981 */ /* 0x000f28000c1e1500 */
[----:B------:R-:W2:Y:S04]  /*1cbb0*/  LDL R6, [R1+0x190c] ;  /* 0x00190c0001067983 */ /* 0x000ea80000100800 */
[----:B------:R-:W2:Y:S01]  /*1cbc0*/  LDL R7, [R1+0x1918] ;  /* 0x0019180001077983 */ /* 0x000ea20000100800 */
[----:B------:R-:W-:-:S03]  /*1cbd0*/  PRMT R3, RZ, 0x7610, R3 ;  /* 0x00007610ff037816 */ /* 0x000fc60000000003 */
[----:B----4-:R-:W-:Y:S01]  /*1cbe0*/  STL [R1+0x3024], R28 ;  /* 0x0030241c01007387 */ /* 0x010fe20000100800 */
[----:B--2---:R-:W-:-:S04]  /*1cbf0*/  @P1 LOP3.LUT R7, R7, R6, RZ, 0x3c, !PT ;  /* 0x0000000607071212 */ /* 0x004fc800078e3cff */
[----:B------:R-:W-:-:S04]  /*1cc00*/  @P1 LOP3.LUT R6, R7, R6, RZ, 0x3c, !PT ;  /* 0x0000000607061212 */ /* 0x000fc800078e3cff */
[----:B------:R-:W-:-:S05]  /*1cc10*/  @P1 LOP3.LUT R7, R7, R6, RZ, 0x3c, !PT ;  /* 0x0000000607071212 */ /* 0x000fca00078e3cff */
[----:B------:R-:W2:Y:S04]  /*1cc20*/  @P1 LDG.E.U16 R3, desc[UR8][R6.64] ;  /* 0x0000000806031981 */ /* 0x000ea8000c1e1500 */
[----:B------:R-:W4:Y:S04]  /*1cc30*/  LDL R6, [R1+0x1914] ;  /* 0x0019140001067983 */ /* 0x000f280000100800 */
[----:B------:R-:W4:Y:S01]  /*1cc40*/  LDL R7, [R1+0x191c] ;  /* 0x00191c0001077983 */ /* 0x000f220000100800 */
[----:B---3--:R-:W-:-:S03]  /*1cc50*/  PRMT R15, RZ, 0x7610, R15 ;  /* 0x00007610ff0f7816 */ /* 0x008fc6000000000f */
[----:B--2---:R-:W-:Y:S01]  /*1cc60*/  STL [R1+0x3028], R3 ;  /* 0x0030280301007387 */ /* 0x004fe20000100800 */
        /* <DEDUP_REMOVED lines=27> */
[----:B------:R-:W-:Y:S02]  /*1ce20*/  ISETP.GT.AND P0, PT, R4, 0x36, PT ;  /* 0x000000360400780c */ /* 0x000fe40003f04270 */
[----:B---3--:R-:W-:-:S04]  /*1ce30*/  @P1 LOP3.LUT R7, R7, R6, RZ, 0x3c, !PT ;  /* 0x0000000607071212 */ /* 0x008fc800078e3cff */
        /* <DEDUP_REMOVED lines=142> */
[----:B------:R-:W-:-:S02]  /*1d720*/  PRMT R29, RZ, 0x7610, R29 ;  /* 0x00007610ff1d7816 */ /* 0x000fc4000000001d */
[----:B------:R-:W-:Y:S02]  /*1d730*/  ISETP.GT.AND P0, PT, R4, 0x38, PT ;  /* 0x000000380400780c */ /* 0x000fe40003f04270 */
[----:B--2---:R-:W-:-:S04]  /*1d740*/  @P1 LOP3.LUT R7, R7, R6, RZ, 0x3c, !PT ;  /* 0x0000000607071212 */ /* 0x004fc800078e3cff */
        /* <DEDUP_REMOVED lines=106> */
[----:B----4-:R0:W-:Y:S04]  /*1ddf0*/  STL [R1+0x48], R15 ;  /* 0x0000480f01007387 */ /* 0x0101e80000100800 */
[----:B0-----:R-:W4:Y:S01]  /*1de00*/  LDL R15, [R1+0x1a3c] ;  /* 0x001a3c00010f7983 */ /* 0x001f220000100800 */
        /* <DEDUP_REMOVED lines=40> */
[----:B------:R-:W3:Y:S01]  /*1e090*/  @P1 LDG.E.U16 R11, desc[UR8][R6.64] ;  /* 0x00000008060b1981 */ /* 0x000ee2000c1e1500 */
[----:B------:R-:W-:-:S03]  /*1e0a0*/  PRMT R10, RZ, 0x7610, R10 ;  /* 0x00007610ff0a7816 */ /* 0x000fc6000000000a */
[----:B---3--:R0:W-:Y:S04]  /*1e0b0*/  STL [R1+0x28], R11 ;  /* 0x0000280b01007387 */ /* 0x0081e80000100800 */
[----:B0-----:R-:W3:Y:S04]  /*1e0c0*/  LDL.LU R11, [R1+0x30fc] ;  /* 0x0030fc00010b7983 */ /* 0x001ee80000300800 */
[----:B------:R-:W4:Y:S01]  /*1e0d0*/  LDL R7, [R1+0x1a34] ;  /* 0x001a340001077983 */ /* 0x000f220000100800 */
[----:B------:R-:W-:-:S03]  /*1e0e0*/  @P0 IMAD.MOV.U32 R6, RZ, RZ, R15 ;  /* 0x000000ffff060224 */ /* 0x000fc600078e000f */
[----:B------:R-:W2:Y:S04]  /*1e0f0*/  LDL R15, [R1+0x1a64] ;  /* 0x001a6400010f7983 */ /* 0x000ea80000100800 */
[----:B----4-:R-:W4:Y:S04]  /*1e100*/  @P0 LDG.E.U16 R10, desc[UR8][R6.64] ;  /* 0x00000008060a0981 */ /* 0x010f28000c1e1500 */
[----:B----4-:R0:W-:Y:S04]  /*1e110*/  STL [R1+0x24], R10 ;  /* 0x0000240a01007387 */ /* 0x0101e80000100800 */
[----:B0-----:R-:W4:Y:S04]  /*1e120*/  LDL.LU R10, [R1+0x30f8] ;  /* 0x0030f800010a7983 */ /* 0x001f280000300800 */
        /* <DEDUP_REMOVED lines=18> */
[----:B------:R-:W4:Y:S04]  /*1e250*/  LDL R6, [R1+0x1a4c] ;  /* 0x001a4c0001067983 */ /* 0x000f280000100800 */
[----:B------:R-:W4:Y:S01]  /*1e260*/  LDL R7, [R1+0x1a58] ;  /* 0x001a580001077983 */ /* 0x000f220000100800 */
[----:B------:R-:W-:-:S02]  /*1e270*/  PRMT R28, RZ, 0x7610, R28 ;  /* 0x00007610ff1c7816 */ /* 0x000fc4000000001c */
[----:B----4-:R-:W-:-:S04]  /*1e280*/  @P0 LOP3.LUT R7, R7, R6, RZ, 0x3c, !PT ;  /* 0x0000000607070212 */ /* 0x010fc800078e3cff */
[----:B------:R-:W-:-:S04]  /*1e290*/  @P0 LOP3.LUT R6, R7, R6, RZ, 0x3c, !PT ;  /* 0x0000000607060212 */ /* 0x000fc800078e3cff */
[----:B------:R-:W-:-:S05]  /*1e2a0*/  @P0 LOP3.LUT R7, R7, R6, RZ, 0x3c, !PT ;  /* 0x0000000607070212 */ /* 0x000fca00078e3cff */
[----:B------:R-:W4:Y:S04]  /*1e2b0*/  @P0 LDG.E.U16 R28, desc[UR8][R6.64] ;  /* 0x00000008061c0981 */ /* 0x000f28000c1e1500 */
[----:B------:R-:W3:Y:S04]  /*1e2c0*/  LDL R6, [R1+0x1a54] ;  /* 0x001a540001067983 */ /* 0x000ee80000100800 */
[----:B------:R-:W3:Y:S04]  /*1e2d0*/  LDL R7, [R1+0x1a5c] ;  /* 0x001a5c0001077983 */ /* 0x000ee80000100800 */
[----:B----4-:R0:W-:Y:S02]  /*1e2e0*/  STL [R1+0x30c4], R28 ;  /* 0x0030c41c01007387 */ /* 0x0101e40000100800 */
[----:B0-----:R-:W-:-:S02]  /*1e2f0*/  PRMT R28, RZ, 0x7610, R28 ;  /* 0x00007610ff1c7816 */ /* 0x001fc4000000001c */
[----:B---3--:R-:W-:-:S04]  /*1e300*/  @P0 LOP3.LUT R7, R7, R6, RZ, 0x3c, !PT ;  /* 0x0000000607070212 */ /* 0x008fc800078e3cff */
[----:B------:R-:W-:-:S04]  /*1e310*/  @P0 LOP3.LUT R6, R7, R6, RZ, 0x3c, !PT ;  /* 0x0000000607060212 */ /* 0x000fc800078e3cff */
[----:B------:R-:W-:-:S05]  /*1e320*/  @P0 LOP3.LUT R7, R7, R6, RZ, 0x3c, !PT ;  /* 0x0000000607070212 */ /* 0x000fca00078e3cff */
[----:B------:R0:W3:Y:S04]  /*1e330*/  @P0 LDG.E.U16 R28, desc[UR8][R6.64] ;  /* 0x00000008061c0981 */ /* 0x0000e8000c1e1500 */
[----:B------:R-:W4:Y:S01]  /*1e340*/  LDL R7, [R1+0x1a48] ;  /* 0x001a480001077983 */ /* 0x000f220000100800 */
[----:B------:R-:W-:Y:S01]  /*1e350*/  PRMT R14, RZ, 0x7610, R14 ;  /* 0x00007610ff0e7816 */ /* 0x000fe2000000000e */
[----:B0-----:R-:W-:Y:S02]  /*1e360*/  @P0 IMAD.MOV.U32 R6, RZ, RZ, R15 ;  /* 0x000000ffff060224 */ /* 0x001fe400078e000f */
[----:B---3--:R0:W-:Y:S01]  /*1e370*/  STL [R1+0x14], R28 ;  /* 0x0000141c01007387 */ /* 0x0081e20000100800 */
[----:B------:R-:W-:-:S03]  /*1e380*/  PRMT R5, RZ, 0x7610, R5 ;  /* 0x00007610ff057816 */ /* 0x000fc60000000005 */
[----:B------:R-:W3:Y:S04]  /*1e390*/  LDL R15, [R1+0x1a80] ;  /* 0x001a8000010f7983 */ /* 0x000ee80000100800 */
[----:B----4-:R1:W4:Y:S04]  /*1e3a0*/  @P0 LDG.E.U16 R14, desc[UR8][R6.64] ;  /* 0x00000008060e0981 */ /* 0x010328000c1e1500 */
[----:B0-----:R-:W2:Y:S04]  /*1e3b0*/  LDL R28, [R1+0x1a84] ;  /* 0x001a8400011c7983 */ /* 0x001ea80000100800 */
[----:B------:R-:W1:Y:S04]  /*1e3c0*/  LDL R6, [R1+0x1a60] ;  /* 0x001a600001067983 */ /* 0x000e680000100800 */
[----:B------:R-:W1:Y:S02]  /*1e3d0*/  LDL R7, [R1+0x1a70] ;  /* 0x001a700001077983 */ /* 0x000e640000100800 */
[----:B-1----:R-:W-:-:S04]  /*1e3e0*/  @P0 LOP3.LUT R7, R7, R6, RZ, 0x3c, !PT ;  /* 0x0000000607070212 */ /* 0x002fc800078e3cff */
[----:B------:R-:W-:-:S04]  /*1e3f0*/  @P0 LOP3.LUT R6, R7, R6, RZ, 0x3c, !PT ;  /* 0x0000000607060212 */ /* 0x000fc800078e3cff */
[----:B------:R-:W-:-:S05]  /*1e400*/  @P0 LOP3.LUT R7, R7, R6, RZ, 0x3c, !PT ;  /* 0x0000000607070212 */ /* 0x000fca00078e3cff */
[----:B------:R-:W3:Y:S04]  /*1e410*/  @P0 LDG.E.U16 R5, desc[UR8][R6.64] ;  /* 0x0000000806050981 */ /* 0x000ee8000c1e1500 */
[----:B----4-:R0:W-:Y:S04]  /*1e420*/  STL [R1+0x10], R14 ;  /* 0x0000100e01007387 */ /* 0x0101e80000100800 */
[----:B0-----:R-:W4:Y:S04]  /*1e430*/  LDL R14, [R1+0x1a90] ;  /* 0x001a9000010e7983 */ /* 0x001f280000100800 */
        /* <DEDUP_REMOVED lines=8> */
[----:B------:R-:W2:Y:S01]  /*1e4c0*/  @P0 LDG.E.U16 R2, desc[UR8][R6.64] ;  /* 0x0000000806020981 */ /* 0x000ea2000c1e1500 */
[----:B------:R-:W-:-:S03]  /*1e4d0*/  ISETP.GT.AND P1, PT, R4, 0x3b, PT ;  /* 0x0000003b0400780c */ /* 0x000fc60003f24270 */
[----:B--2---:R-:W-:Y:S04]  /*1e4e0*/  STL [R1+0x8], R2 ;  /* 0x0000080201007387 */ /* 0x004fe80000100800 */
[----:B------:R-:W2:Y:S04]  /*1e4f0*/  LDL R6, [R1+0x1a74] ;  /* 0x001a740001067983 */ /* 0x000ea80000100800 */
[----:B------:R-:W2:Y:S01]  /*1e500*/  LDL R7, [R1+0x1a7c] ;  /* 0x001a7c0001077983 */ /* 0x000ea20000100800 */
[----:B------:R-:W-:Y:S02]  /*1e510*/  PRMT R3, RZ, 0x7610, R3 ;  /* 0x00007610ff037816 */ /* 0x000fe40000000003 */
[----:B--2---:R-:W-:-:S04]  /*1e520*/  @P1 LOP3.LUT R7, R7, R6, RZ, 0x3c, !PT ;  /* 0x0000000607071212 */ /* 0x004fc800078e3cff */
[----:B------:R-:W-:-:S04]  /*1e530*/  @P1 LOP3.LUT R6, R7, R6, RZ, 0x3c, !PT ;  /* 0x0000000607061212 */ /* 0x000fc800078e3cff */
[----:B------:R-:W-:-:S05]  /*1e540*/  @P1 LOP3.LUT R7, R7, R6, RZ, 0x3c, !PT ;  /* 0x0000000607071212 */ /* 0x000fca00078e3cff */
[----:B------:R0:W2:Y:S04]  /*1e550*/  @P1 LDG.E.U16 R3, desc[UR8][R6.64] ;  /* 0x0000000806031981 */ /* 0x0000a8000c1e1500 */
[----:B------:R-:W4:Y:S01]  /*1e560*/  LDL R7, [R1+0x1a68] ;  /* 0x001a680001077983 */ /* 0x000f220000100800 */
[----:B------:R-:W-:Y:S01]  /*1e570*/  PRMT R0, RZ, 0x7610, R0 ;  /* 0x00007610ff007816 */ /* 0x000fe20000000000 */
[----:B0-----:R-:W-:Y:S01]  /*1e580*/  @P1 IMAD.MOV.U32 R6, RZ, RZ, R28 ;  /* 0x000000ffff061224 */ /* 0x001fe200078e001c */
[----:B------:R-:W-:-:S04]  /*1e590*/  PRMT R29, RZ, 0x7610, R29 ;  /* 0x00007610ff1d7816 */ /* 0x000fc8000000001d */
[----:B----4-:R0:W4:Y:S04]  /*1e5a0*/  @P1 LDG.E.U16 R0, desc[UR8][R6.64] ;  /* 0x0000000806001981 */ /* 0x010128000c1e1500 */
[----:B--2---:R-:W-:Y:S04]  /*1e5b0*/  STL [R1+0x3090], R3 ;  /* 0x0030900301007387 */ /* 0x004fe80000100800 */
[----:B------:R-:W2:Y:S01]  /*1e5c0*/  LDL R28, [R1+0x1aa4] ;  /* 0x001aa400011c7983 */ /* 0x000ea20000100800 */
[----:B0-----:R-:W-:Y:S02]  /*1e5d0*/  @P1 IMAD.MOV.U32 R6, RZ, RZ, R14 ;  /* 0x000000ffff061224 */ /* 0x001fe400078e000e */
[----:B------:R-:W-:-:S05]  /*1e5e0*/  @P1 IMAD.MOV.U32 R7, RZ, RZ, R15 ;  /* 0x000000ffff071224 */ /* 0x000fca00078e000f */
[----:B------:R-:W3:Y:S04]  /*1e5f0*/  @P1 LDG.E.U16 R29, desc[UR8][R6.64] ;  /* 0x00000008061d1981 */ /* 0x000ee8000c1e1500 */
[----:B----4-:R-:W-:Y:S04]  /*1e600*/  STL [R1+0x3094], R0 ;  /* 0x0030940001007387 */ /* 0x010fe80000100800 */
[----:B------:R-:W4:Y:S04]  /*1e610*/  LDL R6, [R1+0x1a8c] ;  /* 0x001a8c0001067983 */ /* 0x000f280000100800 */
[----:B------:R-:W4:Y:S01]  /*1e620*/  LDL R7, [R1+0x1a98] ;  /* 0x001a980001077983 */ /* 0x000f220000100800 */
[----:B------:R-:W-:-:S03]  /*1e630*/  PRMT R27, RZ, 0x7610, R27 ;  /* 0x00007610ff1b7816 */ /* 0x000fc6000000001b */
[----:B------:R-:W2:Y:S04]  /*1e640*/  LDL R15, [R1+0x1aa0] ;  /* 0x001aa000010f7983 */ /* 0x000ea80000100800 */
[----:B------:R-:W2:Y:S04]  /*1e650*/  LDL R14, [R1+0x1ab0] ;  /* 0x001ab000010e7983 */ /* 0x000ea80000100800 */
[----:B---3--:R0:W-:Y:S04]  /*1e660*/  STL [R1+0x3098], R29 ;  /* 0x0030981d01007387 */ /* 0x0081e80000100800 */
[----:B0-----:R-:W3:Y:S01]  /*1e670*/  LDL R29, [R1+0x1a88] ;  /* 0x001a8800011d7983 */ /* 0x001ee20000100800 */
[----:B----4-:R-:W-:-:S04]  /*1e680*/  @P1 LOP3.LUT R7, R7, R6, RZ, 0x3c, !PT ;  /* 0x0000000607071212 */ /* 0x010fc800078e3cff */
[----:B------:R-:W-:-:S04]  /*1e690*/  @P1 LOP3.LUT R6, R7, R6, RZ, 0x3c, !PT ;  /* 0x0000000607061212 */ /* 0x000fc800078e3cff */
[----:B------:R-:W-:-:S05]  /*1e6a0*/  @P1 LOP3.LUT R7, R7, R6, RZ, 0x3c, !PT ;  /* 0x0000000607071212 */ /* 0x000fca00078e3cff */
[----:B------:R0:W4:Y:S04]  /*1e6b0*/  @P1 LDG.E.U16 R27, desc[UR8][R6.64] ;  /* 0x00000008061b1981 */ /* 0x000128000c1e1500 */
[----:B------:R-:W0:Y:S04]  /*1e6c0*/  LDL R6, [R1+0x1a94] ;  /* 0x001a940001067983 */ /* 0x000e280000100800 */
[----:B------:R-:W0:Y:S01]  /*1e6d0*/  LDL R7, [R1+0x1a9c] ;  /* 0x001a9c0001077983 */ /* 0x000e220000100800 */
[----:B------:R-:W-:Y:S02]  /*1e6e0*/  PRMT R26, RZ, 0x7610, R26 ;  /* 0x00007610ff1a7816 */ /* 0x000fe4000000001a */
[----:B------:R-:W-:-:S02]  /*1e6f0*/  PRMT R25, RZ, 0x7610, R25 ;  /* 0x00007610ff197816 */ /* 0x000fc40000000019 */
[----:B0-----:R-:W-:-:S04]  /*1e700*/  @P1 LOP3.LUT R7, R7, R6, RZ, 0x3c, !PT ;  /* 0x0000000607071212 */ /* 0x001fc800078e3cff */
[----:B------:R-:W-:-:S04]  /*1e710*/  @P1 LOP3.LUT R6, R7, R6, RZ, 0x3c, !PT ;  /* 0x0000000607061212 */ /* 0x000fc800078e3cff */
[----:B------:R-:W-:-:S05]  /*1e720*/  @P1 LOP3.LUT R7, R7, R6, RZ, 0x3c, !PT ;  /* 0x0000000607071212 */ /* 0x000fca00078e3cff */
[----:B------:R2:W4:Y:S02]  /*1e730*/  @P1 LDG.E.U16 R26, desc[UR8][R6.64] ;  /* 0x00000008061a1981 */ /* 0x000524000c1e1500 */
[----:B--2---:R-:W-:Y:S02]  /*1e740*/  @P1 IMAD.MOV.U32 R6, RZ, RZ, R28 ;  /* 0x000000ffff061224 */ /* 0x004fe400078e001c */
[----:B---3--:R-:W-:-:S05]  /*1e750*/  @P1 IMAD.MOV.U32 R7, RZ, RZ, R29 ;  /* 0x000000ffff071224 */ /* 0x008fca00078e001d */
[----:B------:R0:W2:Y:S01]  /*1e760*/  @P1 LDG.E.U16 R25, desc[UR8][R6.64] ;  /* 0x0000000806191981 */ /* 0x0000a2000c1e1500 */
[----:B------:R-:W-:-:S03]  /*1e770*/  PRMT R24, RZ, 0x7610, R24 ;  /* 0x00007610ff187816 */ /* 0x000fc60000000018 */
[----:B----4-:R1:W-:Y:S01]  /*1e780*/  STL [R1+0x309c], R27 ;  /* 0x00309c1b01007387 */ /* 0x0103e20000100800 */
[----:B0-----:R-:W-:Y:S02]  /*1e790*/  @P1 IMAD.MOV.U32 R6, RZ, RZ, R14 ;  /* 0x000000ffff061224 */ /* 0x001fe400078e000e */
[----:B------:R-:W-:-:S05]  /*1e7a0*/  @P1 IMAD.MOV.U32 R7, RZ, RZ, R15 ;  /* 0x000000ffff071224 */ /* 0x000fca00078e000f */
[----:B------:R-:W3:Y:S04]  /*1e7b0*/  @P1 LDG.E.U16 R24, desc[UR8][R6.64] ;  /* 0x0000000806181981 */ /* 0x000ee8000c1e1500 */
[----:B------:R-:W-:Y:S04]  /*1e7c0*/  STL [R1+0x30a0], R26 ;  /* 0x0030a01a01007387 */ /* 0x000fe80000100800 */
[----:B------:R-:W4:Y:S04]  /*1e7d0*/  LDL R29, [R1+0x1abc] ;  /* 0x001abc00011d7983 */ /* 0x000f280000100800 */
[----:B--2---:R-:W-:Y:S04]  /*1e7e0*/  STL [R1+0x30a4], R25 ;  /* 0x0030a41901007387 */ /* 0x004fe80000100800 */
[----:B------:R-:W2:Y:S04]  /*1e7f0*/  LDL R6, [R1+0x1aac] ;  /* 0x001aac0001067983 */ /* 0x000ea80000100800 */
[----:B------:R-:W2:Y:S01]  /*1e800*/  LDL R7, [R1+0x1ab8] ;  /* 0x001ab80001077983 */ /* 0x000ea20000100800 */
[----:B------:R-:W-:-:S03]  /*1e810*/  PRMT R23, RZ, 0x7610, R23 ;  /* 0x00007610ff177816 */ /* 0x000fc60000000017 */
[----:B------:R-:W4:Y:S04]  /*1e820*/  LDL R28, [R1+0x1aa8] ;  /* 0x001aa800011c7983 */ /* 0x000f280000100800 */
[----:B-1----:R-:W4:Y:S04]  /*1e830*/  LDL R27, [R1+0x1ac4] ;  /* 0x001ac400011b7983 */ /* 0x002f280000100800 */
[----:B------:R-:W4:Y:S04]  /*1e840*/  LDL R15, [R1+0x1ac0] ;  /* 0x001ac000010f7983 */ /* 0x000f280000100800 */
[----:B------:R-:W4:Y:S04]  /*1e850*/  LDL R14, [R1+0x1ad0] ;  /* 0x001ad000010e7983 */ /* 0x000f280000100800 */
[----:B---3--:R-:W-:Y:S01]  /*1e860*/  STL [R1+0x30a8], R24 ;  /* 0x0030a81801007387 */ /* 0x008fe20000100800 */
[----:B--2---:R-:W-:-:S04]  /*1e870*/  @P1 LOP3.LUT R7, R7, R6, RZ, 0x3c, !PT ;  /* 0x0000000607071212 */ /* 0x004fc800078e3cff */
[----:B------:R-:W-:-:S04]  /*1e880*/  @P1 LOP3.LUT R6, R7, R6, RZ, 0x3c, !PT ;  /* 0x0000000607061212 */ /* 0x000fc800078e3cff */
[----:B------:R-:W-:-:S05]  /*1e890*/  @P1 LOP3.LUT R7, R7, R6, RZ, 0x3c, !PT ;  /* 0x0000000607071212 */ /* 0x000fca00078e3cff */
[----:B------:R4:W2:Y:S04]  /*1e8a0*/  @P1 LDG.E.U16 R23, desc[UR8][R6.64] ;  /* 0x0000000806171981 */ /* 0x0008a8000c1e1500 */
[----:B------:R-:W3:Y:S01]  /*1e8b0*/  LDL R7, [R1+0x1ab4] ;  /* 0x001ab40001077983 */ /* 0x000ee20000100800 */
[----:B------:R-:W-:Y:S02]  /*1e8c0*/  ISETP.GT.AND P0, PT, R4, 0x3c, PT ;  /* 0x0000003c0400780c */ /* 0x000fe40003f04270 */
[----:B------:R-:W-:Y:S02]  /*1e8d0*/  PRMT R22, RZ, 0x7610, R22 ;  /* 0x00007610ff167816 */ /* 0x000fe40000000016 */
[----:B------:R-:W-:-:S09]  /*1e8e0*/  PRMT R21, RZ, 0x7610, R21 ;  /* 0x00007610ff157816 */ /* 0x000fd20000000015 */
[----:B----4-:R-:W-:-:S05]  /*1e8f0*/  @P0 IMAD.MOV.U32 R6, RZ, RZ, R29 ;  /* 0x000000ffff060224 */ /* 0x010fca00078e001d */
[----:B---3--:R0:W3:Y:S02]  /*1e900*/  @P0 LDG.E.U16 R22, desc[UR8][R6.64] ;  /* 0x0000000806160981 */ /* 0x0080e4000c1e1500 */
[----:B0-----:R-:W-:Y:S02]  /*1e910*/  @P0 IMAD.MOV.U32 R6, RZ, RZ, R27 ;  /* 0x000000ffff060224 */ /* 0x001fe400078e001b */
[----:B------:R-:W-:-:S05]  /*1e920*/  @P0 IMAD.MOV.U32 R7, RZ, RZ, R28 ;  /* 0x000000ffff070224 */ /* 0x000fca00078e001c */
[----:B------:R0:W4:Y:S01]  /*1e930*/  @P0 LDG.E.U16 R21, desc[UR8][R6.64] ;  /* 0x0000000806150981 */ /* 0x000122000c1e1500 */
[----:B------:R-:W-:-:S03]  /*1e940*/  PRMT R20, RZ, 0x7610, R20 ;  /* 0x00007610ff147816 */ /* 0x000fc60000000014 */
[----:B--2---:R-:W-:Y:S04]  /*1e950*/  STL [R1+0x30ac], R23 ;  /* 0x0030ac1701007387 */ /* 0x004fe80000100800 */
[----:B------:R-:W2:Y:S01]  /*1e960*/  LDL R29, [R1+0x1adc] ;  /* 0x001adc00011d7983 */ /* 0x000ea20000100800 */
[----:B0-----:R-:W-:Y:S02]  /*1e970*/  @P0 IMAD.MOV.U32 R6, RZ, RZ, R14 ;  /* 0x000000ffff060224 */ /* 0x001fe400078e000e */
[----:B------:R-:W-:-:S05]  /*1e980*/  @P0 IMAD.MOV.U32 R7, RZ, RZ, R15 ;  /* 0x000000ffff070224 */ /* 0x000fca00078e000f */
[----:B------:R0:W2:Y:S04]  /*1e990*/  @P0 LDG.E.U16 R20, desc[UR8][R6.64] ;  /* 0x0000000806140981 */ /* 0x0000a8000c1e1500 */
[----:B---3--:R1:W-:Y:S04]  /*1e9a0*/  STL [R1+0x3064], R22 ;  /* 0x0030641601007387 */ /* 0x0083e80000100800 */
[----:B------:R-:W3:Y:S04]  /*1e9b0*/  LDL R28, [R1+0x1ac8] ;  /* 0x001ac800011c7983 */ /* 0x000ee80000100800 */
[----:B------:R-:W3:Y:S04]  /*1e9c0*/  LDL R27, [R1+0x1ae4] ;  /* 0x001ae400011b7983 */ /* 0x000ee80000100800 */
[----:B-1----:R-:W3:Y:S04]  /*1e9d0*/  LDL R22, [R1+0x1ad4] ;  /* 0x001ad40001167983 */ /* 0x002ee80000100800 */
[----:B----4-:R-:W-:Y:S04]  /*1e9e0*/  STL [R1+0x3068], R21 ;  /* 0x0030681501007387 */ /* 0x010fe80000100800 */
[----:B------:R-:W0:Y:S04]  /*1e9f0*/  LDL R6, [R1+0x1acc] ;  /* 0x001acc0001067983 */ /* 0x000e280000100800 */
[----:B------:R-:W0:Y:S01]  /*1ea00*/  LDL R7, [R1+0x1ad8] ;  /* 0x001ad80001077983 */ /* 0x000e220000100800 */
[----:B------:R-:W-:-:S02]  /*1ea10*/  PRMT R19, RZ, 0x7610, R19 ;  /* 0x00007610ff137816 */ /* 0x000fc40000000013 */
[----:B------:R-:W-:Y:S01]  /*1ea20*/  PRMT R18, RZ, 0x7610, R18 ;  /* 0x00007610ff127816 */ /* 0x000fe20000000012 */
[----:B------:R-:W4:Y:S04]  /*1ea30*/  LDL R15, [R1+0x1ae0] ;  /* 0x001ae000010f7983 */ /* 0x000f280000100800 */
[----:B------:R-:W4:Y:S01]  /*1ea40*/  LDL R14, [R1+0x1af0] ;  /* 0x001af000010e7983 */ /* 0x000f220000100800 */
[----:B0-----:R-:W-:-:S04]  /*1ea50*/  @P0 LOP3.LUT R7, R7, R6, RZ, 0x3c, !PT ;  /* 0x0000000607070212 */ /* 0x001fc800078e3cff */
[----:B------:R-:W-:-:S04]  /*1ea60*/  @P0 LOP3.LUT R6, R7, R6, RZ, 0x3c, !PT ;  /* 0x0000000607060212 */ /* 0x000fc800078e3cff */
[----:B------:R-:W-:-:S05]  /*1ea70*/  @P0 LOP3.LUT R7, R7, R6, RZ, 0x3c, !PT ;  /* 0x0000000607070212 */ /* 0x000fca00078e3cff */
[----:B------:R2:W4:Y:S02]  /*1ea80*/  @P0 LDG.E.U16 R19, desc[UR8][R6.64] ;  /* 0x0000000806130981 */ /* 0x000524000c1e1500 */
[----:B--2---:R-:W-:Y:S02]  /*1ea90*/  @P0 IMAD.MOV.U32 R6, RZ, RZ, R29 ;  /* 0x000000ffff060224 */ /* 0x004fe400078e001d */
[----:B---3--:R-:W-:-:S05]  /*1eaa0*/  @P0 IMAD.MOV.U32 R7, RZ, RZ, R22 ;  /* 0x000000ffff070224 */ /* 0x008fca00078e0016 */
[----:B------:R0:W2:Y:S04]  /*1eab0*/  @P0 LDG.E.U16 R18, desc[UR8][R6.64] ;  /* 0x0000000806120981 */ /* 0x0000a8000c1e1500 */
[----:B------:R1:W-:Y:S01]  /*1eac0*/  STL [R1+0x306c], R20 ;  /* 0x00306c1401007387 */ /* 0x0003e20000100800 */
[----:B------:R-:W-:Y:S01]  /*1ead0*/  PRMT R17, RZ, 0x7610, R17 ;  /* 0x00007610ff117816 */ /* 0x000fe20000000011 */
[----:B0-----:R-:W-:Y:S02]  /*1eae0*/  @P0 IMAD.MOV.U32 R6, RZ, RZ, R27 ;  /* 0x000000ffff060224 */ /* 0x001fe400078e001b */
[----:B------:R-:W-:-:S05]  /*1eaf0*/  @P0 IMAD.MOV.U32 R7, RZ, RZ, R28 ;  /* 0x000000ffff070224 */ /* 0x000fca00078e001c */
[----:B------:R0:W3:Y:S04]  /*1eb00*/  @P0 LDG.E.U16 R17, desc[UR8][R6.64] ;  /* 0x0000000806110981 */ /* 0x0000e8000c1e1500 */
[----:B----4-:R-:W-:Y:S04]  /*1eb10*/  STL [R1+0x3070], R19 ;  /* 0x0030701301007387 */ /* 0x010fe80000100800 */
[----:B------:R-:W4:Y:S04]  /*1eb20*/  LDL R22, [R1+0x1aec] ;  /* 0x001aec0001167983 */ /* 0x000f280000100800 */
[----:B-1----:R-:W4:Y:S04]  /*1eb30*/  LDL R20, [R1+0x1af8] ;  /* 0x001af80001147983 */ /* 0x002f280000100800 */
[----:B--2---:R-:W-:Y:S04]  /*1eb40*/  STL [R1+0x3074], R18 ;  /* 0x0030741201007387 */ /* 0x004fe80000100800 */
[----:B------:R-:W2:Y:S04]  /*1eb50*/  LDL R28, [R1+0x1af4] ;  /* 0x001af400011c7983 */ /* 0x000ea80000100800 */
[----:B------:R-:W2:Y:S01]  /*1eb60*/  LDL R27, [R1+0x1afc] ;  /* 0x001afc00011b7983 */ /* 0x000ea20000100800 */
[----:B------:R-:W-:Y:S01]  /*1eb70*/  PRMT R16, RZ, 0x7610, R16 ;  /* 0x00007610ff107816 */ /* 0x000fe20000000010 */
[----:B0-----:R-:W-:-:S02]  /*1eb80*/  @P0 IMAD.MOV.U32 R6, RZ, RZ, R14 ;  /* 0x000000ffff060224 */ /* 0x001fc400078e000e */
[----:B------:R-:W-:Y:S01]  /*1eb90*/  @P0 IMAD.MOV.U32 R7, RZ, RZ, R15 ;  /* 0x000000ffff070224 */ /* 0x000fe200078e000f */
[----:B------:R-:W-:-:S04]  /*1eba0*/  PRMT R13, RZ, 0x7610, R13 ;  /* 0x00007610ff0d7816 */ /* 0x000fc8000000000d */
[----:B------:R4:W2:Y:S01]  /*1ebb0*/  @P0 LDG.E.U16 R16, desc[UR8][R6.64] ;  /* 0x0000000806100981 */ /* 0x0008a2000c1e1500 */
[----:B------:R-:W-:-:S03]  /*1ebc0*/  ISETP.GT.AND P1, PT, R4, 0x3d, PT ;  /* 0x0000003d0400780c */ /* 0x000fc60003f24270 */
[----:B---3--:R-:W-:Y:S04]  /*1ebd0*/  STL [R1+0x3078], R17 ;  /* 0x0030781101007387 */ /* 0x008fe80000100800 */
[----:B------:R-:W3:Y:S04]  /*1ebe0*/  LDL R15, [R1+0x1ae8] ;  /* 0x001ae800010f7983 */ /* 0x000ee80000100800 */
[----:B------:R-:W3:Y:S01]  /*1ebf0*/  LDL R14, [R1+0x1b04] ;  /* 0x001b0400010e7983 */ /* 0x000ee20000100800 */
[----:B----4-:R-:W-:Y:S02]  /*1ec00*/  @P0 IMAD.MOV.U32 R7, RZ, RZ, R22 ;  /* 0x000000ffff070224 */ /* 0x010fe400078e0016 */
[----:B------:R-:W-:-:S05]  /*1ec10*/  @P0 IMAD.MOV.U32 R6, RZ, RZ, R20 ;  /* 0x000000ffff060224 */ /* 0x000fca00078e0014 */
[----:B------:R2:W4:Y:S01]  /*1ec20*/  @P0 LDG.E.U16 R13, desc[UR8][R6.64] ;  /* 0x00000008060d0981 */ /* 0x000522000c1e1500 */
[----:B------:R-:W-:Y:S01]  /*1ec30*/  PRMT R12, RZ, 0x7610, R12 ;  /* 0x00007610ff0c7816 */ /* 0x000fe2000000000c */
[----:B--2---:R-:W-:Y:S02]  /*1ec40*/  @P1 IMAD.MOV.U32 R7, RZ, RZ, R28 ;  /* 0x000000ffff071224 */ /* 0x004fe400078e001c */
[----:B------:R-:W-:-:S05]  /*1ec50*/  @P1 IMAD.MOV.U32 R6, RZ, RZ, R27 ;  /* 0x000000ffff061224 */ /* 0x000fca00078e001b */
[----:B------:R3:W2:Y:S04]  /*1ec60*/  @P1 LDG.E.U16 R12, desc[UR8][R6.64] ;  /* 0x00000008060c1981 */ /* 0x0006a8000c1e1500 */
[----:B------:R0:W-:Y:S04]  /*1ec70*/  STL [R1+0x307c], R16 ;  /* 0x00307c1001007387 */ /* 0x0001e80000100800 */
[----:B------:R-:W2:Y:S04]  /*1ec80*/  LDL R22, [R1+0x1b00] ;  /* 0x001b000001167983 */ /* 0x000ea80000100800 */
[----:B------:R-:W2:Y:S01]  /*1ec90*/  LDL R20, [R1+0x1b10] ;  /* 0x001b100001147983 */ /* 0x000ea20000100800 */
[----:B------:R-:W-:Y:S01]  /*1eca0*/  PRMT R11, RZ, 0x7610, R11 ;  /* 0x00007610ff0b7816 */ /* 0x000fe2000000000b */
[----:B---3--:R-:W-:-:S02]  /*1ecb0*/  @P1 IMAD.MOV.U32 R7, RZ, RZ, R15 ;  /* 0x000000ffff071224 */ /* 0x008fc400078e000f */
[----:B------:R-:W-:-:S05]  /*1ecc0*/  @P1 IMAD.MOV.U32 R6, RZ, RZ, R14 ;  /* 0x000000ffff061224 */ /* 0x000fca00078e000e */
[----:B------:R1:W3:Y:S04]  /*1ecd0*/  @P1 LDG.E.U16 R11, desc[UR8][R6.64] ;  /* 0x00000008060b1981 */ /* 0x0002e8000c1e1500 */
[----:B----4-:R-:W-:Y:S04]  /*1ece0*/  STL [R1+0x3080], R13 ;  /* 0x0030800d01007387 */ /* 0x010fe80000100800 */
[----:B------:R-:W4:Y:S04]  /*1ecf0*/  LDL R29, [R1+0x1b0c] ;  /* 0x001b0c00011d7983 */ /* 0x000f280000100800 */
[----:B------:R-:W4:Y:S04]  /*1ed00*/  LDL R28, [R1+0x1b18] ;  /* 0x001b1800011c7983 */ /* 0x000f280000100800 */
[----:B------:R-:W4:Y:S04]  /*1ed10*/  LDL R27, [R1+0x1b14] ;  /* 0x001b1400011b7983 */ /* 0x000f280000100800 */
[----:B0-----:R-:W4:Y:S04]  /*1ed20*/  LDL R16, [R1+0x1b1c] ;  /* 0x001b1c0001107983 */ /* 0x001f280000100800 */
[----:B--2---:R0:W-:Y:S04]  /*1ed30*/  STL [R1+0x302c], R12 ;  /* 0x00302c0c01007387 */ /* 0x0041e80000100800 */
[----:B------:R-:W2:Y:S04]  /*1ed40*/  LDL R15, [R1+0x1b08] ;  /* 0x001b0800010f7983 */ /* 0x000ea80000100800 */
[----:B------:R-:W2:Y:S01]  /*1ed50*/  LDL R14, [R1+0x1b24] ;  /* 0x001b2400010e7983 */ /* 0x000ea20000100800 */
[----:B------:R-:W-:Y:S01]  /*1ed60*/  PRMT R10, RZ, 0x7610, R10 ;  /* 0x00007610ff0a7816 */ /* 0x000fe2000000000a */
[----:B-1----:R-:W-:-:S02]  /*1ed70*/  @P1 IMAD.MOV.U32 R6, RZ, RZ, R20 ;  /* 0x000000ffff061224 */ /* 0x002fc400078e0014 */
[----:B------:R-:W-:Y:S01]  /*1ed80*/  @P1 IMAD.MOV.U32 R7, RZ, RZ, R22 ;  /* 0x000000ffff071224 */ /* 0x000fe200078e0016 */
[----:B------:R-:W-:-:S04]  /*1ed90*/  PRMT R9, RZ, 0x7610, R9 ;  /* 0x00007610ff097816 */ /* 0x000fc80000000009 */
[----:B------:R4:W2:Y:S01]  /*1eda0*/  @P1 LDG.E.U16 R10, desc[UR8][R6.64] ;  /* 0x00000008060a1981 */ /* 0x0008a2000c1e1500 */
[----:B------:R-:W-:-:S03]  /*1edb0*/  PRMT R8, RZ, 0x7610, R8 ;  /* 0x00007610ff087816 */ /* 0x000fc60000000008 */
[----:B---3--:R1:W-:Y:S04]  /*1edc0*/  STL [R1+0x3030], R11 ;  /* 0x0030300b01007387 */ /* 0x0083e80000100800 */
[----:B------:R-:W3:Y:S04]  /*1edd0*/  LDL R22, [R1+0x1b20] ;  /* 0x001b200001167983 */ /* 0x000ee80000100800 */
[----:B------:R-:W3:Y:S01]  /*1ede0*/  LDL R20, [R1+0x1b30] ;  /* 0x001b300001147983 */ /* 0x000ee20000100800 */
[----:B----4-:R-:W-:Y:S02]  /*1edf0*/  @P1 IMAD.MOV.U32 R7, RZ, RZ, R29 ;  /* 0x000000ffff071224 */ /* 0x010fe400078e001d */
[----:B------:R-:W-:-:S05]  /*1ee00*/  @P1 IMAD.MOV.U32 R6, RZ, RZ, R28 ;  /* 0x000000ffff061224 */ /* 0x000fca00078e001c */
[----:B------:R4:W3:Y:S02]  /*1ee10*/  @P1 LDG.E.U16 R9, desc[UR8][R6.64] ;  /* 0x0000000806091981 */ /* 0x0008e4000c1e1500 */
[----:B----4-:R-:W-:Y:S02]  /*1ee20*/  @P1 IMAD.MOV.U32 R6, RZ, RZ, R16 ;  /* 0x000000ffff061224 */ /* 0x010fe400078e0010 */
[----:B------:R-:W-:-:S05]  /*1ee30*/  @P1 IMAD.MOV.U32 R7, RZ, RZ, R27 ;  /* 0x000000ffff071224 */ /* 0x000fca00078e001b */
[----:B------:R4:W3:Y:S02]  /*1ee40*/  @P1 LDG.E.U16 R8, desc[UR8][R6.64] ;  /* 0x0000000806081981 */ /* 0x0008e4000c1e1500 */
[----:B----4-:R-:W-:-:S06]  /*1ee50*/  PRMT R7, RZ, 0x7610, R7 ;  /* 0x00007610ff077816 */ /* 0x010fcc0000000007 */
[----:B--2---:R2:W4:Y:S04]  /*1ee60*/  @P1 LDG.E.U16 R7, desc[UR8][R14.64] ;  /* 0x000000080e071981 */ /* 0x004528000c1e1500 */
[----:B------:R-:W-:Y:S01]  /*1ee70*/  STL [R1+0x3034], R10 ;  /* 0x0030340a01007387 */ /* 0x000fe20000100800 */
[----:B------:R-:W-:-:S03]  /*1ee80*/  PRMT R6, RZ, 0x7610, R6 ;  /* 0x00007610ff067816 */ /* 0x000fc60000000006 */
[----:B---3--:R3:W-:Y:S04]  /*1ee90*/  STL [R1+0x3038], R9 ;  /* 0x0030380901007387 */ /* 0x0087e80000100800 */
[----:B------:R-:W4:Y:S04]  /*1eea0*/  LDL R16, [R1+0x1b2c] ;  /* 0x001b2c0001107983 */ /* 0x000f280000100800 */
[----:B0-----:R-:W4:Y:S01]  /*1eeb0*/  LDL R12, [R1+0x1b38] ;  /* 0x001b3800010c7983 */ /* 0x001f220000100800 */
[----:B--2---:R-:W-:Y:S02]  /*1eec0*/  @P1 IMAD.MOV.U32 R14, RZ, RZ, R20 ;  /* 0x000000ffff0e1224 */ /* 0x004fe400078e0014 */
[----:B------:R-:W-:-:S05]  /*1eed0*/  @P1 IMAD.MOV.U32 R15, RZ, RZ, R22 ;  /* 0x000000ffff0f1224 */ /* 0x000fca00078e0016 */
[----:B------:R0:W2:Y:S04]  /*1eee0*/  @P1 LDG.E.U16 R6, desc[UR8][R14.64] ;  /* 0x000000080e061981 */ /* 0x0000a8000c1e1500 */
[----:B------:R-:W-:Y:S04]  /*1eef0*/  STL [R1+0x303c], R8 ;  /* 0x00303c0801007387 */ /* 0x000fe80000100800 */
[----:B-1----:R-:W2:Y:S04]  /*1ef00*/  LDL R11, [R1+0x1b34] ;  /* 0x001b3400010b7983 */ /* 0x002ea80000100800 */
[----:B---3--:R-:W3:Y:S04]  /*1ef10*/  LDL R9, [R1+0x1b3c] ;  /* 0x001b3c0001097983 */ /* 0x008ee80000100800 */
[----:B----4-:R-:W-:Y:S04]  /*1ef20*/  STL [R1+0x3040], R7 ;  /* 0x0030400701007387 */ /* 0x010fe80000100800 */
[----:B------:R-:W4:Y:S04]  /*1ef30*/  LDL R22, [R1+0x1b28] ;  /* 0x001b280001167983 */ /* 0x000f280000100800 */
[----:B------:R-:W4:Y:S01]  /*1ef40*/  LDL R20, [R1+0x1b44] ;  /* 0x001b440001147983 */ /* 0x000f220000100800 */
[----:B------:R-:W-:-:S02]  /*1ef50*/  PRMT R5, RZ, 0x7610, R5 ;  /* 0x00007610ff057816 */ /* 0x000fc40000000005 */
[----:B------:R-:W-:Y:S01]  /*1ef60*/  ISETP.GT.AND P0, PT, R4, 0x3e, PT ;  /* 0x0000003e0400780c */ /* 0x000fe20003f04270 */
[----:B0-----:R-:W-:Y:S02]  /*1ef70*/  @P1 IMAD.MOV.U32 R15, RZ, RZ, R16 ;  /* 0x000000ffff0f1224 */ /* 0x001fe400078e0010 */
[----:B------:R-:W-:-:S05]  /*1ef80*/  @P1 IMAD.MOV.U32 R14, RZ, RZ, R12 ;  /* 0x000000ffff0e1224 */ /* 0x000fca00078e000c */
[----:B------:R0:W4:Y:S04]  /*1ef90*/  @P1 LDG.E.U16 R5, desc[UR8][R14.64] ;  /* 0x000000080e051981 */ /* 0x000128000c1e1500 */
[----:B--2---:R1:W-:Y:S01]  /*1efa0*/  STL [R1+0x3044], R6 ;  /* 0x0030440601007387 */ /* 0x0043e20000100800 */
[----:B------:R-:W-:-:S03]  /*1efb0*/  PRMT R3, RZ, 0x7610, R3 ;  /* 0x00007610ff037816 */ /* 0x000fc60000000003 */
[----:B------:R-:W2:Y:S04]  /*1efc0*/  LDL R28, [R1+0x1b40] ;  /* 0x001b4000011c7983 */ /* 0x000ea80000100800 */
[----:B------:R-:W2:Y:S04]  /*1efd0*/  LDL R27, [R1+0x1b50] ;  /* 0x001b5000011b7983 */ /* 0x000ea80000100800 */
[----:B------:R-:W2:Y:S04]  /*1efe0*/  LDL R16, [R1+0x1b4c] ;  /* 0x001b4c0001107983 */ /* 0x000ea80000100800 */
[----:B------:R-:W2:Y:S01]  /*1eff0*/  LDL R12, [R1+0x1b58] ;  /* 0x001b5800010c7983 */ /* 0x000ea20000100800 */
[----:B0-----:R-:W-:Y:S01]  /*1f000*/  @P0 IMAD.MOV.U32 R15, RZ, RZ, R11 ;  /* 0x000000ffff0f0224 */ /* 0x001fe200078e000b */
[----:B-1----:R-:W-:Y:S01]  /*1f010*/  PRMT R6, RZ, 0x7610, R6 ;  /* 0x00007610ff067816 */ /* 0x002fe20000000006 */
[----:B---3--:R-:W-:-:S05]  /*1f020*/  @P0 IMAD.MOV.U32 R14, RZ, RZ, R9 ;  /* 0x000000ffff0e0224 */ /* 0x008fca00078e0009 */
[----:B------:R4:W3:Y:S02]  /*1f030*/  @P0 LDG.E.U16 R6, desc[UR8][R14.64] ;  /* 0x000000080e060981 */ /* 0x0008e4000c1e1500 */
[----:B----4-:R-:W-:Y:S02]  /*1f040*/  @P0 IMAD.MOV.U32 R14, RZ, RZ, R20 ;  /* 0x000000ffff0e0224 */ /* 0x010fe400078e0014 */
[----:B------:R-:W-:-:S05]  /*1f050*/  @P0 IMAD.MOV.U32 R15, RZ, RZ, R22 ;  /* 0x000000ffff0f0224 */ /* 0x000fca00078e0016 */
[----:B------:R2:W4:Y:S04]  /*1f060*/  @P0 LDG.E.U16 R3, desc[UR8][R14.64] ;  /* 0x000000080e030981 */ /* 0x000528000c1e1500 */
[----:B------:R-:W-:Y:S04]  /*1f070*/  STL [R1+0x3048], R5 ;  /* 0x0030480501007387 */ /* 0x000fe80000100800 */
[----:B------:R-:W4:Y:S04]  /*1f080*/  LDL R11, [R1+0x1b54] ;  /* 0x001b5400010b7983 */ /* 0x000f280000100800 */
[----:B------:R-:W4:Y:S04]  /*1f090*/  LDL R9, [R1+0x1b5c] ;  /* 0x001b5c0001097983 */ /* 0x000f280000100800 */
[----:B------:R-:W4:Y:S04]  /*1f0a0*/  LDL R22, [R1+0x1b48] ;  /* 0x001b480001167983 */ /* 0x000f280000100800 */
[----:B------:R-:W4:Y:S01]  /*1f0b0*/  LDL R20, [R1+0x1b64] ;  /* 0x001b640001147983 */ /* 0x000f220000100800 */
[----:B------:R-:W-:Y:S01]  /*1f0c0*/  PRMT R26, RZ, 0x7610, R26 ;  /* 0x00007610ff1a7816 */ /* 0x000fe2000000001a */
[----:B--2---:R-:W-:-:S02]  /*1f0d0*/  @P0 IMAD.MOV.U32 R14, RZ, RZ, R27 ;  /* 0x000000ffff0e0224 */ /* 0x004fc400078e001b */
[----:B------:R-:W-:-:S05]  /*1f0e0*/  @P0 IMAD.MOV.U32 R15, RZ, RZ, R28 ;  /* 0x000000ffff0f0224 */ /* 0x000fca00078e001c */
[----:B------:R0:W2:Y:S04]  /*1f0f0*/  @P0 LDG.E.U16 R26, desc[UR8][R14.64] ;  /* 0x000000080e1a0981 */ /* 0x0000a8000c1e1500 */
[----:B---3--:R1:W-:Y:S04]  /*1f100*/  STL [R1+0xc0], R6 ;  /* 0x0000c00601007387 */ /* 0x0083e80000100800 */
[----:B-1----:R-:W3:Y:S04]  /*1f110*/  LDL R6, [R1+0x1b60] ;  /* 0x001b600001067983 */ /* 0x002ee80000100800 */
[----:B----4-:R1:W-:Y:S01]  /*1f120*/  STL [R1+0xb8], R3 ;  /* 0x0000b80301007387 */ /* 0x0103e20000100800 */
[----:B0-----:R-:W-:-:S02]  /*1f130*/  @P0 IMAD.MOV.U32 R14, RZ, RZ, R12 ;  /* 0x000000ffff0e0224 */ /* 0x001fc400078e000c */
[----:B------:R-:W-:Y:S01]  /*1f140*/  @P0 IMAD.MOV.U32 R15, RZ, RZ, R16 ;  /* 0x000000ffff0f0224 */ /* 0x000fe200078e0010 */
[----:B------:R-:W4:Y:S04]  /*1f150*/  LDL R12, [R1+0x1b78] ;  /* 0x001b7800010c7983 */ /* 0x000f280000100800 */
[----:B------:R-:W2:Y:S04]  /*1f160*/  LDL R16, [R1+0x1b6c] ;  /* 0x001b6c0001107983 */ /* 0x000ea80000100800 */
[----:B-1----:R-:W4:Y:S01]  /*1f170*/  LDL R3, [R1+0x1b70] ;  /* 0x001b700001037983 */ /* 0x002f220000100800 */
[----:B------:R-:W-:-:S06]  /*1f180*/  PRMT R25, RZ, 0x7610, R25 ;  /* 0x00007610ff197816 */ /* 0x000fcc0000000019 */
[----:B------:R0:W2:Y:S02]  /*1f190*/  @P0 LDG.E.U16 R25, desc[UR8][R14.64] ;  /* 0x000000080e190981 */ /* 0x0000a4000c1e1500 */
[----:B0-----:R-:W-:Y:S02]  /*1f1a0*/  @P0 IMAD.MOV.U32 R15, RZ, RZ, R11 ;  /* 0x000000ffff0f0224 */ /* 0x001fe400078e000b */
[----:B------:R-:W-:Y:S01]  /*1f1b0*/  @P0 IMAD.MOV.U32 R14, RZ, RZ, R9 ;  /* 0x000000ffff0e0224 */ /* 0x000fe200078e0009 */
[----:B------:R-:W2:Y:S04]  /*1f1c0*/  LDL R11, [R1+0x1b74] ;  /* 0x001b7400010b7983 */ /* 0x000ea80000100800 */
[----:B------:R-:W2:Y:S01]  /*1f1d0*/  LDL R9, [R1+0x1b7c] ;  /* 0x001b7c0001097983 */ /* 0x000ea20000100800 */
[----:B------:R-:W-:-:S02]  /*1f1e0*/  PRMT R23, RZ, 0x7610, R23 ;  /* 0x00007610ff177816 */ /* 0x000fc40000000017 */
[----:B------:R-:W-:-:S04]  /*1f1f0*/  PRMT R19, RZ, 0x7610, R19 ;  /* 0x00007610ff137816 */ /* 0x000fc80000000013 */
[----:B------:R0:W2:Y:S01]  /*1f200*/  @P0 LDG.E.U16 R23, desc[UR8][R14.64] ;  /* 0x000000080e170981 */ /* 0x0000a2000c1e1500 */
[----:B------:R-:W-:Y:S01]  /*1f210*/  PRMT R17, RZ, 0x7610, R17 ;  /* 0x00007610ff117816 */ /* 0x000fe20000000011 */
[----:B0-----:R-:W-:Y:S02]  /*1f220*/  @P0 IMAD.MOV.U32 R14, RZ, RZ, R20 ;  /* 0x000000ffff0e0224 */ /* 0x001fe400078e0014 */
[----:B------:R-:W-:Y:S01]  /*1f230*/  @P0 IMAD.MOV.U32 R15, RZ, RZ, R22 ;  /* 0x000000ffff0f0224 */ /* 0x000fe200078e0016 */
[----:B------:R-:W-:Y:S02]  /*1f240*/  PRMT R0, RZ, 0x7610, R0 ;  /* 0x00007610ff007816 */ /* 0x000fe40000000000 */
[----:B------:R-:W-:Y:S02]  /*1f250*/  ISETP.GT.AND P1, PT, R4, 0x3f, PT ;  /* 0x0000003f0400780c */ /* 0x000fe40003f24270 */
[----:B------:R-:W-:Y:S01]  /*1f260*/  PRMT R8, RZ, 0x7610, R8 ;  /* 0x00007610ff087816 */ /* 0x000fe20000000008 */
[----:B------:R-:W2:Y:S04]  /*1f270*/  LDL R22, [R1+0x1b94] ;  /* 0x001b940001167983 */ /* 0x000ea80000100800 */
[----:B------:R3:W2:Y:S02]  /*1f280*/  @P0 LDG.E.U16 R19, desc[UR8][R14.64] ;  /* 0x000000080e130981 */ /* 0x0006a4000c1e1500 */
[----:B---3--:R-:W-:-:S02]  /*1f290*/  @P0 IMAD.MOV.U32 R15, RZ, RZ, R6 ;  /* 0x000000ffff0f0224 */ /* 0x008fc400078e0006 */
[----:B------:R-:W3:Y:S01]  /*1f2a0*/  LDL R6, [R1+0x1b68] ;  /* 0x001b680001067983 */ /* 0x000ee20000100800 */
[----:B----4-:R-:W-:-:S03]  /*1f2b0*/  @P0 IMAD.MOV.U32 R14, RZ, RZ, R3 ;  /* 0x000000ffff0e0224 */ /* 0x010fc600078e0003 */
[----:B------:R-:W4:Y:S04]  /*1f2c0*/  LDL R3, [R1+0x1b84] ;  /* 0x001b840001037983 */ /* 0x000f280000100800 */
[----:B------:R0:W3:Y:S02]  /*1f2d0*/  @P0 LDG.E.U16 R17, desc[UR8][R14.64] ;  /* 0x000000080e110981 */ /* 0x0000e4000c1e1500 */
[----:B0-----:R-:W-:Y:S02]  /*1f2e0*/  @P0 IMAD.MOV.U32 R14, RZ, RZ, R12 ;  /* 0x000000ffff0e0224 */ /* 0x001fe400078e000c */
[----:B--2---:R-:W-:-:S05]  /*1f2f0*/  @P0 IMAD.MOV.U32 R15, RZ, RZ, R16 ;  /* 0x000000ffff0f0224 */ /* 0x004fca00078e0010 */
[----:B------:R0:W2:Y:S02]  /*1f300*/  @P0 LDG.E.U16 R0, desc[UR8][R14.64] ;  /* 0x000000080e000981 */ /* 0x0000a4000c1e1500 */
[----:B0-----:R-:W-:Y:S02]  /*1f310*/  @P1 IMAD.MOV.U32 R15, RZ, RZ, R11 ;  /* 0x000000ffff0f1224 */ /* 0x001fe400078e000b */
[----:B------:R-:W-:-:S05]  /*1f320*/  @P1 IMAD.MOV.U32 R14, RZ, RZ, R9 ;  /* 0x000000ffff0e1224 */ /* 0x000fca00078e0009 */
[----:B------:R4:W4:Y:S04]  /*1f330*/  @P1 LDG.E.U16 R8, desc[UR8][R14.64] ;  /* 0x000000080e081981 */ /* 0x000928000c1e1500 */
[----:B------:R0:W-:Y:S04]  /*1f340*/  STL [R1+0xa0], R23 ;  /* 0x0000a01701007387 */ /* 0x0001e80000100800 */
[----:B0-----:R-:W4:Y:S04]  /*1f350*/  LDL R23, [R1+0x1b80] ;  /* 0x001b800001177983 */ /* 0x001f280000100800 */
[----:B--2---:R0:W-:Y:S04]  /*1f360*/  STL [R1+0x88], R0 ;  /* 0x0000880001007387 */ /* 0x0041e80000100800 */
[----:B0-----:R-:W2:Y:S04]  /*1f370*/  LDL.LU R0, [R1+0xbe4] ;  /* 0x000be40001007983 */ /* 0x001ea80000300800 */
[----:B------:R-:W2:Y:S04]  /*1f380*/  LDL R20, [R1+0x1b90] ;  /* 0x001b900001147983 */ /* 0x000ea80000100800 */
[----:B------:R0:W-:Y:S04]  /*1f390*/  STL [R1+0x98], R19 ;  /* 0x0000981301007387 */ /* 0x0001e80000100800 */
[----:B------:R-:W-:Y:S04]  /*1f3a0*/  STL [R1+0xb0], R26 ;  /* 0x0000b01a01007387 */ /* 0x000fe80000100800 */
[----:B0-----:R-:W2:Y:S04]  /*1f3b0*/  LDL R19, [R1+0x1b98] ;  /* 0x001b980001137983 */ /* 0x001ea80000100800 */
[----:B---3--:R0:W-:Y:S04]  /*1f3c0*/  STL [R1+0x90], R17 ;  /* 0x0000901101007387 */ /* 0x0081e80000100800 */
[----:B------:R-:W3:Y:S04]  /*1f3d0*/  LDL R16, [R1+0x1ba8] ;  /* 0x001ba80001107983 */ /* 0x000ee80000100800 */
[----:B------:R-:W3:Y:S04]  /*1f3e0*/  LDL R12, [R1+0x1ba0] ;  /* 0x001ba000010c7983 */ /* 0x000ee80000100800 */
[----:B0-----:R-:W3:Y:S04]  /*1f3f0*/  LDL R17, [R1+0x1b8c] ;  /* 0x001b8c0001117983 */ /* 0x001ee80000100800 */
[----:B------:R-:W-:Y:S04]  /*1f400*/  STL [R1+0xa8], R25 ;  /* 0x0000a81901007387 */ /* 0x000fe80000100800 */
[----:B------:R-:W3:Y:S04]  /*1f410*/  LDL R11, [R1+0x1ba4] ;  /* 0x001ba400010b7983 */ /* 0x000ee80000100800 */
[----:B------:R-:W3:Y:S01]  /*1f420*/  LDL R9, [R1+0x1b88] ;  /* 0x001b880001097983 */ /* 0x000ee20000100800 */
[----:B----4-:R-:W-:-:S02]  /*1f430*/  @P1 IMAD.MOV.U32 R14, RZ, RZ, R3 ;  /* 0x000000ffff0e1224 */ /* 0x010fc400078e0003 */
[----:B------:R-:W-:Y:S01]  /*1f440*/  @P1 IMAD.MOV.U32 R15, RZ, RZ, R6 ;  /* 0x000000ffff0f1224 */ /* 0x000fe200078e0006 */
[----:B------:R0:W-:Y:S04]  /*1f450*/  STL [R1+0x80], R8 ;  /* 0x0000800801007387 */ /* 0x0001e80000100800 */
[----:B------:R-:W4:Y:S04]  /*1f460*/  LDL R6, [R1+0x1bac] ;  /* 0x001bac0001067983 */ /* 0x000f280000100800 */
[----:B------:R-:W4:Y:S04]  /*1f470*/  LDL R3, [R1+0x1bb0] ;  /* 0x001bb00001037983 */ /* 0x000f280000100800 */
[----:B0-----:R-:W4:Y:S01]  /*1f480*/  LDL R8, [R1+0x1b9c] ;  /* 0x001b9c0001087983 */ /* 0x001f220000100800 */
[----:B------:R-:W-:-:S02]  /*1f490*/  PRMT R24, RZ, 0x7610, R24 ;  /* 0x00007610ff187816 */ /* 0x000fc40000000018 */
[----:B------:R-:W-:-:S04]  /*1f4a0*/  PRMT R21, RZ, 0x7610, R21 ;  /* 0x00007610ff157816 */ /* 0x000fc80000000015 */
[----:B------:R0:W4:Y:S01]  /*1f4b0*/  @P1 LDG.E.U16 R24, desc[UR8][R14.64] ;  /* 0x000000080e181981 */ /* 0x000122000c1e1500 */
[----:B------:R-:W-:Y:S01]  /*1f4c0*/  PRMT R18, RZ, 0x7610, R18 ;  /* 0x00007610ff127816 */ /* 0x000fe20000000012 */
[----:B0-----:R-:W-:Y:S02]  /*1f4d0*/  @P1 IMAD.MOV.U32 R14, RZ, RZ, R22 ;  /* 0x000000ffff0e1224 */ /* 0x001fe400078e0016 */
[----:B------:R-:W-:-:S05]  /*1f4e0*/  @P1 IMAD.MOV.U32 R15, RZ, RZ, R23 ;  /* 0x000000ffff0f1224 */ /* 0x000fca00078e0017 */
[----:B------:R2:W4:Y:S01]  /*1f4f0*/  @P1 LDG.E.U16 R21, desc[UR8][R14.64] ;  /* 0x000000080e151981 */ /* 0x000522000c1e1500 */
[----:B------:R-:W-:Y:S02]  /*1f500*/  PRMT R13, RZ, 0x7610, R13 ;  /* 0x00007610ff0d7816 */ /* 0x000fe4000000000d */
[----:B------:R-:W-:Y:S02]  /*1f510*/  PRMT R10, RZ, 0x7610, R10 ;  /* 0x00007610ff0a7816 */ /* 0x000fe4000000000a */
[----:B------:R-:W-:Y:S02]  /*1f520*/  PRMT R7, RZ, 0x7610, R7 ;  /* 0x00007610ff077816 */ /* 0x000fe40000000007 */
[----:B------:R-:W-:Y:S01]  /*1f530*/  PRMT R5, RZ, 0x7610, R5 ;  /* 0x00007610ff057816 */ /* 0x000fe20000000005 */
[----:B------:R-:W0:Y:S01]  /*1f540*/  S2R R28, SR_TID.X ;  /* 0x00000000001c7919 */ /* 0x000e220000002100 */
[----:B--2---:R-:W-:Y:S02]  /*1f550*/  @P1 IMAD.MOV.U32 R15, RZ, RZ, R20 ;  /* 0x000000ffff0f1224 */ /* 0x004fe400078e0014 */
[----:B------:R-:W-:-:S05]  /*1f560*/  @P1 IMAD.MOV.U32 R14, RZ, RZ, R19 ;  /* 0x000000ffff0e1224 */ /* 0x000fca00078e0013 */
[----:B------:R3:W2:Y:S02]  /*1f570*/  @P1 LDG.E.U16 R18, desc[UR8][R14.64] ;  /* 0x000000080e121981 */ /* 0x0006a4000c1e1500 */
[----:B---3--:R-:W-:Y:S02]  /*1f580*/  @P1 IMAD.MOV.U32 R14, RZ, RZ, R16 ;  /* 0x000000ffff0e1224 */ /* 0x008fe400078e0010 */
[----:B------:R-:W-:-:S05]  /*1f590*/  @P1 IMAD.MOV.U32 R15, RZ, RZ, R17 ;  /* 0x000000ffff0f1224 */ /* 0x000fca00078e0011 */
[----:B------:R1:W3:Y:S02]  /*1f5a0*/  @P1 LDG.E.U16 R13, desc[UR8][R14.64] ;  /* 0x000000080e0d1981 */ /* 0x0002e4000c1e1500 */
[----:B-1----:R-:W-:Y:S02]  /*1f5b0*/  @P1 IMAD.MOV.U32 R14, RZ, RZ, R11 ;  /* 0x000000ffff0e1224 */ /* 0x002fe400078e000b */
[----:B------:R-:W-:-:S05]  /*1f5c0*/  @P1 IMAD.MOV.U32 R15, RZ, RZ, R12 ;  /* 0x000000ffff0f1224 */ /* 0x000fca00078e000c */
[----:B------:R1:W3:Y:S02]  /*1f5d0*/  @P1 LDG.E.U16 R10, desc[UR8][R14.64] ;  /* 0x000000080e0a1981 */ /* 0x0002e4000c1e1500 */
[----:B-1----:R-:W-:Y:S02]  /*1f5e0*/  @P1 IMAD.MOV.U32 R15, RZ, RZ, R9 ;  /* 0x000000ffff0f1224 */ /* 0x002fe400078e0009 */
[----:B----4-:R-:W-:-:S05]  /*1f5f0*/  @P1 IMAD.MOV.U32 R14, RZ, RZ, R8 ;  /* 0x000000ffff0e1224 */ /* 0x010fca00078e0008 */
[----:B------:R1:W4:Y:S02]  /*1f600*/  @P1 LDG.E.U16 R7, desc[UR8][R14.64] ;  /* 0x000000080e071981 */ /* 0x000324000c1e1500 */
[----:B-1----:R-:W-:Y:S02]  /*1f610*/  @P1 IMAD.MOV.U32 R14, RZ, RZ, R3 ;  /* 0x000000ffff0e1224 */ /* 0x002fe400078e0003 */
[----:B------:R-:W-:-:S05]  /*1f620*/  @P1 IMAD.MOV.U32 R15, RZ, RZ, R6 ;  /* 0x000000ffff0f1224 */ /* 0x000fca00078e0006 */
[----:B------:R-:W2:Y:S01]  /*1f630*/  @P1 LDG.E.U16 R5, desc[UR8][R14.64] ;  /* 0x000000080e051981 */ /* 0x000ea2000c1e1500 */
[----:B0-----:R-:W-:-:S03]  /*1f640*/  LOP3.LUT R3, R28, 0x3f, RZ, 0xc0, !PT ;  /* 0x0000003f1c037812 */ /* 0x001fc600078ec0ff */
[----:B------:R-:W3:Y:S01]  /*1f650*/  LDL.LU R28, [R1+0xbe0] ;  /* 0x000be000011c7983 */ /* 0x000ee20000300800 */
[----:B------:R-:W0:Y:S03]  /*1f660*/  S2R R2, SR_TID.X ;  /* 0x0000000000027919 */ /* 0x000e260000002100 */
[----:B------:R1:W-:Y:S01]  /*1f670*/  STL [R1+0x3000], R15 ;  /* 0x0030000f01007387 */ /* 0x0003e20000100800 */
[----:B------:R-:W-:Y:S01]  /*1f680*/  BAR.SYNC.DEFER_BLOCKING 0x0 ;  /* 0x0000000000007b1d */ /* 0x000fe20000010000 */
[----:B------:R-:W-:-:S05]  /*1f690*/  ISETP.GE.AND P0, PT, R3, R4, PT ;  /* 0x000000040300720c */ /* 0x000fca0003f06270 */
[----:B------:R-:W3:Y:S04]  /*1f6a0*/  LDL.LU R29, [R1+0xbdc] ;  /* 0x000bdc00011d7983 */ /* 0x000ee80000300800 */
[----:B------:R-:W3:Y:S04]  /*1f6b0*/  LDL.LU R3, [R1+0xbd8] ;  /* 0x000bd80001037983 */ /* 0x000ee80000300800 */
[----:B------:R-:W3:Y:S04]  /*1f6c0*/  LDL.LU R4, [R1+0xbd4] ;  /* 0x000bd40001047983 */ /* 0x000ee80000300800 */
[----:B-1----:R-:W3:Y:S04]  /*1f6d0*/  LDL.LU R15, [R1+0xbd0] ;  /* 0x000bd000010f7983 */ /* 0x002ee80000300800 */
[----:B------:R-:W3:Y:S01]  /*1f6e0*/  LDL.LU R14, [R1+0xbcc] ;  /* 0x000bcc00010e7983 */ /* 0x000ee20000300800 */
[----:B0-----:R-:W-:-:S05]  /*1f6f0*/  LOP3.LUT R2, R2, 0x3f, RZ, 0xc0, !PT ;  /* 0x0000003f02027812 */ /* 0x001fca00078ec0ff */
[----:B------:R-:W-:-:S05]  /*1f700*/  IMAD.SHL.U32 R2, R2, 0x2, RZ ;  /* 0x0000000202027824 */ /* 0x000fca00078e00ff */
[----:B------:R-:W-:Y:S04]  /*1f710*/  STS.U16 [R2+UR4], R0 ;  /* 0x0000000002007988 */ /* 0x000fe80008000404 */
[----:B--2---:R0:W-:Y:S04]  /*1f720*/  STL [R1+0x2c], R5 ;  /* 0x00002c0501007387 */ /* 0x0041e80000100800 */
[----:B------:R-:W-:Y:S04]  /*1f730*/  STL [R1+0x78], R24 ;  /* 0x0000781801007387 */ /* 0x000fe80000100800 */
[----:B0-----:R-:W2:Y:S04]  /*1f740*/  LDL.LU R5, [R1+0xbc8] ;  /* 0x000bc80001057983 */ /* 0x001ea80000300800 */
[----:B------:R-:W2:Y:S04]  /*1f750*/  LDL.LU R6, [R1+0xae4] ;  /* 0x000ae40001067983 */ /* 0x000ea80000300800 */
[----:B----4-:R0:W-:Y:S04]  /*1f760*/  STL [R1+0x38], R7 ;  /* 0x0000380701007387 */ /* 0x0101e80000100800 */
[----:B------:R-:W-:Y:S04]  /*1f770*/  STL [R1+0x68], R21 ;  /* 0x0000681501007387 */ /* 0x000fe80000100800 */
[----:B0-----:R-:W4:Y:S04]  /*1f780*/  LDL.LU R7, [R1+0xae0] ;  /* 0x000ae00001077983 */ /* 0x001f280000300800 */
[----:B------:R-:W4:Y:S04]  /*1f790*/  LDL.LU R8, [R1+0xadc] ;  /* 0x000adc0001087983 */ /* 0x000f280000300800 */
[----:B------:R-:W4:Y:S04]  /*1f7a0*/  LDL.LU R9, [R1+0xad8] ;  /* 0x000ad80001097983 */ /* 0x000f280000300800 */
[----:B------:R-:W-:Y:S04]  /*1f7b0*/  STL [R1+0x5c], R18 ;  /* 0x00005c1201007387 */ /* 0x000fe80000100800 */
[----:B---3--:R0:W-:Y:S04]  /*1f7c0*/  STL [R1+0x44], R10 ;  /* 0x0000440a01007387 */ /* 0x0081e80000100800 */
[----:B0-----:R-:W3:Y:S04]  /*1f7d0*/  LDL.LU R10, [R1+0xad4] ;  /* 0x000ad400010a7983 */ /* 0x001ee80000300800 */
[----:B------:R-:W3:Y:S04]  /*1f7e0*/  LDL.LU R11, [R1+0xad0] ;  /* 0x000ad000010b7983 */ /* 0x000ee80000300800 */
[----:B------:R0:W-:Y:S04]  /*1f7f0*/  STL [R1+0x50], R13 ;  /* 0x0000500d01007387 */ /* 0x0001e80000100800 */
[----:B------:R-:W3:Y:S04]  /*1f800*/  LDL.LU R12, [R1+0xacc] ;  /* 0x000acc00010c7983 */ /* 0x000ee80000300800 */
[----:B0-----:R-:W3:Y:S04]  /*1f810*/  LDL.LU R13, [R1+0xac8] ;  /* 0x000ac800010d7983 */ /* 0x001ee80000300800 */
[----:B------:R-:W3:Y:S04]  /*1f820*/  LDL.LU R16, [R1+0x9e4] ;  /* 0x0009e40001107983 */ /* 0x000ee80000300800 */
        /* <DEDUP_REMOVED lines=10> */
[----:B------:R-:W2:Y:S04]  /*1f8d0*/  LDL.LU R0, [R1+0x8cc] ;  /* 0x0008cc0001007983 */ /* 0x000ea80000300800 */
[----:B------:R0:W-:Y:S04]  /*1f8e0*/  STS.U16 [R2+UR4+0x80], R28 ;  /* 0x0000801c02007988 */ /* 0x0001e80008000404 */
[----:B------:R-:W3:Y:S04]  /*1f8f0*/  LDL.LU R27, [R1+0x8c4] ;  /* 0x0008c400011b7983 */ /* 0x000ee80000300800 */
[----:B0-----:R-:W4:Y:S04]  /*1f900*/  LDL.LU R28, [R1+0x8bc] ;  /* 0x0008bc00011c7983 */ /* 0x001f280000300800 */
[----:B------:R0:W-:Y:S04]  /*1f910*/  STS.U16 [R2+UR4+0x100], R29 ;  /* 0x0001001d02007988 */ /* 0x0001e80008000404 */
[----:B0-----:R-:W3:Y:S04]  /*1f920*/  LDL.LU R29, [R1+0x8b4] ;  /* 0x0008b400011d7983 */ /* 0x001ee80000300800 */
[----:B------:R0:W-:Y:S04]  /*1f930*/  STS.U16 [R2+UR4+0x180], R3 ;  /* 0x0001800302007988 */ /* 0x0001e80008000404 */
[----:B0-----:R-:W3:Y:S04]  /*1f940*/  LDL.LU R3, [R1+0x8ac] ;  /* 0x0008ac0001037983 */ /* 0x001ee80000300800 */
[----:B--2---:R0:W-:Y:S04]  /*1f950*/  STS.U16 [R2+UR4+0x6180], R0 ;  /* 0x0061800002007988 */ /* 0x0041e80008000404 */
[----:B0-----:R-:W2:Y:S04]  /*1f960*/  LDL.LU R0, [R1+0x7e4] ;  /* 0x0007e40001007983 */ /* 0x001ea80000300800 */
[----:B----4-:R0:W-:Y:S04]  /*1f970*/  STS.U16 [R2+UR4+0x6280], R28 ;  /* 0x0062801c02007988 */ /* 0x0101e80008000404 */
[----:B0-----:R-:W4:Y:S04]  /*1f980*/  LDL.LU R28, [R1+0x7dc] ;  /* 0x0007dc00011c7983 */ /* 0x001f280000300800 */
[----:B---3--:R0:W-:Y:S04]  /*1f990*/  STS.U16 [R2+UR4+0x6300], R29 ;  /* 0x0063001d02007988 */ /* 0x0081e80008000404 */
[----:B------:R1:W-:Y:S04]  /*1f9a0*/  STS.U16 [R2+UR4+0x200], R4 ;  /* 0x0002000402007988 */ /* 0x0003e80008000404 */
[----:B------:R3:W-:Y:S04]  /*1f9b0*/  STS.U16 [R2+UR4+0x280], R15 ;  /* 0x0002800f02007988 */ /* 0x0007e80008000404 */
[----:B------:R3:W-:Y:S04]  /*1f9c0*/  STS.U16 [R2+UR4+0x300], R14 ;  /* 0x0003000e02007988 */ /* 0x0007e80008000404 */
[----:B------:R3:W-:Y:S04]  /*1f9d0*/  STS.U16 [R2+UR4+0x380], R5 ;  /* 0x0003800502007988 */ /* 0x0007e80008000404 */
[----:B------:R3:W-:Y:S04]  /*1f9e0*/  STS.U16 [R2+UR4+0x2000], R6 ;  /* 0x0020000602007988 */ /* 0x0007e80008000404 */
[----:B0-----:R-:W4:Y:S04]  /*1f9f0*/  LDL.LU R29, [R1+0x7d4] ;  /* 0x0007d400011d7983 */ /* 0x001f280000300800 */
[----:B-1----:R-:W4:Y:S04]  /*1fa00*/  LDL.LU R4, [R1+0x7cc] ;  /* 0x0007cc0001047983 */ /* 0x002f280000300800 */
[----:B---3--:R-:W3:Y:S04]  /*1fa10*/  LDL.LU R15, [R1+0x7c4] ;  /* 0x0007c400010f7983 */ /* 0x008ee80000300800 */
[----:B------:R-:W3:Y:S04]  /*1fa20*/  LDL.LU R14, [R1+0x7bc] ;  /* 0x0007bc00010e7983 */ /* 0x000ee80000300800 */
[----:B------:R-:W3:Y:S04]  /*1fa30*/  LDL.LU R5, [R1+0x7b4] ;  /* 0x0007b40001057983 */ /* 0x000ee80000300800 */
[----:B------:R0:W-:Y:S04]  /*1fa40*/  STS.U16 [R2+UR4+0x2080], R7 ;  /* 0x0020800702007988 */ /* 0x0001e80008000404 */
[----:B------:R-:W3:Y:S04]  /*1fa50*/  LDL.LU R6, [R1+0x7ac] ;  /* 0x0007ac0001067983 */ /* 0x000ee80000300800 */
[----:B------:R1:W-:Y:S04]  /*1fa60*/  STS.U16 [R2+UR4+0x2100], R8 ;  /* 0x0021000802007988 */ /* 0x0003e80008000404 */
[----:B------:R1:W-:Y:S04]  /*1fa70*/  STS.U16 [R2+UR4+0x2180], R9 ;  /* 0x0021800902007988 */ /* 0x0003e80008000404 */
[----:B------:R1:W-:Y:S04]  /*1fa80*/  STS.U16 [R2+UR4+0x2200], R10 ;  /* 0x0022000a02007988 */ /* 0x0003e80008000404 */
[----:B------:R1:W-:Y:S04]  /*1fa90*/  STS.U16 [R2+UR4+0x2280], R11 ;  /* 0x0022800b02007988 */ /* 0x0003e80008000404 */
[----:B------:R1:W-:Y:S04]  /*1faa0*/  STS.U16 [R2+UR4+0x2300], R12 ;  /* 0x0023000c02007988 */ /* 0x0003e80008000404 */
[----:B0-----:R-:W3:Y:S04]  /*1fab0*/  LDL.LU R7, [R1+0x6e4] ;  /* 0x0006e40001077983 */ /* 0x001ee80000300800 */
[----:B-1----:R-:W3:Y:S04]  /*1fac0*/  LDL.LU R8, [R1+0x69c] ;  /* 0x00069c0001087983 */ /* 0x002ee80000300800 */
[----:B------:R-:W3:Y:S04]  /*1fad0*/  LDL.LU R9, [R1+0x694] ;  /* 0x0006940001097983 */ /* 0x000ee80000300800 */
        /* <DEDUP_REMOVED lines=29> */
[----:B0-----:R-:W3:Y:S04]  /*1fcb0*/  LDL.LU R3, [R1+0x74] ;  /* 0x0000740001037983 */ /* 0x001ee80000300800 */
[----:B-1----:R-:W3:Y:S04]  /*1fcc0*/  LDL.LU R27, [R1+0x70] ;  /* 0x00007000011b7983 */ /* 0x002ee80000300800 */
[----:B--2---:R0:W-:Y:S04]  /*1fcd0*/  STS.U16 [R2+UR4+0x8000], R0 ;  /* 0x0080000002007988 */ /* 0x0041e80008000404 */
[----:B0-----:R-:W2:Y:S04]  /*1fce0*/  LDL.LU R0, [R1+0x6c] ;  /* 0x00006c0001007983 */ /* 0x001ea80000300800 */
[----:B----4-:R0:W-:Y:S04]  /*1fcf0*/  STS.U16 [R2+UR4+0x8080], R28 ;  /* 0x0080801c02007988 */ /* 0x0101e80008000404 */
[----:B0-----:R-:W4:Y:S04]  /*1fd00*/  LDL.LU R28, [R1+0x64] ;  /* 0x00006400011c7983 */ /* 0x001f280000300800 */
[----:B------:R0:W-:Y:S04]  /*1fd10*/  STS.U16 [R2+UR4+0x8100], R29 ;  /* 0x0081001d02007988 */ /* 0x0001e80008000404 */
[----:B------:R-:W-:Y:S04]  /*1fd20*/  STS.U16 [R2+UR4+0x8180], R4 ;  /* 0x0081800402007988 */ /* 0x000fe80008000404 */
[----:B0-----:R-:W2:Y:S04]  /*1fd30*/  LDL.LU R29, [R1+0x60] ;  /* 0x00006000011d7983 */ /* 0x001ea80000300800 */
[----:B---3--:R0:W-:Y:S04]  /*1fd40*/  STS.U16 [R2+UR4+0xe100], R3 ;  /* 0x00e1000302007988 */ /* 0x0081e80008000404 */
[----:B0-----:R-:W3:Y:S04]  /*1fd50*/  LDL.LU R3, [R1+0x58] ;  /* 0x0000580001037983 */ /* 0x001ee80000300800 */
[----:B----4-:R0:W-:Y:S04]  /*1fd60*/  STS.U16 [R2+UR4+0xe280], R28 ;  /* 0x00e2801c02007988 */ /* 0x0101e80008000404 */
[----:B0-----:R-:W4:Y:S04]  /*1fd70*/  LDL.LU R28, [R1+0xbc4] ;  /* 0x000bc400011c7983 */ /* 0x001f280000300800 */
[----:B------:R-:W2:Y:S04]  /*1fd80*/  LDL.LU R4, [R1+0xbac] ;  /* 0x000bac0001047983 */ /* 0x000ea80000300800 */
[----:B------:R-:W-:Y:S04]  /*1fd90*/  STS.U16 [R2+UR4+0x8200], R15 ;  /* 0x0082000f02007988 */ /* 0x000fe80008000404 */
        /* <DEDUP_REMOVED lines=12> */
[----:B--2---:R0:W-:Y:S04]  /*1fe60*/  STL [R1+0x30e8], R4 ;  /* 0x0030e80401007387 */ /* 0x0041e80000100800 */
[----:B0-----:R-:W2:Y:S04]  /*1fe70*/  LDL.LU R4, [R1+0xbbc] ;  /* 0x000bbc0001047983 */ /* 0x001ea80000300800 */
[----:B------:R-:W2:Y:S04]  /*1fe80*/  LDL.LU R15, [R1+0xba4] ;  /* 0x000ba400010f7983 */ /* 0x000ea80000300800 */
        /* <DEDUP_REMOVED lines=11> */
[----:B------:R0:W-:Y:S04]  /*1ff40*/  STS.U16 [R2+UR4+0xc080], R18 ;  /* 0x00c0801202007988 */ /* 0x0001e80008000404 */
[----:B------:R-:W2:Y:S04]  /*1ff50*/  LDL.LU R17, [R1+0x9a8] ;  /* 0x0009a80001117983 */ /* 0x000ea80000300800 */
[----:B------:R1:W-:Y:S04]  /*1ff60*/  STS.U16 [R2+UR4+0xc100], R19 ;  /* 0x00c1001302007988 */ /* 0x0003e80008000404 */
[----:B------:R3:W-:Y:S04]  /*1ff70*/  STS.U16 [R2+UR4+0xc180], R20 ;  /* 0x00c1801402007988 */ /* 0x0007e80008000404 */
[----:B------:R4:W-:Y:S04]  /*1ff80*/  STS.U16 [R2+UR4+0xc200], R21 ;  /* 0x00c2001502007988 */ /* 0x0009e80008000404 */
[----:B------:R4:W-:Y:S04]  /*1ff90*/  STS.U16 [R2+UR4+0xc280], R22 ;  /* 0x00c2801602007988 */ /* 0x0009e80008000404 */
[----:B------:R4:W-:Y:S04]  /*1ffa0*/  STS.U16 [R2+UR4+0xc300], R23 ;  /* 0x00c3001702007988 */ /* 0x0009e80008000404 */
[----:B0-----:R-:W2:Y:S04]  /*1ffb0*/  LDL.LU R18, [R1+0x9a0] ;  /* 0x0009a00001127983 */ /* 0x001ea80000300800 */
[----:B-1----:R-:W2:Y:S04]  /*1ffc0*/  LDL.LU R19, [R1+0x998] ;  /* 0x0009980001137983 */ /* 0x002ea80000300800 */
[----:B---3--:R-:W3:Y:S04]  /*1ffd0*/  LDL.LU R20, [R1+0x990] ;  /* 0x0009900001147983 */ /* 0x008ee80000300800 */
[----:B----4-:R-:W4:Y:S04]  /*1ffe0*/  LDL.LU R21, [R1+0x988] ;  /* 0x0009880001157983 */ /* 0x010f280000300800 */
[----:B------:R-:W4:Y:S04]  /*1fff0*/  LDL.LU R22, [R1+0x980] ;  /* 0x0009800001167983 */ /* 0x000f280000300800 */
[----:B------:R0:W-:Y:S04]  /*20000*/  STS.U16 [R2+UR4+0xc380], R24 ;  /* 0x00c3801802007988 */ /* 0x0001e80008000404 */
[----:B------:R-:W4:Y:S04]  /*20010*/  LDL.LU R23, [R1+0x978] ;  /* 0x0009780001177983 */ /* 0x000f280000300800 */
[----:B------:R1:W-:Y:S04]  /*20020*/  STS.U16 [R2+UR4+0xe200], R0 ;  /* 0x00e2000002007988 */ /* 0x0003e80008000404 */
[----:B------:R1:W-:Y:S04]  /*20030*/  STS.U16 [R2+UR4+0xe300], R29 ;  /* 0x00e3001d02007988 */ /* 0x0003e80008000404 */
[----:B------:R-:W-:Y:S04]  /*20040*/  STS.U16 [R2+UR4+0xe000], R25 ;  /* 0x00e0001902007988 */ /* 0x000fe80008000404 */
[----:B------:R-:W-:Y:S04]  /*20050*/  STS.U16 [R2+UR4+0xe080], R26 ;  /* 0x00e0801a02007988 */ /* 0x000fe80008000404 */
[----:B------:R-:W-:Y:S04]  /*20060*/  STS.U16 [R2+UR4+0xe180], R27 ;  /* 0x00e1801b02007988 */ /* 0x000fe80008000404 */
[----:B------:R1:W-:Y:S04]  /*20070*/  STS.U16 [R2+UR4+0xe380], R3 ;  /* 0x00e3800302007988 */ /* 0x0003e80008000404 */
[----:B0-----:R-:W4:Y:S01]  /*20080*/  LDL.LU R24, [R1+0x970] ;  /* 0x0009700001187983 */ /* 0x001f220000300800 */
[----:B-1----:R-:W-:-:S03]  /*20090*/  LOP3.LUT R0, R2, 0x10, RZ, 0x3c, !PT ;  /* 0x0000001002007812 */ /* 0x002fc600078e3cff */
[----:B------:R-:W4:Y:S04]  /*200a0*/  LDL.LU R29, [R1+0x8a4] ;  /* 0x0008a400011d7983 */ /* 0x000f280000300800 */
[----:B------:R-:W3:Y:S04]  /*200b0*/  LDL.LU R2, [R1+0xbb4] ;  /* 0x000bb40001027983 */ /* 0x000ee80000300800 */
[----:B------:R-:W4:Y:S04]  /*200c0*/  LDL.LU R25, [R1+0x89c] ;  /* 0x00089c0001197983 */ /* 0x000f280000300800 */
[----:B------:R-:W4:Y:S04]  /*200d0*/  LDL.LU R26, [R1+0x894] ;  /* 0x00089400011a7983 */ /* 0x000f280000300800 */
[----:B------:R-:W4:Y:S04]  /*200e0*/  LDL.LU R3, [R1+0x88c] ;  /* 0x00088c0001037983 */ /* 0x000f280000300800 */
[----:B------:R0:W-:Y:S04]  /*200f0*/  STS.U16 [R0+UR4+0x400], R28 ;  /* 0x0004001c00007988 */ /* 0x0001e80008000404 */
[----:B------:R-:W4:Y:S04]  /*20100*/  LDL.LU R27, [R1+0x884] ;  /* 0x00088400011b7983 */ /* 0x000f280000300800 */
[----:B0-----:R-:W4:Y:S04]  /*20110*/  LDL.LU R28, [R1+0x87c] ;  /* 0x00087c00011c7983 */ /* 0x001f280000300800 */
[----:B--2---:R0:W-:Y:S04]  /*20120*/  STS.U16 [R0+UR4+0x480], R4 ;  /* 0x0004800400007988 */ /* 0x0041e80008000404 */
[----:B0-----:R-:W2:Y:S04]  /*20130*/  LDL.LU R4, [R1+0x30e8] ;  /* 0x0030e80001047983 */ /* 0x001ea80000300800 */
[----:B---3--:R-:W-:Y:S04]  /*20140*/  STS.U16 [R0+UR4+0x500], R2 ;  /* 0x0005000200007988 */ /* 0x008fe80008000404 */
[----:B--2---:R-:W-:Y:S04]  /*20150*/  STS.U16 [R0+UR4+0x580], R4 ;  /* 0x0005800400007988 */ /* 0x004fe80008000404 */
        /* <DEDUP_REMOVED lines=16> */
[----:B----4-:R-:W-:Y:S04]  /*20260*/  STS.U16 [R0+UR4+0x4600], R21 ;  /* 0x0046001500007988 */ /* 0x010fe80008000404 */
[----:B------:R-:W-:Y:S04]  /*20270*/  STS.U16 [R0+UR4+0x4680], R22 ;  /* 0x0046801600007988 */ /* 0x000fe80008000404 */
[----:B------:R-:W-:Y:S04]  /*20280*/  STS.U16 [R0+UR4+0x4700], R23 ;  /* 0x0047001700007988 */ /* 0x000fe80008000404 */
[----:B------:R-:W-:Y:S04]  /*20290*/  STS.U16 [R0+UR4+0x4780], R24 ;  /* 0x0047801800007988 */ /* 0x000fe80008000404 */
[----:B------:R0:W-:Y:S04]  /*202a0*/  STS.U16 [R0+UR4+0x6400], R29 ;  /* 0x0064001d00007988 */ /* 0x0001e80008000404 */
[----:B------:R-:W-:Y:S04]  /*202b0*/  STS.U16 [R0+UR4+0x6480], R25 ;  /* 0x0064801900007988 */ /* 0x000fe80008000404 */
[----:B------:R-:W-:Y:S04]  /*202c0*/  STS.U16 [R0+UR4+0x6500], R26 ;  /* 0x0065001a00007988 */ /* 0x000fe80008000404 */
[----:B------:R1:W-:Y:S04]  /*202d0*/  STS.U16 [R0+UR4+0x6580], R3 ;  /* 0x0065800300007988 */ /* 0x0003e80008000404 */
[----:B0-----:R-:W2:Y:S04]  /*202e0*/  LDL.LU R29, [R1+0x874] ;  /* 0x00087400011d7983 */ /* 0x001ea80000300800 */
[----:B-1----:R-:W3:Y:S04]  /*202f0*/  LDL.LU R3, [R1+0x86c] ;  /* 0x00086c0001037983 */ /* 0x002ee80000300800 */
[----:B------:R-:W4:Y:S04]  /*20300*/  LDL.LU R2, [R1+0x79c] ;  /* 0x00079c0001027983 */ /* 0x000f280000300800 */
[----:B------:R-:W-:Y:S04]  /*20310*/  STS.U16 [R0+UR4+0x6600], R27 ;  /* 0x0066001b00007988 */ /* 0x000fe80008000404 */
[----:B------:R-:W-:Y:S04]  /*20320*/  STS.U16 [R0+UR4+0x6680], R28 ;  /* 0x0066801c00007988 */ /* 0x000fe80008000404 */
[----:B----4-:R0:W-:Y:S04]  /*20330*/  STL [R1+0x30e4], R2 ;  /* 0x0030e40201007387 */ /* 0x0101e80000100800 */
[----:B0-----:R-:W4:Y:S04]  /*20340*/  LDL.LU R2, [R1+0x7a4] ;  /* 0x0007a40001027983 */ /* 0x001f280000300800 */
[----:B------:R-:W4:Y:S04]  /*20350*/  LDL.LU R4, [R1+0x794] ;  /* 0x0007940001047983 */ /* 0x000f280000300800 */
        /* <DEDUP_REMOVED lines=23> */
[----:B--2---:R0:W-:Y:S04]  /*204d0*/  STS.U16 [R0+UR4+0x6700], R29 ;  /* 0x0067001d00007988 */ /* 0x0041e80008000404 */
[----:B------:R-:W2:Y:S04]  /*204e0*/  LDL.LU R27, [R1+0x48] ;  /* 0x00004800011b7983 */ /* 0x000ea80000300800 */
[----:B---3--:R1:W-:Y:S04]  /*204f0*/  STS.U16 [R0+UR4+0x6780], R3 ;  /* 0x0067800300007988 */ /* 0x0083e80008000404 */
[----:B0-----:R-:W3:Y:S04]  /*20500*/  LDL.LU R29, [R1+0x40] ;  /* 0x00004000011d7983 */ /* 0x001ee80000300800 */
[----:B-1----:R-:W3:Y:S04]  /*20510*/  LDL.LU R3, [R1+0x3c] ;  /* 0x00003c0001037983 */ /* 0x002ee80000300800 */
[----:B----4-:R0:W-:Y:S04]  /*20520*/  STS.U16 [R0+UR4+0x8400], R2 ;  /* 0x0084000200007988 */ /* 0x0101e80008000404 */
[----:B0-----:R-:W4:Y:S04]  /*20530*/  LDL.LU R2, [R1+0x30e4] ;  /* 0x0030e40001027983 */ /* 0x001f280000300800 */
[----:B----4-:R-:W-:Y:S04]  /*20540*/  STS.U16 [R0+UR4+0x8480], R2 ;  /* 0x0084800200007988 */ /* 0x010fe80008000404 */
[----:B------:R-:W-:Y:S04]  /*20550*/  STS.U16 [R0+UR4+0x8500], R4 ;  /* 0x0085000400007988 */ /* 0x000fe80008000404 */
[----:B------:R0:W-:Y:S04]  /*20560*/  STS.U16 [R0+UR4+0x8580], R15 ;  /* 0x0085800f00007988 */ /* 0x0001e80008000404 */
[----:B0-----:R-:W4:Y:S04]  /*20570*/  LDL.LU R15, [R1+0xb80] ;  /* 0x000b8000010f7983 */ /* 0x001f280000300800 */
[----:B----4-:R0:W-:Y:S04]  /*20580*/  STL [R1+0x30d4], R15 ;  /* 0x0030d40f01007387 */ /* 0x0101e80000100800 */
[----:B0-----:R-:W4:Y:S04]  /*20590*/  LDL.LU R15, [R1+0x28] ;  /* 0x00002800010f7983 */ /* 0x001f280000300800 */
[----:B----4-:R0:W-:Y:S04]  /*205a0*/  STL [R1+0x30dc], R15 ;  /* 0x0030dc0f01007387 */ /* 0x0101e80000100800 */
[----:B0-----:R-:W4:Y:S04]  /*205b0*/  LDL.LU R15, [R1+0x30] ;  /* 0x00003000010f7983 */ /* 0x001f280000300800 */
        /* <DEDUP_REMOVED lines=19> */
[----:B----4-:R0:W-:Y:S04]  /*206f0*/  STL [R1+0x30e0], R15 ;  /* 0x0030e00f01007387 */ /* 0x0101e80000100800 */
[----:B0-----:R-:W4:Y:S04]  /*20700*/  LDL.LU R15, [R1+0x34] ;  /* 0x00003400010f7983 */ /* 0x001f280000300800 */
[----:B------:R-:W4:Y:S01]  /*20710*/  LDL.LU R14, [R1+0xb7c] ;  /* 0x000b7c00010e7983 */ /* 0x000f220000300800 */
[----:B------:R-:W0:Y:S03]  /*20720*/  S2R R28, SR_TID.X ;  /* 0x00000000001c7919 */ /* 0x000e260000002100 */
[----:B------:R-:W-:Y:S04]  /*20730*/  STS.U16 [R0+UR4+0xc780], R24 ;  /* 0x00c7801800007988 */ /* 0x000fe80008000404 */
[----:B------:R-:W-:Y:S04]  /*20740*/  STS.U16 [R0+UR4+0xe400], R25 ;  /* 0x00e4001900007988 */ /* 0x000fe80008000404 */
[----:B------:R-:W-:Y:S04]  /*20750*/  STS.U16 [R0+UR4+0xe480], R26 ;  /* 0x00e4801a00007988 */ /* 0x000fe80008000404 */
[----:B--2---:R-:W-:Y:S04]  /*20760*/  STS.U16 [R0+UR4+0xe500], R27 ;  /* 0x00e5001b00007988 */ /* 0x004fe80008000404 */
[----:B---3--:R-:W-:Y:S04]  /*20770*/  STS.U16 [R0+UR4+0xe580], R29 ;  /* 0x00e5801d00007988 */ /* 0x008fe80008000404 */
[----:B------:R-:W-:Y:S01]  /*20780*/  STS.U16 [R0+UR4+0xe600], R3 ;  /* 0x00e6000300007988 */ /* 0x000fe20008000404 */
[----:B0-----:R-:W-:-:S05]  /*20790*/  LOP3.LUT R2, R28, 0x3f, RZ, 0xc0, !PT ;  /* 0x0000003f1c027812 */ /* 0x001fca00078ec0ff */
[----:B------:R-:W-:Y:S01]  /*207a0*/  IMAD.SHL.U32 R4, R2, 0x2, RZ ;  /* 0x0000000202047824 */ /* 0x000fe200078e00ff */
[----:B----4-:R0:W-:Y:S04]  /*207b0*/  STL [R1+0x30d8], R14 ;  /* 0x0030d80e01007387 */ /* 0x0101e80000100800 */
[----:B------:R-:W2:Y:S04]  /*207c0*/  LDL.LU R5, [R1+0xb78] ;  /* 0x000b780001057983 */ /* 0x000ea80000300800 */
[----:B------:R-:W3:Y:S04]  /*207d0*/  LDL.LU R6, [R1+0xb74] ;  /* 0x000b740001067983 */ /* 0x000ee80000300800 */
        /* <DEDUP_REMOVED lines=9> */
[----:B------:R-:W4:Y:S01]  /*20870*/  LDL.LU R18, [R1+0xa6c] ;  /* 0x000a6c0001127983 */ /* 0x000f220000300800 */
[----:B0-----:R-:W-:-:S03]  /*20880*/  LOP3.LUT R14, R28, 0x3f, RZ, 0xc0, !PT ;  /* 0x0000003f1c0e7812 */ /* 0x001fc600078ec0ff */
[----:B------:R-:W4:Y:S04]  /*20890*/  LDL.LU R19, [R1+0xa68] ;  /* 0x000a680001137983 */ /* 0x000f280000300800 */
[----:B------:R-:W4:Y:S04]  /*208a0*/  LDL.LU R20, [R1+0x968] ;  /* 0x0009680001147983 */ /* 0x000f280000300800 */
[----:B------:R-:W4:Y:S04]  /*208b0*/  LDL.LU R21, [R1+0x964] ;  /* 0x0009640001157983 */ /* 0x000f280000300800 */
[----:B------:R-:W4:Y:S04]  /*208c0*/  LDL.LU R22, [R1+0x960] ;  /* 0x0009600001167983 */ /* 0x000f280000300800 */
[----:B------:R-:W4:Y:S01]  /*208d0*/  LDL.LU R23, [R1+0x95c] ;  /* 0x00095c0001177983 */ /* 0x000f220000300800 */
[----:B------:R-:W-:-:S03]  /*208e0*/  IMAD.SHL.U32 R14, R14, 0x2, RZ ;  /* 0x000000020e0e7824 */ /* 0x000fc600078e00ff */
[----:B------:R-:W4:Y:S04]  /*208f0*/  LDL.LU R24, [R1+0x958] ;  /* 0x0009580001187983 */ /* 0x000f280000300800 */
[----:B------:R-:W4:Y:S04]  /*20900*/  LDL.LU R25, [R1+0x954] ;  /* 0x0009540001197983 */ /* 0x000f280000300800 */
[----:B------:R-:W4:Y:S04]  /*20910*/  LDL.LU R26, [R1+0x950] ;  /* 0x00095000011a7983 */ /* 0x000f280000300800 */
[----:B------:R-:W4:Y:S04]  /*20920*/  LDL.LU R27, [R1+0x94c] ;  /* 0x00094c00011b7983 */ /* 0x000f280000300800 */
[----:B------:R-:W4:Y:S01]  /*20930*/  LDL.LU R29, [R1+0x864] ;  /* 0x00086400011d7983 */ /* 0x000f220000300800 */
[----:B------:R-:W-:-:S03]  /*20940*/  LOP3.LUT R14, R14, 0x10, RZ, 0x3c, !PT ;  /* 0x000000100e0e7812 */ /* 0x000fc600078e3cff */
[----:B------:R-:W4:Y:S04]  /*20950*/  LDL.LU R0, [R1+0x860] ;  /* 0x0008600001007983 */ /* 0x000f280000300800 */
[----:B------:R-:W4:Y:S04]  /*20960*/  LDL.LU R3, [R1+0x85c] ;  /* 0x00085c0001037983 */ /* 0x000f280000300800 */
[----:B------:R-:W4:Y:S04]  /*20970*/  LDL.LU R28, [R1+0x858] ;  /* 0x00085800011c7983 */ /* 0x000f280000300800 */
[----:B------:R0:W-:Y:S04]  /*20980*/  STL [R1+0x30c0], R2 ;  /* 0x0030c00201007387 */ /* 0x0001e80000100800 */
[----:B------:R1:W-:Y:S04]  /*20990*/  STS.U16 [R14+UR4+0xe680], R15 ;  /* 0x00e6800f0e007988 */ /* 0x0003e80008000404 */
[----:B0-----:R-:W2:Y:S04]  /*209a0*/  LDL.LU R2, [R1+0xb84] ;  /* 0x000b840001027983 */ /* 0x001ea80000300800 */
[----:B-1----:R-:W3:Y:S04]  /*209b0*/  LDL.LU R15, [R1+0x30e0] ;  /* 0x0030e000010f7983 */ /* 0x002ee80000300800 */
[----:B---3--:R0:W-:Y:S04]  /*209c0*/  STS.U16 [R14+UR4+0xe700], R15 ;  /* 0x00e7000f0e007988 */ /* 0x0081e80008000404 */
[----:B0-----:R-:W3:Y:S01]  /*209d0*/  LDL.LU R15, [R1+0x30dc] ;  /* 0x0030dc00010f7983 */ /* 0x001ee20000300800 */
[----:B------:R-:W-:-:S03]  /*209e0*/  LOP3.LUT R4, R4, 0x20, RZ, 0x3c, !PT ;  /* 0x0000002004047812 */ /* 0x000fc600078e3cff */
[----:B---3--:R0:W-:Y:S04]  /*209f0*/  STS.U16 [R14+UR4+0xe780], R15 ;  /* 0x00e7800f0e007988 */ /* 0x0081e80008000404 */
[----:B0-----:R-:W3:Y:S04]  /*20a00*/  LDL.LU R14, [R1+0x30d8] ;  /* 0x0030d800010e7983 */ /* 0x001ee80000300800 */
[----:B------:R-:W4:Y:S04]  /*20a10*/  LDL.LU R15, [R1+0x30d4] ;  /* 0x0030d400010f7983 */ /* 0x000f280000300800 */
[----:B--2---:R-:W-:Y:S04]  /*20a20*/  STS.U16 [R4+UR4+0x800], R2 ;  /* 0x0008000204007988 */ /* 0x004fe80008000404 */
[----:B----4-:R-:W-:Y:S04]  /*20a30*/  STS.U16 [R4+UR4+0x880], R15 ;  /* 0x0008800f04007988 */ /* 0x010fe80008000404 */
[----:B---3--:R-:W-:Y:S04]  /*20a40*/  STS.U16 [R4+UR4+0x900], R14 ;  /* 0x0009000e04007988 */ /* 0x008fe80008000404 */
        /* <DEDUP_REMOVED lines=24> */
[----:B------:R0:W-:Y:S04]  /*20bd0*/  STS.U16 [R4+UR4+0x6980], R28 ;  /* 0x0069801c04007988 */ /* 0x0001e80008000404 */
[----:B0-----:R-:W2:Y:S04]  /*20be0*/  LDL.LU R28, [R1+0x848] ;  /* 0x00084800011c7983 */ /* 0x001ea80000300800 */
[----:B--2---:R0:W-:Y:S04]  /*20bf0*/  STL [R1+0x30c8], R28 ;  /* 0x0030c81c01007387 */ /* 0x0041e80000100800 */
[----:B0-----:R-:W2:Y:S04]  /*20c00*/  LDL.LU R28, [R1+0x84c] ;  /* 0x00084c00011c7983 */ /* 0x001ea80000300800 */
[----:B--2---:R0:W-:Y:S04]  /*20c10*/  STL [R1+0x30cc], R28 ;  /* 0x0030cc1c01007387 */ /* 0x0041e80000100800 */
[----:B0-----:R-:W2:Y:S04]  /*20c20*/  LDL.LU R28, [R1+0x850] ;  /* 0x00085000011c7983 */ /* 0x001ea80000300800 */
[----:B--2---:R0:W-:Y:S04]  /*20c30*/  STL [R1+0x30d0], R28 ;  /* 0x0030d01c01007387 */ /* 0x0041e80000100800 */
[----:B0-----:R-:W2:Y:S04]  /*20c40*/  LDL.LU R28, [R1+0x854] ;  /* 0x00085400011c7983 */ /* 0x001ea80000300800 */
        /* <DEDUP_REMOVED lines=28> */
[----:B0-----:R-:W2:Y:S04]  /*20e10*/  LDL.LU R28, [R1+0x30d0] ;  /* 0x0030d000011c7983 */ /* 0x001ea80000300800 */
[----:B--2---:R0:W-:Y:S04]  /*20e20*/  STS.U16 [R4+UR4+0x6a80], R28 ;  /* 0x006a801c04007988 */ /* 0x0041e80008000404 */
[----:B0-----:R-:W2:Y:S04]  /*20e30*/  LDL.LU R28, [R1+0x30cc] ;  /* 0x0030cc00011c7983 */ /* 0x001ea80000300800 */
[----:B--2---:R0:W-:Y:S04]  /*20e40*/  STS.U16 [R4+UR4+0x6b00], R28 ;  /* 0x006b001c04007988 */ /* 0x0041e80008000404 */
[----:B0-----:R-:W2:Y:S04]  /*20e50*/  LDL.LU R28, [R1+0x30c8] ;  /* 0x0030c800011c7983 */ /* 0x001ea80000300800 */
[----:B--2---:R0:W-:Y:S04]  /*20e60*/  STS.U16 [R4+UR4+0x6b80], R28 ;  /* 0x006b801c04007988 */ /* 0x0041e80008000404 */
[----:B---3--:R1:W-:Y:S04]  /*20e70*/  STS.U16 [R4+UR4+0x8800], R2 ;  /* 0x0088000204007988 */ /* 0x0083e80008000404 */
[----:B----4-:R2:W-:Y:S04]  /*20e80*/  STS.U16 [R4+UR4+0x8880], R15 ;  /* 0x0088800f04007988 */ /* 0x0105e80008000404 */
[----:B0-----:R-:W3:Y:S04]  /*20e90*/  LDL.LU R28, [R1+0x30c4] ;  /* 0x0030c400011c7983 */ /* 0x001ee80000300800 */
[----:B-1----:R-:W4:Y:S04]  /*20ea0*/  LDL.LU R2, [R1+0x14] ;  /* 0x0000140001027983 */ /* 0x002f280000300800 */
[----:B--2---:R-:W2:Y:S04]  /*20eb0*/  LDL.LU R15, [R1+0xc] ;  /* 0x00000c00010f7983 */ /* 0x004ea80000300800 */
        /* <DEDUP_REMOVED lines=51> */
[----:B------:R1:W-:Y:S04]  /*211f0*/  STS.U16 [R4+UR4+0xea00], R2 ;  /* 0x00ea000204007988 */ /* 0x0003e80008000404 */
[----:B0-----:R-:W4:Y:S04]  /*21200*/  LDL.LU R0, [R1+0x930] ;  /* 0x0009300001007983 */ /* 0x001f280000300800 */
[----:B-1----:R-:W4:Y:S04]  /*21210*/  LDL.LU R3, [R1+0x92c] ;  /* 0x00092c0001037983 */ /* 0x002f280000300800 */
[----:B------:R-:W4:Y:S04]  /*21220*/  LDL.LU R28, [R1+0x844] ;  /* 0x00084400011c7983 */ /* 0x000f280000300800 */
[----:B------:R-:W3:Y:S04]  /*21230*/  LDL.LU R2, [R1+0x30c0] ;  /* 0x0030c00001027983 */ /* 0x000ee80000300800 */
[----:B--2---:R0:W-:Y:S04]  /*21240*/  STS.U16 [R4+UR4+0xea80], R15 ;  /* 0x00ea800f04007988 */ /* 0x0041e80008000404 */
[----:B0-----:R-:W2:Y:S01]  /*21250*/  LDL.LU R15, [R1+0x30bc] ;  /* 0x0030bc00010f7983 */ /* 0x001ea20000300800 */
[----:B---3--:R-:W-:-:S05]  /*21260*/  IMAD.SHL.U32 R2, R2, 0x2, RZ ;  /* 0x0000000202027824 */ /* 0x008fca00078e00ff */
[----:B------:R-:W-:Y:S01]  /*21270*/  LOP3.LUT R2, R2, 0x30, RZ, 0x3c, !PT ;  /* 0x0000003002027812 */ /* 0x000fe200078e3cff */
        /* <DEDUP_REMOVED lines=24> */
[----:B------:R-:W-:Y:S04]  /*21400*/  STS.U16 [R2+UR4+0x4c80], R24 ;  /* 0x004c801802007988 */ /* 0x000fe80008000404 */
[----:B------:R-:W-:Y:S04]  /*21410*/  STS.U16 [R2+UR4+0x4d00], R25 ;  /* 0x004d001902007988 */ /* 0x000fe80008000404 */
[----:B----4-:R-:W-:Y:S04]  /*21420*/  STS.U16 [R2+UR4+0x4d80], R26 ;  /* 0x004d801a02007988 */ /* 0x010fe80008000404 */
[----:B------:R-:W-:Y:S04]  /*21430*/  STS.U16 [R2+UR4+0x4e00], R27 ;  /* 0x004e001b02007988 */ /* 0x000fe80008000404 */
[----:B------:R-:W-:Y:S04]  /*21440*/  STS.U16 [R2+UR4+0x4e80], R29 ;  /* 0x004e801d02007988 */ /* 0x000fe80008000404 */
[----:B------:R-:W-:Y:S04]  /*21450*/  STS.U16 [R2+UR4+0x4f00], R0 ;  /* 0x004f000002007988 */ /* 0x000fe80008000404 */
[----:B------:R-:W-:Y:S04]  /*21460*/  STS.U16 [R2+UR4+0x4f80], R3 ;  /* 0x004f800302007988 */ /* 0x000fe80008000404 */
        /* <DEDUP_REMOVED lines=39> */
[----:B------:R3:W-:Y:S04]  /*216e0*/  STS.U16 [R2+UR4+0x6f80], R26 ;  /* 0x006f801a02007988 */ /* 0x0007e80008000404 */
[----:B------:R4:W-:Y:S04]  /*216f0*/  STS.U16 [R2+UR4+0x8c00], R27 ;  /* 0x008c001b02007988 */ /* 0x0009e80008000404 */
[----:B------:R4:W-:Y:S04]  /*21700*/  STS.U16 [R2+UR4+0x8c80], R29 ;  /* 0x008c801d02007988 */ /* 0x0009e80008000404 */
[----:B0-----:R-:W4:Y:S04]  /*21710*/  LDL.LU R23, [R1+0x30ac] ;  /* 0x0030ac0001177983 */ /* 0x001f280000300800 */
[----:B-1----:R-:W4:Y:S04]  /*21720*/  LDL.LU R24, [R1+0x30a8] ;  /* 0x0030a80001187983 */ /* 0x002f280000300800 */
[----:B--2---:R-:W2:Y:S04]  /*21730*/  LDL.LU R25, [R1+0x30a4] ;  /* 0x0030a40001197983 */ /* 0x004ea80000300800 */
[----:B---3--:R-:W3:Y:S04]  /*21740*/  LDL.LU R26, [R1+0x30a0] ;  /* 0x0030a000011a7983 */ /* 0x008ee80000300800 */
[----:B----4-:R-:W4:Y:S04]  /*21750*/  LDL.LU R27, [R1+0x309c] ;  /* 0x00309c00011b7983 */ /* 0x010f280000300800 */
[----:B------:R-:W2:Y:S04]  /*21760*/  LDL.LU R29, [R1+0x3098] ;  /* 0x00309800011d7983 */ /* 0x000ea80000300800 */
[----:B------:R0:W-:Y:S04]  /*21770*/  STS.U16 [R2+UR4+0x8d00], R0 ;  /* 0x008d000002007988 */ /* 0x0001e80008000404 */
[----:B------:R1:W-:Y:S04]  /*21780*/  STS.U16 [R2+UR4+0x8d80], R3 ;  /* 0x008d800302007988 */ /* 0x0003e80008000404 */
[----:B0-----:R-:W3:Y:S04]  /*21790*/  LDL.LU R0, [R1+0x3094] ;  /* 0x0030940001007983 */ /* 0x001ee80000300800 */
[----:B-1----:R-:W4:Y:S04]  /*217a0*/  LDL.LU R3, [R1+0x3090] ;  /* 0x0030900001037983 */ /* 0x002f280000300800 */
[----:B------:R0:W-:Y:S04]  /*217b0*/  STS.U16 [R2+UR4+0x8e00], R4 ;  /* 0x008e000402007988 */ /* 0x0001e80008000404 */
[----:B------:R1:W-:Y:S04]  /*217c0*/  STS.U16 [R2+UR4+0x8e80], R15 ;  /* 0x008e800f02007988 */ /* 0x0003e80008000404 */
[----:B------:R1:W-:Y:S04]  /*217d0*/  STS.U16 [R2+UR4+0x8f00], R14 ;  /* 0x008f000e02007988 */ /* 0x0003e80008000404 */
[----:B------:R1:W-:Y:S04]  /*217e0*/  STS.U16 [R2+UR4+0x8f80], R5 ;  /* 0x008f800502007988 */ /* 0x0003e80008000404 */
[----:B------:R1:W-:Y:S04]  /*217f0*/  STS.U16 [R2+UR4+0xac00], R6 ;  /* 0x00ac000602007988 */ /* 0x0003e80008000404 */
[----:B------:R1:W-:Y:S04]  /*21800*/  STS.U16 [R2+UR4+0xac80], R7 ;  /* 0x00ac800702007988 */ /* 0x0003e80008000404 */
[----:B------:R1:W-:Y:S04]  /*21810*/  STS.U16 [R2+UR4+0xad00], R8 ;  /* 0x00ad000802007988 */ /* 0x0003e80008000404 */
[----:B0-----:R-:W2:Y:S04]  /*21820*/  LDL.LU R4, [R1+0xb38] ;  /* 0x000b380001047983 */ /* 0x001ea80000300800 */
[----:B-1----:R-:W2:Y:S04]  /*21830*/  LDL.LU R15, [R1+0xb34] ;  /* 0x000b3400010f7983 */ /* 0x002ea80000300800 */
[----:B------:R-:W2:Y:S04]  /*21840*/  LDL.LU R14, [R1+0xb30] ;  /* 0x000b3000010e7983 */ /* 0x000ea80000300800 */
[----:B------:R-:W2:Y:S04]  /*21850*/  LDL.LU R5, [R1+0xb2c] ;  /* 0x000b2c0001057983 */ /* 0x000ea80000300800 */
[----:B------:R0:W-:Y:S04]  /*21860*/  STS.U16 [R2+UR4+0xad80], R9 ;  /* 0x00ad800902007988 */ /* 0x0001e80008000404 */
[----:B------:R-:W2:Y:S04]  /*21870*/  LDL.LU R6, [R1+0xb28] ;  /* 0x000b280001067983 */ /* 0x000ea80000300800 */
[----:B------:R1:W-:Y:S04]  /*21880*/  STS.U16 [R2+UR4+0xae00], R10 ;  /* 0x00ae000a02007988 */ /* 0x0003e80008000404 */
[----:B------:R-:W2:Y:S04]  /*21890*/  LDL.LU R7, [R1+0xa44] ;  /* 0x000a440001077983 */ /* 0x000ea80000300800 */
[----:B------:R1:W-:Y:S04]  /*218a0*/  STS.U16 [R2+UR4+0xae80], R11 ;  /* 0x00ae800b02007988 */ /* 0x0003e80008000404 */
[----:B------:R-:W2:Y:S04]  /*218b0*/  LDL.LU R8, [R1+0xa40] ;  /* 0x000a400001087983 */ /* 0x000ea80000300800 */
[----:B------:R1:W-:Y:S04]  /*218c0*/  STS.U16 [R2+UR4+0xaf00], R12 ;  /* 0x00af000c02007988 */ /* 0x0003e80008000404 */
[----:B------:R1:W-:Y:S04]  /*218d0*/  STS.U16 [R2+UR4+0xaf80], R13 ;  /* 0x00af800d02007988 */ /* 0x0003e80008000404 */
[----:B------:R1:W-:Y:S04]  /*218e0*/  STS.U16 [R2+UR4+0xcc00], R16 ;  /* 0x00cc001002007988 */ /* 0x0003e80008000404 */
[----:B0-----:R-:W2:Y:S04]  /*218f0*/  LDL.LU R9, [R1+0xa3c] ;  /* 0x000a3c0001097983 */ /* 0x001ea80000300800 */
[----:B-1----:R-:W2:Y:S04]  /*21900*/  LDL.LU R10, [R1+0xa38] ;  /* 0x000a3800010a7983 */ /* 0x002ea80000300800 */
[----:B------:R0:W-:Y:S04]  /*21910*/  STS.U16 [R2+UR4+0xcc80], R17 ;  /* 0x00cc801102007988 */ /* 0x0001e80008000404 */
[----:B------:R-:W2:Y:S04]  /*21920*/  LDL.LU R11, [R1+0xa34] ;  /* 0x000a3400010b7983 */ /* 0x000ea80000300800 */
[----:B------:R-:W2:Y:S04]  /*21930*/  LDL.LU R12, [R1+0xa30] ;  /* 0x000a3000010c7983 */ /* 0x000ea80000300800 */
[----:B------:R1:W-:Y:S04]  /*21940*/  STS.U16 [R2+UR4+0xcd00], R18 ;  /* 0x00cd001202007988 */ /* 0x0003e80008000404 */
[----:B------:R-:W2:Y:S04]  /*21950*/  LDL.LU R13, [R1+0xa2c] ;  /* 0x000a2c00010d7983 */ /* 0x000ea80000300800 */
[----:B------:R1:W-:Y:S04]  /*21960*/  STS.U16 [R2+UR4+0xcd80], R19 ;  /* 0x00cd801302007988 */ /* 0x0003e80008000404 */
[----:B------:R-:W2:Y:S04]  /*21970*/  LDL.LU R16, [R1+0xa28] ;  /* 0x000a280001107983 */ /* 0x000ea80000300800 */
[----:B------:R1:W-:Y:S04]  /*21980*/  STS.U16 [R2+UR4+0xce00], R20 ;  /* 0x00ce001402007988 */ /* 0x0003e80008000404 */
[----:B0-----:R-:W2:Y:S04]  /*21990*/  LDL.LU R17, [R1+0x928] ;  /* 0x0009280001117983 */ /* 0x001ea80000300800 */
[----:B------:R0:W-:Y:S04]  /*219a0*/  STS.U16 [R2+UR4+0xce80], R21 ;  /* 0x00ce801502007988 */ /* 0x0001e80008000404 */
[----:B------:R0:W-:Y:S04]  /*219b0*/  STS.U16 [R2+UR4+0xcf00], R22 ;  /* 0x00cf001602007988 */ /* 0x0001e80008000404 */
[----:B-1----:R-:W2:Y:S04]  /*219c0*/  LDL.LU R18, [R1+0x924] ;  /* 0x0009240001127983 */ /* 0x002ea80000300800 */
[----:B------:R-:W-:Y:S04]  /*219d0*/  STS.U16 [R2+UR4+0xcf80], R28 ;  /* 0x00cf801c02007988 */ /* 0x000fe80008000404 */
[----:B------:R-:W2:Y:S04]  /*219e0*/  LDL.LU R19, [R1+0x920] ;  /* 0x0009200001137983 */ /* 0x000ea80000300800 */
[----:B------:R-:W2:Y:S04]  /*219f0*/  LDL.LU R20, [R1+0x91c] ;  /* 0x00091c0001147983 */ /* 0x000ea80000300800 */
[----:B0-----:R-:W2:Y:S04]  /*21a00*/  LDL.LU R21, [R1+0x918] ;  /* 0x0009180001157983 */ /* 0x001ea80000300800 */
[----:B------:R-:W2:Y:S04]  /*21a10*/  LDL.LU R22, [R1+0x914] ;  /* 0x0009140001167983 */ /* 0x000ea80000300800 */
[----:B----4-:R-:W-:Y:S04]  /*21a20*/  STS.U16 [R2+UR4+0xec00], R3 ;  /* 0x00ec000302007988 */ /* 0x010fe80008000404 */
[----:B---3--:R0:W-:Y:S04]  /*21a30*/  STS.U16 [R2+UR4+0xec80], R0 ;  /* 0x00ec800002007988 */ /* 0x0081e80008000404 */
[----:B--2---:R-:W-:Y:S04]  /*21a40*/  STS.U16 [R2+UR4+0xed00], R29 ;  /* 0x00ed001d02007988 */ /* 0x004fe80008000404 */
[----:B------:R-:W-:Y:S04]  /*21a50*/  STS.U16 [R2+UR4+0xed80], R27 ;  /* 0x00ed801b02007988 */ /* 0x000fe80008000404 */
[----:B------:R-:W-:Y:S04]  /*21a60*/  STS.U16 [R2+UR4+0xee00], R26 ;  /* 0x00ee001a02007988 */ /* 0x000fe80008000404 */
[----:B0-----:R-:W2:Y:S04]  /*21a70*/  LDL.LU R0, [R1+0x910] ;  /* 0x0009100001007983 */ /* 0x001ea80000300800 */
[----:B------:R-:W3:Y:S04]  /*21a80*/  LDL.LU R3, [R1+0x90c] ;  /* 0x00090c0001037983 */ /* 0x000ee80000300800 */
[----:B------:R-:W4:Y:S04]  /*21a90*/  LDL.LU R28, [R1+0x824] ;  /* 0x00082400011c7983 */ /* 0x000f280000300800 */
[----:B------:R0:W-:Y:S04]  /*21aa0*/  STL [R1+0x3004], R29 ;  /* 0x0030041d01007387 */ /* 0x0001e80000100800 */
[----:B0-----:R-:W2:Y:S04]  /*21ab0*/  LDL.LU R29, [R1+0xb3c] ;  /* 0x000b3c00011d7983 */ /* 0x001ea80000300800 */
[----:B------:R0:W-:Y:S04]  /*21ac0*/  STL [R1+0x3008], R27 ;  /* 0x0030081b01007387 */ /* 0x0001e80000100800 */
[----:B0-----:R-:W3:Y:S04]  /*21ad0*/  LDL.LU R27, [R1+0xb40] ;  /* 0x000b4000011b7983 */ /* 0x001ee80000300800 */
[----:B------:R0:W-:Y:S04]  /*21ae0*/  STL [R1+0x300c], R26 ;  /* 0x00300c1a01007387 */ /* 0x0001e80000100800 */
[----:B0-----:R-:W4:Y:S04]  /*21af0*/  LDL.LU R26, [R1+0xb44] ;  /* 0x000b4400011a7983 */ /* 0x001f280000300800 */
[----:B------:R0:W-:Y:S02]  /*21b00*/  STS.U16 [R2+UR4+0xee80], R25 ;  /* 0x00ee801902007988 */ /* 0x0001e40008000404 */
[----:B0-----:R-:W0:Y:S02]  /*21b10*/  S2R R2, SR_TID.X ;  /* 0x0000000000027919 */ /* 0x001e240000002100 */
[----:B------:R1:W-:Y:S04]  /*21b20*/  STL [R1+0x3010], R25 ;  /* 0x0030101901007387 */ /* 0x0003e80000100800 */
[----:B------:R-:W-:Y:S04]  /*21b30*/  STL [R1+0x3014], R24 ;  /* 0x0030141801007387 */ /* 0x000fe80000100800 */
[----:B------:R-:W-:Y:S01]  /*21b40*/  STL [R1+0x3018], R23 ;  /* 0x0030181701007387 */ /* 0x000fe20000100800 */
[----:B0-----:R-:W-:-:S05]  /*21b50*/  LOP3.LUT R2, R2, 0x3f, RZ, 0xc0, !PT ;  /* 0x0000003f02027812 */ /* 0x001fca00078ec0ff */
[----:B------:R-:W-:-:S05]  /*21b60*/  IMAD.SHL.U32 R2, R2, 0x2, RZ ;  /* 0x0000000202027824 */ /* 0x000fca00078e00ff */
[----:B-1----:R-:W-:-:S05]  /*21b70*/  LOP3.LUT R25, R2, 0x30, RZ, 0x3c, !PT ;  /* 0x0000003002197812 */ /* 0x002fca00078e3cff */
[----:B------:R-:W-:Y:S04]  /*21b80*/  STS.U16 [R25+UR4+0xef00], R24 ;  /* 0x00ef001819007988 */ /* 0x000fe80008000404 */
[----:B------:R0:W-:Y:S02]  /*21b90*/  STS.U16 [R25+UR4+0xef80], R23 ;  /* 0x00ef801719007988 */ /* 0x0001e40008000404 */
[----:B0-----:R-:W-:-:S05]  /*21ba0*/  LOP3.LUT R23, R2, 0x40, RZ, 0x3c, !PT ;  /* 0x0000004002177812 */ /* 0x001fca00078e3cff */
[----:B----4-:R-:W-:Y:S04]  /*21bb0*/  STS.U16 [R23+UR4+0x1000], R26 ;  /* 0x0010001a17007988 */ /* 0x010fe80008000404 */
        /* <DEDUP_REMOVED lines=53> */
[----:B------:R1:W-:Y:S04]  /*21f10*/  STS.U16 [R23+UR4+0x5380], R3 ;  /* 0x0053800317007988 */ /* 0x0003e80008000404 */
[----:B------:R1:W-:Y:S04]  /*21f20*/  STS.U16 [R23+UR4+0x7000], R28 ;  /* 0x0070001c17007988 */ /* 0x0003e80008000404 */
[----:B0-----:R-:W4:Y:S04]  /*21f30*/  LDL.LU R0, [R1+0xd0] ;  /* 0x0000d00001007983 */ /* 0x001f280000300800 */
[----:B-1----:R-:W4:Y:S04]  /*21f40*/  LDL.LU R3, [R1+0xcc] ;  /* 0x0000cc0001037983 */ /* 0x002f280000300800 */
        /* <DEDUP_REMOVED lines=13> */
[----:B------:R4:W-:Y:S04]  /*22020*/  STS.U16 [R23+UR4+0x9100], R21 ;  /* 0x0091001517007988 */ /* 0x0009e80008000404 */
[----:B------:R4:W-:Y:S04]  /*22030*/  STS.U16 [R23+UR4+0x9180], R22 ;  /* 0x0091801617007988 */ /* 0x0009e80008000404 */
[----:B------:R-:W-:Y:S04]  /*22040*/  STS.U16 [R23+UR4+0x9200], R2 ;  /* 0x0092000217007988 */ /* 0x000fe80008000404 */
[----:B------:R4:W-:Y:S04]  /*22050*/  STS.U16 [R23+UR4+0x9280], R24 ;  /* 0x0092801817007988 */ /* 0x0009e80008000404 */
[----:B0-----:R-:W4:Y:S04]  /*22060*/  LDL.LU R13, [R1+0x3080] ;  /* 0x00308000010d7983 */ /* 0x001f280000300800 */
[----:B------:R-:W-:Y:S04]  /*22070*/  STS.U16 [R23+UR4+0x9300], R25 ;  /* 0x0093001917007988 */ /* 0x000fe80008000404 */
[----:B-1----:R-:W4:Y:S04]  /*22080*/  LDL.LU R16, [R1+0x307c] ;  /* 0x00307c0001107983 */ /* 0x002f280000300800 */
[----:B------:R-:W-:Y:S04]  /*22090*/  STS.U16 [R23+UR4+0x9380], R26 ;  /* 0x0093801a17007988 */ /* 0x000fe80008000404 */
[----:B--2---:R-:W2:Y:S04]  /*220a0*/  LDL.LU R17, [R1+0x3078] ;  /* 0x0030780001117983 */ /* 0x004ea80000300800 */
[----:B------:R-:W-:Y:S04]  /*220b0*/  STS.U16 [R23+UR4+0xb000], R27 ;  /* 0x00b0001b17007988 */ /* 0x000fe80008000404 */
[----:B---3--:R-:W3:Y:S04]  /*220c0*/  LDL.LU R18, [R1+0x3074] ;  /* 0x0030740001127983 */ /* 0x008ee80000300800 */
[----:B------:R-:W-:Y:S04]  /*220d0*/  STS.U16 [R23+UR4+0xb080], R29 ;  /* 0x00b0801d17007988 */ /* 0x000fe80008000404 */
[----:B----4-:R-:W4:Y:S04]  /*220e0*/  LDL.LU R19, [R1+0x3070] ;  /* 0x0030700001137983 */ /* 0x010f280000300800 */
[----:B------:R-:W-:Y:S04]  /*220f0*/  STS.U16 [R23+UR4+0xb100], R4 ;  /* 0x00b1000417007988 */ /* 0x000fe80008000404 */
[----:B------:R-:W2:Y:S04]  /*22100*/  LDL.LU R20, [R1+0x306c] ;  /* 0x00306c0001147983 */ /* 0x000ea80000300800 */
[----:B------:R-:W-:Y:S04]  /*22110*/  STS.U16 [R23+UR4+0xb180], R15 ;  /* 0x00b1800f17007988 */ /* 0x000fe80008000404 */
[----:B------:R-:W3:Y:S04]  /*22120*/  LDL.LU R21, [R1+0x3068] ;  /* 0x0030680001157983 */ /* 0x000ee80000300800 */
[----:B------:R-:W-:Y:S04]  /*22130*/  STS.U16 [R23+UR4+0xb200], R14 ;  /* 0x00b2000e17007988 */ /* 0x000fe80008000404 */
[----:B------:R-:W4:Y:S04]  /*22140*/  LDL.LU R22, [R1+0x3064] ;  /* 0x0030640001167983 */ /* 0x000f280000300800 */
        /* <DEDUP_REMOVED lines=8> */
[----:B------:R-:W-:Y:S04]  /*221d0*/  STS.U16 [R23+UR4+0xd280], R0 ;  /* 0x00d2800017007988 */ /* 0x000fe80008000404 */
[----:B------:R-:W2:Y:S04]  /*221e0*/  LDL.LU R24, [R1+0xb24] ;  /* 0x000b240001187983 */ /* 0x000ea80000300800 */
[----:B------:R1:W-:Y:S04]  /*221f0*/  STS.U16 [R23+UR4+0xd300], R3 ;  /* 0x00d3000317007988 */ /* 0x0003e80008000404 */
[----:B------:R1:W-:Y:S04]  /*22200*/  STS.U16 [R23+UR4+0xd380], R28 ;  /* 0x00d3801c17007988 */ /* 0x0003e80008000404 */
[----:B0-----:R-:W2:Y:S04]  /*22210*/  LDL.LU R12, [R1+0xb20] ;  /* 0x000b2000010c7983 */ /* 0x001ea80000300800 */
[----:B-1----:R-:W2:Y:S04]  /*22220*/  LDL.LU R3, [R1+0xb1c] ;  /* 0x000b1c0001037983 */ /* 0x002ea80000300800 */
[----:B------:R-:W2:Y:S01]  /*22230*/  LDL.LU R28, [R1+0xb18] ;  /* 0x000b1800011c7983 */ /* 0x000ea20000300800 */
[----:B------:R-:W0:Y:S03]  /*22240*/  S2R R2, SR_TID.X ;  /* 0x0000000000027919 */ /* 0x000e260000002100 */
        /* <DEDUP_REMOVED lines=14> */
[----:B------:R-:W2:Y:S01]  /*22330*/  LDL.LU R0, [R1+0x900] ;  /* 0x0009000001007983 */ /* 0x000ea20000300800 */
[----:B0-----:R-:W-:-:S05]  /*22340*/  LOP3.LUT R2, R2, 0x3f, RZ, 0xc0, !PT ;  /* 0x0000003f02027812 */ /* 0x001fca00078ec0ff */
[----:B------:R-:W-:Y:S01]  /*22350*/  IMAD.SHL.U32 R2, R2, 0x2, RZ ;  /* 0x0000000202027824 */ /* 0x000fe200078e00ff */
[----:B----4-:R-:W-:Y:S04]  /*22360*/  STS.U16 [R23+UR4+0xf000], R22 ;  /* 0x00f0001617007988 */ /* 0x010fe80008000404 */
[----:B---3--:R-:W-:Y:S04]  /*22370*/  STS.U16 [R23+UR4+0xf080], R21 ;  /* 0x00f0801517007988 */ /* 0x008fe80008000404 */
[----:B------:R0:W-:Y:S04]  /*22380*/  STL [R1+0x301c], R22 ;  /* 0x00301c1601007387 */ /* 0x0001e80000100800 */
[----:B--2---:R-:W-:Y:S04]  /*22390*/  STS.U16 [R23+UR4+0xf100], R20 ;  /* 0x00f1001417007988 */ /* 0x004fe80008000404 */
[----:B------:R-:W-:Y:S04]  /*223a0*/  STS.U16 [R23+UR4+0xf180], R19 ;  /* 0x00f1801317007988 */ /* 0x000fe80008000404 */
[----:B------:R-:W-:Y:S04]  /*223b0*/  STL [R1+0x304c], R21 ;  /* 0x00304c1501007387 */ /* 0x000fe80000100800 */
[----:B------:R-:W-:Y:S04]  /*223c0*/  STS.U16 [R23+UR4+0xf200], R18 ;  /* 0x00f2001217007988 */ /* 0x000fe80008000404 */
[----:B------:R-:W-:Y:S04]  /*223d0*/  STL [R1+0x3050], R20 ;  /* 0x0030501401007387 */ /* 0x000fe80000100800 */
[----:B------:R-:W-:Y:S04]  /*223e0*/  STS.U16 [R23+UR4+0xf280], R17 ;  /* 0x00f2801117007988 */ /* 0x000fe80008000404 */
[----:B------:R-:W-:Y:S01]  /*223f0*/  STL [R1+0x3054], R19 ;  /* 0x0030541301007387 */ /* 0x000fe20000100800 */
[----:B0-----:R-:W-:-:S03]  /*22400*/  LOP3.LUT R22, R2, 0x50, RZ, 0x3c, !PT ;  /* 0x0000005002167812 */ /* 0x001fc600078e3cff */
[----:B------:R-:W-:Y:S04]  /*22410*/  STS.U16 [R23+UR4+0xf300], R16 ;  /* 0x00f3001017007988 */ /* 0x000fe80008000404 */
[----:B------:R-:W-:Y:S04]  /*22420*/  STL [R1+0x3058], R18 ;  /* 0x0030581201007387 */ /* 0x000fe80000100800 */
[----:B------:R-:W-:Y:S04]  /*22430*/  STS.U16 [R23+UR4+0xf380], R13 ;  /* 0x00f3800d17007988 */ /* 0x000fe80008000404 */
[----:B------:R-:W-:Y:S04]  /*22440*/  STL [R1+0x305c], R17 ;  /* 0x00305c1101007387 */ /* 0x000fe80000100800 */
[----:B------:R-:W-:Y:S04]  /*22450*/  STS.U16 [R22+UR4+0x1400], R24 ;  /* 0x0014001816007988 */ /* 0x000fe80008000404 */
[----:B------:R-:W-:Y:S04]  /*22460*/  STL [R1+0x3060], R16 ;  /* 0x0030601001007387 */ /* 0x000fe80000100800 */
[----:B------:R0:W-:Y:S04]  /*22470*/  STS.U16 [R22+UR4+0x1480], R12 ;  /* 0x0014800c16007988 */ /* 0x0001e80008000404 */
[----:B------:R1:W-:Y:S04]  /*22480*/  STS.U16 [R22+UR4+0x1500], R3 ;  /* 0x0015000316007988 */ /* 0x0003e80008000404 */
[----:B------:R2:W-:Y:S04]  /*22490*/  STS.U16 [R22+UR4+0x1580], R28 ;  /* 0x0015801c16007988 */ /* 0x0005e80008000404 */
        /* <DEDUP_REMOVED lines=8> */
[----:B------:R-:W2:Y:S04]  /*22520*/  LDL.LU R16, [R1+0x8f0] ;  /* 0x0008f00001107983 */ /* 0x000ea80000300800 */
[----:B------:R0:W-:Y:S04]  /*22530*/  STS.U16 [R22+UR4+0x3480], R15 ;  /* 0x0034800f16007988 */ /* 0x0001e80008000404 */
[----:B------:R-:W2:Y:S04]  /*22540*/  LDL.LU R17, [R1+0x8ec] ;  /* 0x0008ec0001117983 */ /* 0x000ea80000300800 */
[----:B------:R-:W-:Y:S04]  /*22550*/  STS.U16 [R22+UR4+0x3500], R14 ;  /* 0x0035000e16007988 */ /* 0x000fe80008000404 */
[----:B------:R-:W2:Y:S04]  /*22560*/  LDL.LU R18, [R1+0x804] ;  /* 0x0008040001127983 */ /* 0x000ea80000300800 */
[----:B------:R1:W-:Y:S04]  /*22570*/  STS.U16 [R22+UR4+0x3580], R5 ;  /* 0x0035800516007988 */ /* 0x0003e80008000404 */
[----:B------:R-:W2:Y:S04]  /*22580*/  LDL.LU R19, [R1+0x800] ;  /* 0x0008000001137983 */ /* 0x000ea80000300800 */
[----:B------:R1:W-:Y:S04]  /*22590*/  STS.U16 [R22+UR4+0x3600], R6 ;  /* 0x0036000616007988 */ /* 0x0003e80008000404 */
[----:B------:R-:W2:Y:S04]  /*225a0*/  LDL.LU R20, [R1+0x7fc] ;  /* 0x0007fc0001147983 */ /* 0x000ea80000300800 */
[----:B------:R1:W-:Y:S04]  /*225b0*/  STS.U16 [R22+UR4+0x3680], R7 ;  /* 0x0036800716007988 */ /* 0x0003e80008000404 */
[----:B------:R-:W2:Y:S04]  /*225c0*/  LDL.LU R21, [R1+0x7f8] ;  /* 0x0007f80001157983 */ /* 0x000ea80000300800 */
[----:B------:R-:W-:Y:S04]  /*225d0*/  STS.U16 [R22+UR4+0x3700], R8 ;  /* 0x0037000816007988 */ /* 0x000fe80008000404 */
[----:B0-----:R-:W2:Y:S04]  /*225e0*/  LDL.LU R15, [R1+0x7f4] ;  /* 0x0007f400010f7983 */ /* 0x001ea80000300800 */
[----:B------:R-:W-:Y:S04]  /*225f0*/  STS.U16 [R22+UR4+0x3780], R9 ;  /* 0x0037800916007988 */ /* 0x000fe80008000404 */
[----:B------:R-:W-:Y:S04]  /*22600*/  STS.U16 [R22+UR4+0x5400], R10 ;  /* 0x0054000a16007988 */ /* 0x000fe80008000404 */
[----:B-1----:R-:W2:Y:S04]  /*22610*/  LDL.LU R5, [R1+0x7f0] ;  /* 0x0007f00001057983 */ /* 0x002ea80000300800 */
[----:B------:R-:W2:Y:S04]  /*22620*/  LDL.LU R6, [R1+0x7ec] ;  /* 0x0007ec0001067983 */ /* 0x000ea80000300800 */
[----:B------:R-:W-:Y:S04]  /*22630*/  STS.U16 [R22+UR4+0x5480], R11 ;  /* 0x0054800b16007988 */ /* 0x000fe80008000404 */
[----:B------:R0:W-:Y:S04]  /*22640*/  STS.U16 [R22+UR4+0x5500], R0 ;  /* 0x0055000016007988 */ /* 0x0001e80008000404 */
[----:B------:R-:W2:Y:S04]  /*22650*/  LDL.LU R7, [R1+0x7e8] ;  /* 0x0007e80001077983 */ /* 0x000ea80000300800 */
[----:B------:R-:W2:Y:S04]  /*22660*/  LDL.LU R14, [R1+0x704] ;  /* 0x00070400010e7983 */ /* 0x000ea80000300800 */
[----:B0-----:R-:W2:Y:S04]  /*22670*/  LDL.LU R0, [R1+0x700] ;  /* 0x0007000001007983 */ /* 0x001ea80000300800 */
[----:B------:R-:W2:Y:S04]  /*22680*/  LDL.LU R2, [R1+0x6fc] ;  /* 0x0006fc0001027983 */ /* 0x000ea80000300800 */
[----:B------:R-:W2:Y:S04]  /*22690*/  LDL.LU R8, [R1+0x6f8] ;  /* 0x0006f80001087983 */ /* 0x000ea80000300800 */
[----:B------:R-:W2:Y:S04]  /*226a0*/  LDL.LU R9, [R1+0x6f4] ;  /* 0x0006f40001097983 */ /* 0x000ea80000300800 */
[----:B------:R-:W2:Y:S04]  /*226b0*/  LDL.LU R10, [R1+0x6f0] ;  /* 0x0006f000010a7983 */ /* 0x000ea80000300800 */
[----:B------:R-:W2:Y:S04]  /*226c0*/  LDL.LU R11, [R1+0x6ec] ;  /* 0x0006ec00010b7983 */ /* 0x000ea80000300800 */
[----:B---3--:R0:W-:Y:S04]  /*226d0*/  STS.U16 [R22+UR4+0x5580], R12 ;  /* 0x0055800c16007988 */ /* 0x0081e80008000404 */
[----:B----4-:R1:W-:Y:S04]  /*226e0*/  STS.U16 [R22+UR4+0x5600], R3 ;  /* 0x0056000316007988 */ /* 0x0103e80008000404 */
[----:B--2---:R2:W-:Y:S04]  /*226f0*/  STS.U16 [R22+UR4+0x5680], R28 ;  /* 0x0056801c16007988 */ /* 0x0045e80008000404 */
[----:B0-----:R-:W3:Y:S04]  /*22700*/  LDL.LU R12, [R1+0x6e8] ;  /* 0x0006e800010c7983 */ /* 0x001ee80000300800 */
[----:B-1----:R-:W4:Y:S04]  /*22710*/  LDL.LU R3, [R1+0x1c4] ;  /* 0x0001c40001037983 */ /* 0x002f280000300800 */
[----:B--2---:R-:W2:Y:S04]  /*22720*/  LDL.LU R28, [R1+0x1c0] ;  /* 0x0001c000011c7983 */ /* 0x004ea80000300800 */
        /* <DEDUP_REMOVED lines=16> */
[----:B------:R0:W-:Y:S04]  /*22830*/  STS.U16 [R22+UR4+0x7600], R15 ;  /* 0x0076000f16007988 */ /* 0x0001e80008000404 */
[----:B------:R-:W2:Y:S04]  /*22840*/  LDL.LU R19, [R1+0x3054] ;  /* 0x0030540001137983 */ /* 0x000ea80000300800 */
[----:B------:R-:W2:Y:S04]  /*22850*/  LDL.LU R20, [R1+0x3050] ;  /* 0x0030500001147983 */ /* 0x000ea80000300800 */
[----:B------:R-:W2:Y:S04]  /*22860*/  LDL.LU R21, [R1+0x304c] ;  /* 0x00304c0001157983 */ /* 0x000ea80000300800 */
[----:B------:R1:W-:Y:S04]  /*22870*/  STS.U16 [R22+UR4+0x7680], R5 ;  /* 0x0076800516007988 */ /* 0x0003e80008000404 */
[----:B------:R1:W-:Y:S04]  /*22880*/  STS.U16 [R22+UR4+0x7700], R6 ;  /* 0x0077000616007988 */ /* 0x0003e80008000404 */
[----:B------:R1:W-:Y:S04]  /*22890*/  STS.U16 [R22+UR4+0x7780], R7 ;  /* 0x0077800716007988 */ /* 0x0003e80008000404 */
[----:B------:R-:W-:Y:S04]  /*228a0*/  STS.U16 [R22+UR4+0x9400], R14 ;  /* 0x0094000e16007988 */ /* 0x000fe80008000404 */
[----:B0-----:R-:W2:Y:S04]  /*228b0*/  LDL.LU R15, [R1+0xbc] ;  /* 0x0000bc00010f7983 */ /* 0x001ea80000300800 */
[----:B------:R0:W-:Y:S04]  /*228c0*/  STS.U16 [R22+UR4+0x9480], R0 ;  /* 0x0094800016007988 */ /* 0x0001e80008000404 */
[----:B-1----:R-:W2:Y:S04]  /*228d0*/  LDL.LU R5, [R1+0x3048] ;  /* 0x0030480001057983 */ /* 0x002ea80000300800 */
[----:B------:R-:W2:Y:S04]  /*228e0*/  LDL.LU R6, [R1+0x3044] ;  /* 0x0030440001067983 */ /* 0x000ea80000300800 */
[----:B------:R1:W-:Y:S04]  /*228f0*/  STS.U16 [R22+UR4+0x9500], R2 ;  /* 0x0095000216007988 */ /* 0x0003e80008000404 */
[----:B------:R-:W2:Y:S04]  /*22900*/  LDL.LU R7, [R1+0x3040] ;  /* 0x0030400001077983 */ /* 0x000ea80000300800 */
[----:B------:R1:W-:Y:S04]  /*22910*/  STS.U16 [R22+UR4+0x9580], R8 ;  /* 0x0095800816007988 */ /* 0x0003e80008000404 */
[----:B------:R1:W-:Y:S04]  /*22920*/  STS.U16 [R22+UR4+0x9600], R9 ;  /* 0x0096000916007988 */ /* 0x0003e80008000404 */
[----:B0-----:R-:W2:Y:S04]  /*22930*/  LDL.LU R0, [R1+0xa4] ;  /* 0x0000a40001007983 */ /* 0x001ea80000300800 */
[----:B------:R-:W2:Y:S04]  /*22940*/  LDL.LU R14, [R1+0x9c] ;  /* 0x00009c00010e7983 */ /* 0x000ea80000300800 */
[----:B-1----:R-:W2:Y:S04]  /*22950*/  LDL.LU R2, [R1+0x94] ;  /* 0x0000940001027983 */ /* 0x002ea80000300800 */
[----:B------:R0:W-:Y:S04]  /*22960*/  STS.U16 [R22+UR4+0x9680], R10 ;  /* 0x0096800a16007988 */ /* 0x0001e80008000404 */
[----:B------:R1:W-:Y:S04]  /*22970*/  STS.U16 [R22+UR4+0x9700], R11 ;  /* 0x0097000b16007988 */ /* 0x0003e80008000404 */
[----:B------:R-:W2:Y:S04]  /*22980*/  LDL.LU R8, [R1+0x303c] ;  /* 0x00303c0001087983 */ /* 0x000ea80000300800 */
[----:B------:R-:W2:Y:S04]  /*22990*/  LDL.LU R9, [R1+0x3038] ;  /* 0x0030380001097983 */ /* 0x000ea80000300800 */
[----:B0-----:R-:W2:Y:S04]  /*229a0*/  LDL.LU R10, [R1+0x3034] ;  /* 0x00303400010a7983 */ /* 0x001ea80000300800 */
[----:B-1----:R-:W2:Y:S04]  /*229b0*/  LDL.LU R11, [R1+0x3030] ;  /* 0x00303000010b7983 */ /* 0x002ea80000300800 */
[----:B---3--:R0:W-:Y:S04]  /*229c0*/  STS.U16 [R22+UR4+0x9780], R12 ;  /* 0x0097800c16007988 */ /* 0x0081e80008000404 */
[----:B----4-:R1:W-:Y:S04]  /*229d0*/  STS.U16 [R22+UR4+0xb400], R3 ;  /* 0x00b4000316007988 */ /* 0x0103e80008000404 */
[----:B--2---:R2:W-:Y:S04]  /*229e0*/  STS.U16 [R22+UR4+0xb480], R28 ;  /* 0x00b4801c16007988 */ /* 0x0045e80008000404 */
[----:B0-----:R-:W3:Y:S04]  /*229f0*/  LDL.LU R12, [R1+0x302c] ;  /* 0x00302c00010c7983 */ /* 0x001ee80000300800 */
[----:B-1----:R-:W4:Y:S04]  /*22a00*/  LDL.LU R3, [R1+0x3028] ;  /* 0x0030280001037983 */ /* 0x002f280000300800 */
[----:B--2---:R-:W2:Y:S04]  /*22a10*/  LDL.LU R28, [R1+0x3024] ;  /* 0x00302400011c7983 */ /* 0x004ea80000300800 */
[----:B------:R0:W-:Y:S04]  /*22a20*/  STS.U16 [R22+UR4+0xb500], R23 ;  /* 0x00b5001716007988 */ /* 0x0001e80008000404 */
        /* <DEDUP_REMOVED lines=16> */
[----:B----4-:R1:W-:Y:S04]  /*22b30*/  STS.U16 [R22+UR4+0xd580], R3 ;  /* 0x00d5800316007988 */ /* 0x0103e80008000404 */
[----:B------:R2:W-:Y:S04]  /*22b40*/  STS.U16 [R22+UR4+0xd600], R0 ;  /* 0x00d6000016007988 */ /* 0x0005e80008000404 */
[----:B0-----:R-:W4:Y:S04]  /*22b50*/  LDL.LU R28, [R1+0x9fc] ;  /* 0x0009fc00011c7983 */ /* 0x001f280000300800 */
[----:B-1----:R-:W4:Y:S04]  /*22b60*/  LDL.LU R3, [R1+0x9f8] ;  /* 0x0009f80001037983 */ /* 0x002f280000300800 */
[----:B--2---:R-:W2:Y:S04]  /*22b70*/  LDL.LU R0, [R1+0x3020] ;  /* 0x0030200001007983 */ /* 0x004ea80000300800 */
[----:B------:R0:W-:Y:S04]  /*22b80*/  STS.U16 [R22+UR4+0xd680], R14 ;  /* 0x00d6800e16007988 */ /* 0x0001e80008000404 */
[----:B------:R1:W-:Y:S04]  /*22b90*/  STS.U16 [R22+UR4+0xd700], R2 ;  /* 0x00d7000216007988 */ /* 0x0003e80008000404 */
[----:B0-----:R-:W4:Y:S01]  /*22ba0*/  LDL.LU R14, [R1+0x9e8] ;  /* 0x0009e800010e7983 */ /* 0x001f220000300800 */
[----:B-1----:R-:W0:Y:S03]  /*22bb0*/  S2R R2, SR_TID.X ;  /* 0x0000000000027919 */ /* 0x002e260000002100 */
[----:B--2---:R-:W-:Y:S04]  /*22bc0*/  STS.U16 [R22+UR4+0xd780], R0 ;  /* 0x00d7800016007988 */ /* 0x004fe80008000404 */
[----:B---3--:R-:W-:Y:S04]  /*22bd0*/  STS.U16 [R22+UR4+0xf400], R12 ;  /* 0x00f4000c16007988 */ /* 0x008fe80008000404 */
[----:B------:R-:W-:Y:S04]  /*22be0*/  STS.U16 [R22+UR4+0xf480], R11 ;  /* 0x00f4800b16007988 */ /* 0x000fe80008000404 */
[----:B------:R1:W-:Y:S04]  /*22bf0*/  STS.U16 [R22+UR4+0xf500], R10 ;  /* 0x00f5000a16007988 */ /* 0x0003e80008000404 */
[----:B------:R2:W-:Y:S04]  /*22c00*/  STS.U16 [R22+UR4+0xf580], R9 ;  /* 0x00f5800916007988 */ /* 0x0005e80008000404 */
[----:B------:R-:W-:Y:S04]  /*22c10*/  STS.U16 [R22+UR4+0xf600], R8 ;  /* 0x00f6000816007988 */ /* 0x000fe80008000404 */
[----:B------:R3:W-:Y:S04]  /*22c20*/  STS.U16 [R22+UR4+0xf680], R7 ;  /* 0x00f6800716007988 */ /* 0x0007e80008000404 */
[----:B------:R-:W-:Y:S04]  /*22c30*/  STS.U16 [R22+UR4+0xf700], R6 ;  /* 0x00f7000616007988 */ /* 0x000fe80008000404 */
[----:B------:R0:W-:Y:S04]  /*22c40*/  STS.U16 [R22+UR4+0xf780], R5 ;  /* 0x00f7800516007988 */ /* 0x0001e80008000404 */
[----:B-1----:R-:W4:Y:S04]  /*22c50*/  LDL.LU R10, [R1+0xa04] ;  /* 0x000a0400010a7983 */ /* 0x002f280000300800 */
[----:B--2---:R-:W2:Y:S04]  /*22c60*/  LDL.LU R9, [R1+0x9f4] ;  /* 0x0009f40001097983 */ /* 0x004ea80000300800 */
[----:B---3--:R-:W3:Y:S04]  /*22c70*/  LDL.LU R7, [R1+0x9ec] ;  /* 0x0009ec0001077983 */ /* 0x008ee80000300800 */
[----:B0-----:R-:W3:Y:S04]  /*22c80*/  LDL.LU R22, [R1+0x301c] ;  /* 0x00301c0001167983 */ /* 0x001ee80000300800 */
[----:B------:R-:W4:Y:S01]  /*22c90*/  LDL.LU R5, [R1+0xaec] ;  /* 0x000aec0001057983 */ /* 0x000f220000300800 */
[----:B------:R-:W-:-:S05]  /*22ca0*/  LOP3.LUT R2, R2, 0x3f, RZ, 0xc0, !PT ;  /* 0x0000003f02027812 */ /* 0x000fca00078ec0ff */
[----:B------:R-:W-:-:S05]  /*22cb0*/  IMAD.SHL.U32 R2, R2, 0x2, RZ ;  /* 0x0000000202027824 */ /* 0x000fca00078e00ff */
[----:B------:R-:W-:-:S05]  /*22cc0*/  LOP3.LUT R0, R2, 0x60, RZ, 0x3c, !PT ;  /* 0x0000006002007812 */ /* 0x000fca00078e3cff */
        /* <DEDUP_REMOVED lines=11> */
[----:B------:R-:W3:Y:S04]  /*22d80*/  LDL.LU R29, [R1+0x3004] ;  /* 0x00300400011d7983 */ /* 0x000ee80000300800 */
[----:B----4-:R0:W-:Y:S04]  /*22d90*/  STS.U16 [R0+UR4+0x1b00], R5 ;  /* 0x001b000500007988 */ /* 0x0101e80008000404 */
[----:B------:R1:W-:Y:S04]  /*22da0*/  STS.U16 [R0+UR4+0x1b80], R4 ;  /* 0x001b800400007988 */ /* 0x0003e80008000404 */
[----:B------:R4:W-:Y:S04]  /*22db0*/  STS.U16 [R0+UR4+0x3800], R10 ;  /* 0x0038000a00007988 */ /* 0x0009e80008000404 */
[----:B------:R2:W-:Y:S04]  /*22dc0*/  STS.U16 [R0+UR4+0x3880], R15 ;  /* 0x0038800f00007988 */ /* 0x0005e80008000404 */
[----:B------:R2:W-:Y:S04]  /*22dd0*/  STS.U16 [R0+UR4+0x3900], R28 ;  /* 0x0039001c00007988 */ /* 0x0005e80008000404 */
[----:B------:R2:W-:Y:S04]  /*22de0*/  STS.U16 [R0+UR4+0x3980], R3 ;  /* 0x0039800300007988 */ /* 0x0005e80008000404 */
[----:B0-----:R-:W3:Y:S04]  /*22df0*/  LDL R5, [R1+0x1bb4] ;  /* 0x001bb40001057983 */ /* 0x001ee80000100800 */
[----:B-1----:R-:W3:Y:S04]  /*22e00*/  LDL R4, [R1+0x1bcc] ;  /* 0x001bcc0001047983 */ /* 0x002ee80000100800 */
[----:B----4-:R-:W4:Y:S04]  /*22e10*/  LDL R10, [R1+0x1bdc] ;  /* 0x001bdc00010a7983 */ /* 0x010f280000100800 */
[----:B--2---:R-:W2:Y:S04]  /*22e20*/  LDL.LU R15, [R1+0x3000] ;  /* 0x00300000010f7983 */ /* 0x004ea80000300800 */
[----:B------:R-:W4:Y:S04]  /*22e30*/  LDL.LU R28, [R1+0x2ffc] ;  /* 0x002ffc00011c7983 */ /* 0x000f280000300800 */
[----:B------:R-:W3:Y:S04]  /*22e40*/  LDL.LU R3, [R1+0x2ff8] ;  /* 0x002ff80001037983 */ /* 0x000ee80000300800 */
[----:B------:R0:W-:Y:S04]  /*22e50*/  STS.U16 [R0+UR4+0x3a00], R9 ;  /* 0x003a000900007988 */ /* 0x0001e80008000404 */
[----:B0-----:R-:W2:Y:S04]  /*22e60*/  LDL R9, [R1+0x1be4] ;  /* 0x001be40001097983 */ /* 0x001ea80000100800 */
[----:B---3--:R0:W-:Y:S04]  /*22e70*/  STS.U16 [R0+UR4+0x3a80], R3 ;  /* 0x003a800300007988 */ /* 0x0081e80008000404 */
[----:B0-----:R-:W3:Y:S02]  /*22e80*/  LDL.LU R3, [R1+0x2ff4] ;  /* 0x002ff40001037983 */ /* 0x001ee40000300800 */
[----:B---3--:R-:W-:-:S06]  /*22e90*/  PRMT R3, RZ, 0x7610, R3 ;  /* 0x00007610ff037816 */ /* 0x008fcc0000000003 */
[----:B------:R-:W3:Y:S04]  /*22ea0*/  @!P0 LDG.E.U16 R3, desc[UR8][R4.64] ;  /* 0x0000000804038981 */ /* 0x000ee8000c1e1500 */
[----:B------:R-:W-:Y:S04]  /*22eb0*/  STS.U16 [R0+UR4+0x3b00], R7 ;  /* 0x003b000700007988 */ /* 0x000fe80008000404 */
[----:B------:R-:W-:Y:S04]  /*22ec0*/  STS.U16 [R0+UR4+0x3b80], R14 ;  /* 0x003b800e00007988 */ /* 0x000fe80008000404 */
[----:B----4-:R0:W-:Y:S04]  /*22ed0*/  STS.U16 [R0+UR4+0x5800], R28 ;  /* 0x0058001c00007988 */ /* 0x0101e80008000404 */
[----:B0-----:R-:W4:Y:S04]  /*22ee0*/  LDL.LU R28, [R1+0x2ff0] ;  /* 0x002ff000011c7983 */ /* 0x001f280000300800 */
[----:B------:R-:W4:Y:S04]  /*22ef0*/  LDL R14, [R1+0x1bc4] ;  /* 0x001bc400010e7983 */ /* 0x000f280000100800 */
[----:B------:R-:W4:Y:S04]  /*22f00*/  LDL R7, [R1+0x1bf4] ;  /* 0x001bf40001077983 */ /* 0x000f280000100800 */
[----:B---3--:R0:W-:Y:S04]  /*22f10*/  STL [R1+0x20], R3 ;  /* 0x0000200301007387 */ /* 0x0081e80000100800 */
[----:B0-----:R-:W3:Y:S04]  /*22f20*/  LDL.LU R3, [R1+0x2fec] ;  /* 0x002fec0001037983 */ /* 0x001ee80000300800 */
[----:B------:R-:W2:Y:S01]  /*22f30*/  LDL R5, [R1+0x1bb8] ;  /* 0x001bb80001057983 */ /* 0x000ea20000100800 */
[----:B------:R-:W-:Y:S01]  /*22f40*/  PRMT R2, RZ, 0x7610, R2 ;  /* 0x00007610ff027816 */ /* 0x000fe20000000002 */
[----:B------:R-:W-:Y:S01]  /*22f50*/  @!P0 IMAD.MOV.U32 R4, RZ, RZ, R10 ;  /* 0x000000ffff048224 */ /* 0x000fe200078e000a */
[----:B------:R-:W-:Y:S01]  /*22f60*/  PRMT R8, RZ, 0x7610, R8 ;  /* 0x00007610ff087816 */ /* 0x000fe20000000008 */
[----:B------:R-:W3:Y:S04]  /*22f70*/  LDL R10, [R1+0x1bc8] ;  /* 0x001bc800010a7983 */ /* 0x000ee80000100800 */
[----:B--2---:R0:W2:Y:S04]  /*22f80*/  @!P0 LDG.E.U16 R2, desc[UR8][R4.64] ;  /* 0x0000000804028981 */ /* 0x0040a8000c1e1500 */
[----:B------:R-:W4:Y:S01]  /*22f90*/  LDL R5, [R1+0x1bbc] ;  /* 0x001bbc0001057983 */ /* 0x000f220000100800 */
[----:B0-----:R-:W-:-:S03]  /*22fa0*/  @!P0 IMAD.MOV.U32 R4, RZ, RZ, R9 ;  /* 0x000000ffff048224 */ /* 0x001fc600078e0009 */
[----:B--2---:R0:W-:Y:S01]  /*22fb0*/  STL [R1+0x1c], R2 ;  /* 0x00001c0201007387 */ /* 0x0041e20000100800 */
[----:B------:R-:W-:Y:S02]  /*22fc0*/  PRMT R15, RZ, 0x7610, R15 ;  /* 0x00007610ff0f7816 */ /* 0x000fe4000000000f */
[----:B------:R-:W-:Y:S01]  /*22fd0*/  PRMT R6, RZ, 0x7610, R6 ;  /* 0x00007610ff067816 */ /* 0x000fe20000000006 */
[----:B------:R-:W2:Y:S04]  /*22fe0*/  LDL R9, [R1+0x1bd0] ;  /* 0x001bd00001097983 */ /* 0x000ea80000100800 */
[----:B----4-:R1:W4:Y:S04]  /*22ff0*/  @!P0 LDG.E.U16 R8, desc[UR8][R4.64] ;  /* 0x0000000804088981 */ /* 0x010328000c1e1500 */
[----:B0-----:R-:W3:Y:S04]  /*23000*/  LDL R2, [R1+0x1bfc] ;  /* 0x001bfc0001027983 */ /* 0x001ee80000100800 */
[----:B------:R-:W1:Y:S04]  /*23010*/  LDL R4, [R1+0x1bc0] ;  /* 0x001bc00001047983 */ /* 0x000e680000100800 */
[----:B------:R-:W1:Y:S02]  /*23020*/  LDL R5, [R1+0x1bec] ;  /* 0x001bec0001057983 */ /* 0x000e640000100800 */
[----:B-1----:R-:W-:-:S04]  /*23030*/  @!P0 LOP3.LUT R5, R5, R4, RZ, 0x3c, !PT ;  /* 0x0000000405058212 */ /* 0x002fc800078e3cff */
[----:B------:R-:W-:-:S04]  /*23040*/  @!P0 LOP3.LUT R4, R5, R4, RZ, 0x3c, !PT ;  /* 0x0000000405048212 */ /* 0x000fc800078e3cff */
[----:B------:R-:W-:-:S05]  /*23050*/  @!P0 LOP3.LUT R5, R5, R4, RZ, 0x3c, !PT ;  /* 0x0000000405058212 */ /* 0x000fca00078e3cff */
[----:B------:R0:W2:Y:S02]  /*23060*/  @!P0 LDG.E.U16 R15, desc[UR8][R4.64] ;  /* 0x00000008040f8981 */ /* 0x0000a4000c1e1500 */
[----:B0-----:R-:W-:Y:S02]  /*23070*/  @!P0 IMAD.MOV.U32 R4, RZ, RZ, R7 ;  /* 0x000000ffff048224 */ /* 0x001fe400078e0007 */
[----:B------:R-:W-:-:S05]  /*23080*/  @!P0 IMAD.MOV.U32 R5, RZ, RZ, R14 ;  /* 0x000000ffff058224 */ /* 0x000fca00078e000e */
[----:B------:R3:W2:Y:S04]  /*23090*/  @!P0 LDG.E.U16 R6, desc[UR8][R4.64] ;  /* 0x0000000804068981 */ /* 0x0006a8000c1e1500 */
[----:B----4-:R0:W-:Y:S01]  /*230a0*/  STL [R1+0x18], R8 ;  /* 0x0000180801007387 */ /* 0x0101e20000100800 */
[----:B------:R-:W-:-:S03]  /*230b0*/  PRMT R28, RZ, 0x7610, R28 ;  /* 0x00007610ff1c7816 */ /* 0x000fc6000000001c */
[----:B0-----:R-:W4:Y:S01]  /*230c0*/  LDL R8, [R1+0x1c04] ;  /* 0x001c040001087983 */ /* 0x001f220000100800 */
[----:B---3--:R-:W-:Y:S02]  /*230d0*/  @!P0 IMAD.MOV.U32 R4, RZ, RZ, R2 ;  /* 0x000000ffff048224 */ /* 0x008fe400078e0002 */
[----:B------:R-:W-:-:S05]  /*230e0*/  @!P0 IMAD.MOV.U32 R5, RZ, RZ, R10 ;  /* 0x000000ffff058224 */ /* 0x000fca00078e000a */
[----:B------:R4:W3:Y:S04]  /*230f0*/  @!P0 LDG.E.U16 R28, desc[UR8][R4.64] ;  /* 0x00000008041c8981 */ /* 0x0008e8000c1e1500 */
[----:B--2---:R0:W-:Y:S04]  /*23100*/  STL [R1+0x14], R15 ;  /* 0x0000140f01007387 */ /* 0x0041e80000100800 */
[----:B------:R-:W2:Y:S04]  /*23110*/  LDL R14, [R1+0x1c0c] ;  /* 0x001c0c00010e7983 */ /* 0x000ea80000100800 */
[----:B------:R-:W2:Y:S04]  /*23120*/  LDL R7, [R1+0x1bd8] ;  /* 0x001bd80001077983 */ /* 0x000ea80000100800 */
[----:B0-----:R-:W2:Y:S04]  /*23130*/  LDL R15, [R1+0x1bd4] ;  /* 0x001bd400010f7983 */ /* 0x001ea80000100800 */
[----:B------:R0:W-:Y:S04]  /*23140*/  STL [R1+0x10], R6 ;  /* 0x0000100601007387 */ /* 0x0001e80000100800 */
[----:B------:R-:W2:Y:S04]  /*23150*/  LDL R10, [R1+0x1be0] ;  /* 0x001be000010a7983 */ /* 0x000ea80000100800 */
[----:B------:R-:W2:Y:S04]  /*23160*/  LDL R2, [R1+0x1c1c] ;  /* 0x001c1c0001027983 */ /* 0x000ea80000100800 */
[----:B0-----:R-:W2:Y:S01]  /*23170*/  LDL R6, [R1+0x1c14] ;  /* 0x001c140001067983 */ /* 0x001ea20000100800 */
[----:B------:R-:W-:Y:S01]  /*23180*/  PRMT R3, RZ, 0x7610, R3 ;  /* 0x00007610ff037816 */ /* 0x000fe20000000003 */
[----:B----4-:R-:W-:-:S02]  /*23190*/  @!P0 IMAD.MOV.U32 R4, RZ, RZ, R8 ;  /* 0x000000ffff048224 */ /* 0x010fc400078e0008 */
[----:B------:R-:W-:Y:S01]  /*231a0*/  @!P0 IMAD.MOV.U32 R5, RZ, RZ, R9 ;  /* 0x000000ffff058224 */ /* 0x000fe200078e0009 */
[----:B------:R-:W-:-:S04]  /*231b0*/  PRMT R11, RZ, 0x7610, R11 ;  /* 0x00007610ff0b7816 */ /* 0x000fc8000000000b */
[----:B------:R2:W4:Y:S04]  /*231c0*/  @!P0 LDG.E.U16 R3, desc[UR8][R4.64] ;  /* 0x0000000804038981 */ /* 0x000528000c1e1500 */
[----:B---3--:R0:W-:Y:S01]  /*231d0*/  STL [R1+0x2f74], R28 ;  /* 0x002f741c01007387 */ /* 0x0081e20000100800 */
[----:B------:R-:W-:-:S03]  /*231e0*/  PRMT R29, RZ, 0x7610, R29 ;  /* 0x00007610ff1d7816 */ /* 0x000fc6000000001d */
[----:B------:R-:W3:Y:S04]  /*231f0*/  LDL R9, [R1+0x1be8] ;  /* 0x001be80001097983 */ /* 0x000ee80000100800 */
[----:B------:R-:W3:Y:S01]  /*23200*/  LDL R8, [R1+0x1c24] ;  /* 0x001c240001087983 */ /* 0x000ee20000100800 */
[----:B0-----:R-:W-:Y:S01]  /*23210*/  PRMT R28, RZ, 0x7610, R28 ;  /* 0x00007610ff1c7816 */ /* 0x001fe2000000001c */
[----:B--2---:R-:W-:Y:S02]  /*23220*/  @!P0 IMAD.MOV.U32 R4, RZ, RZ, R14 ;  /* 0x000000ffff048224 */ /* 0x004fe400078e000e */
[----:B------:R-:W-:-:S05]  /*23230*/  @!P0 IMAD.MOV.U32 R5, RZ, RZ, R15 ;  /* 0x000000ffff058224 */ /* 0x000fca00078e000f */
[----:B------:R0:W2:Y:S02]  /*23240*/  @!P0 LDG.E.U16 R11, desc[UR8][R4.64] ;  /* 0x00000008040b8981 */ /* 0x0000a4000c1e1500 */
[----:B0-----:R-:W-:Y:S02]  /*23250*/  @!P0 IMAD.MOV.U32 R5, RZ, RZ, R7 ;  /* 0x000000ffff058224 */ /* 0x001fe400078e0007 */
[----:B------:R-:W-:-:S05]  /*23260*/  @!P0 IMAD.MOV.U32 R4, RZ, RZ, R6 ;  /* 0x000000ffff048224 */ /* 0x000fca00078e0006 */
[----:B------:R0:W2:Y:S02]  /*23270*/  @!P0 LDG.E.U16 R28, desc[UR8][R4.64] ;  /* 0x00000008041c8981 */ /* 0x0000a4000c1e1500 */
[----:B0-----:R-:W-:Y:S02]  /*23280*/  @!P0 IMAD.MOV.U32 R4, RZ, RZ, R2 ;  /* 0x000000ffff048224 */ /* 0x001fe400078e0002 */
[----:B------:R-:W-:-:S05]  /*23290*/  @!P0 IMAD.MOV.U32 R5, RZ, RZ, R10 ;  /* 0x000000ffff058224 */ /* 0x000fca00078e000a */
[----:B------:R3:W2:Y:S04]  /*232a0*/  @!P0 LDG.E.U16 R29, desc[UR8][R4.64] ;  /* 0x00000008041d8981 */ /* 0x0006a8000c1e1500 */
[----:B----4-:R0:W-:Y:S04]  /*232b0*/  STL [R1+0x2f78], R3 ;  /* 0x002f780301007387 */ /* 0x0101e80000100800 */
[----:B------:R-:W4:Y:S04]  /*232c0*/  LDL R7, [R1+0x1bf0] ;  /* 0x001bf00001077983 */ /* 0x000f280000100800 */
[----:B------:R-:W4:Y:S01]  /*232d0*/  LDL R6, [R1+0x1c2c] ;  /* 0x001c2c0001067983 */ /* 0x000f220000100800 */
[----:B------:R-:W-:Y:S01]  /*232e0*/  PRMT R27, RZ, 0x7610, R27 ;  /* 0x00007610ff1b7816 */ /* 0x000fe2000000001b */
[----:B---3--:R-:W-:-:S02]  /*232f0*/  @!P0 IMAD.MOV.U32 R4, RZ, RZ, R8 ;  /* 0x000000ffff048224 */ /* 0x008fc400078e0008 */
[----:B------:R-:W-:-:S05]  /*23300*/  @!P0 IMAD.MOV.U32 R5, RZ, RZ, R9 ;  /* 0x000000ffff058224 */ /* 0x000fca00078e0009 */
[----:B------:R4:W3:Y:S04]  /*23310*/  @!P0 LDG.E.U16 R27, desc[UR8][R4.64] ;  /* 0x00000008041b8981 */ /* 0x0008e8000c1e1500 */
[----:B--2---:R-:W-:Y:S04]  /*23320*/  STL [R1+0x2f7c], R28 ;  /* 0x002f7c1c01007387 */ /* 0x004fe80000100800 */
[----:B0-----:R-:W2:Y:S04]  /*23330*/  LDL R3, [R1+0x1bf8] ;  /* 0x001bf80001037983 */ /* 0x001ea80000100800 */
[----:B------:R-:W2:Y:S04]  /*23340*/  LDL R2, [R1+0x1c34] ;  /* 0x001c340001027983 */ /* 0x000ea80000100800 */
[----:B------:R-:W-:Y:S04]  /*23350*/  STL [R1+0x2f80], R29 ;  /* 0x002f801d01007387 */ /* 0x000fe80000100800 */
[----:B------:R0:W-:Y:S04]  /*23360*/  STL [R1+0x4], R11 ;  /* 0x0000040b01007387 */ /* 0x0001e80000100800 */
[----:B------:R-:W2:Y:S01]  /*23370*/  LDL R10, [R1+0x1c3c] ;  /* 0x001c3c00010a7983 */ /* 0x000ea20000100800 */
[----:B------:R-:W-:Y:S01]  /*23380*/  PRMT R26, RZ, 0x7610, R26 ;  /* 0x00007610ff1a7816 */ /* 0x000fe2000000001a */
[----:B----4-:R-:W-:-:S02]  /*23390*/  @!P0 IMAD.MOV.U32 R4, RZ, RZ, R6 ;  /* 0x000000ffff048224 */ /* 0x010fc400078e0006 */
[----:B------:R-:W-:Y:S01]  /*233a0*/  @!P0 IMAD.MOV.U32 R5, RZ, RZ, R7 ;  /* 0x000000ffff058224 */ /* 0x000fe200078e0007 */
[----:B------:R-:W-:Y:S02]  /*233b0*/  PRMT R25, RZ, 0x7610, R25 ;  /* 0x00007610ff197816 */ /* 0x000fe40000000019 */
[----:B------:R-:W-:Y:S01]  /*233c0*/  PRMT R21, RZ, 0x7610, R21 ;  /* 0x00007610ff157816 */ /* 0x000fe20000000015 */
[----:B------:R-:W4:Y:S04]  /*233d0*/  LDL R9, [R1+0x1c08] ;  /* 0x001c080001097983 */ /* 0x000f280000100800 */
[----:B0-----:R-:W4:Y:S04]  /*233e0*/  LDL R11, [R1+0x1c00] ;  /* 0x001c0000010b7983 */ /* 0x001f280000100800 */
[----:B------:R2:W4:Y:S04]  /*233f0*/  @!P0 LDG.E.U16 R26, desc[UR8][R4.64] ;  /* 0x00000008041a8981 */ /* 0x000528000c1e1500 */
[----:B------:R-:W4:Y:S04]  /*23400*/  LDL R8, [R1+0x1c44] ;  /* 0x001c440001087983 */ /* 0x000f280000100800 */
[----:B---3--:R-:W-:Y:S04]  /*23410*/  STL [R1+0x2f84], R27 ;  /* 0x002f841b01007387 */ /* 0x008fe80000100800 */
[----:B------:R-:W3:Y:S04]  /*23420*/  LDL R7, [R1+0x1c10] ;  /* 0x001c100001077983 */ /* 0x000ee80000100800 */
[----:B------:R-:W3:Y:S01]  /*23430*/  LDL R6, [R1+0x1c4c] ;  /* 0x001c4c0001067983 */ /* 0x000ee20000100800 */
[----:B--2---:R-:W-:-:S02]  /*23440*/  @!P0 IMAD.MOV.U32 R5, RZ, RZ, R3 ;  /* 0x000000ffff058224 */ /* 0x004fc400078e0003 */
[----:B------:R-:W-:-:S05]  /*23450*/  @!P0 IMAD.MOV.U32 R4, RZ, RZ, R2 ;  /* 0x000000ffff048224 */ /* 0x000fca00078e0002 */
[----:B------:R0:W2:Y:S02]  /*23460*/  @!P0 LDG.E.U16 R25, desc[UR8][R4.64] ;  /* 0x0000000804198981 */ /* 0x0000a4000c1e1500 */
[----:B0-----:R-:W-:Y:S02]  /*23470*/  @!P0 IMAD.MOV.U32 R4, RZ, RZ, R10 ;  /* 0x000000ffff048224 */ /* 0x001fe400078e000a */
[----:B----4-:R-:W-:-:S05]  /*23480*/  @!P0 IMAD.MOV.U32 R5, RZ, RZ, R11 ;  /* 0x000000ffff058224 */ /* 0x010fca00078e000b */
[----:B------:R0:W4:Y:S04]  /*23490*/  @!P0 LDG.E.U16 R21, desc[UR8][R4.64] ;  /* 0x0000000804158981 */ /* 0x000128000c1e1500 */
[----:B------:R-:W-:Y:S04]  /*234a0*/  STL [R1+0x2f88], R26 ;  /* 0x002f881a01007387 */ /* 0x000fe80000100800 */
[----:B------:R-:W4:Y:S04]  /*234b0*/  LDL R3, [R1+0x1c18] ;  /* 0x001c180001037983 */ /* 0x000f280000100800 */
[----:B------:R-:W4:Y:S01]  /*234c0*/  LDL R2, [R1+0x1c54] ;  /* 0x001c540001027983 */ /* 0x000f220000100800 */
[----:B------:R-:W-:-:S02]  /*234d0*/  PRMT R19, RZ, 0x7610, R19 ;  /* 0x00007610ff137816 */ /* 0x000fc40000000013 */
[----:B------:R-:W-:Y:S01]  /*234e0*/  PRMT R17, RZ, 0x7610, R17 ;  /* 0x00007610ff117816 */ /* 0x000fe20000000011 */
[----:B0-----:R-:W-:Y:S02]  /*234f0*/  @!P0 IMAD.MOV.U32 R4, RZ, RZ, R8 ;  /* 0x000000ffff048224 */ /* 0x001fe400078e0008 */
[----:B------:R-:W-:-:S05]  /*23500*/  @!P0 IMAD.MOV.U32 R5, RZ, RZ, R9 ;  /* 0x000000ffff058224 */ /* 0x000fca00078e0009 */
[----:B------:R3:W4:Y:S02]  /*23510*/  @!P0 LDG.E.U16 R19, desc[UR8][R4.64] ;  /* 0x0000000804138981 */ /* 0x000724000c1e1500 */
[----:B---3--:R-:W-:Y:S02]  /*23520*/  @!P0 IMAD.MOV.U32 R4, RZ, RZ, R6 ;  /* 0x000000ffff048224 */ /* 0x008fe400078e0006 */
[----:B------:R-:W-:-:S05]  /*23530*/  @!P0 IMAD.MOV.U32 R5, RZ, RZ, R7 ;  /* 0x000000ffff058224 */ /* 0x000fca00078e0007 */
[----:B------:R0:W3:Y:S04]  /*23540*/  @!P0 LDG.E.U16 R17, desc[UR8][R4.64] ;  /* 0x0000000804118981 */ /* 0x0000e8000c1e1500 */
[----:B--2---:R-:W-:Y:S04]  /*23550*/  STL [R1+0x2f8c], R25 ;  /* 0x002f8c1901007387 */ /* 0x004fe80000100800 */
[----:B----4-:R-:W-:Y:S04]  /*23560*/  STL [R1+0x2f90], R21 ;  /* 0x002f901501007387 */ /* 0x010fe80000100800 */
[----:B------:R-:W2:Y:S04]  /*23570*/  LDL R15, [R1+0x1c20] ;  /* 0x001c2000010f7983 */ /* 0x000ea80000100800 */
[----:B------:R-:W4:Y:S01]  /*23580*/  LDL R14, [R1+0x1c5c] ;  /* 0x001c5c00010e7983 */ /* 0x000f220000100800 */
[----:B------:R-:W-:Y:S01]  /*23590*/  PRMT R13, RZ, 0x7610, R13 ;  /* 0x00007610ff0d7816 */ /* 0x000fe2000000000d */
[----:B------:R-:W-:-:S02]  /*235a0*/  @!P0 IMAD.MOV.U32 R6, RZ, RZ, R2 ;  /* 0x000000ffff068224 */ /* 0x000fc400078e0002 */
[----:B------:R-:W-:-:S05]  /*235b0*/  @!P0 IMAD.MOV.U32 R7, RZ, RZ, R3 ;  /* 0x000000ffff078224 */ /* 0x000fca00078e0003 */
[----:B------:R2:W4:Y:S01]  /*235c0*/  @!P0 LDG.E.U16 R13, desc[UR8][R6.64] ;  /* 0x00000008060d8981 */ /* 0x000522000c1e1500 */
[----:B0-----:R-:W-:-:S03]  /*235d0*/  PRMT R4, RZ, 0x7610, R4 ;  /* 0x00007610ff047816 */ /* 0x001fc60000000004 */
[----:B------:R-:W-:Y:S04]  /*235e0*/  STL [R1+0x2f94], R19 ;  /* 0x002f941301007387 */ /* 0x000fe80000100800 */
[----:B------:R-:W4:Y:S04]  /*235f0*/  LDL R9, [R1+0x1c28] ;  /* 0x001c280001097983 */ /* 0x000f280000100800 */
[----:B------:R-:W4:Y:S04]  /*23600*/  LDL R8, [R1+0x1c64] ;  /* 0x001c640001087983 */ /* 0x000f280000100800 */
[----:B---3--:R-:W-:Y:S04]  /*23610*/  STL [R1+0x2f98], R17 ;  /* 0x002f981101007387 */ /* 0x008fe80000100800 */
[----:B------:R-:W3:Y:S04]  /*23620*/  LDL R11, [R1+0x1c30] ;  /* 0x001c3000010b7983 */ /* 0x000ee80000100800 */
[----:B------:R-:W3:Y:S04]  /*23630*/  LDL R10, [R1+0x1c6c] ;  /* 0x001c6c00010a7983 */ /* 0x000ee80000100800 */
[----:B------:R-:W3:Y:S04]  /*23640*/  LDL R3, [R1+0x1c38] ;  /* 0x001c380001037983 */ /* 0x000ee80000100800 */
[----:B------:R-:W3:Y:S01]  /*23650*/  LDL R2, [R1+0x1c74] ;  /* 0x001c740001027983 */ /* 0x000ee20000100800 */
[----:B--2---:R-:W-:-:S02]  /*23660*/  @!P0 IMAD.MOV.U32 R7, RZ, RZ, R15 ;  /* 0x000000ffff078224 */ /* 0x004fc400078e000f */
[----:B----4-:R-:W-:-:S05]  /*23670*/  @!P0 IMAD.MOV.U32 R6, RZ, RZ, R14 ;  /* 0x000000ffff068224 */ /* 0x010fca00078e000e */
[----:B------:R0:W2:Y:S04]  /*23680*/  @!P0 LDG.E.U16 R4, desc[UR8][R6.64] ;  /* 0x0000000806048981 */ /* 0x0000a8000c1e1500 */
[----:B------:R1:W-:Y:S04]  /*23690*/  STL [R1+0x2f9c], R13 ;  /* 0x002f9c0d01007387 */ /* 0x0003e80000100800 */
[----:B------:R-:W4:Y:S04]  /*236a0*/  LDL R15, [R1+0x1c58] ;  /* 0x001c5800010f7983 */ /* 0x000f280000100800 */
[----:B------:R-:W4:Y:S01]  /*236b0*/  LDL R14, [R1+0x1c94] ;  /* 0x001c9400010e7983 */ /* 0x000f220000100800 */
[----:B------:R-:W-:-:S02]  /*236c0*/  PRMT R5, RZ, 0x7610, R5 ;  /* 0x00007610ff057816 */ /* 0x000fc40000000005 */
[----:B0-----:R-:W-:-:S04]  /*236d0*/  PRMT R6, RZ, 0x7610, R6 ;  /* 0x00007610ff067816 */ /* 0x001fc80000000006 */
[----:B------:R3:W4:Y:S02]  /*236e0*/  @!P0 LDG.E.U16 R5, desc[UR8][R8.64] ;  /* 0x0000000808058981 */ /* 0x000724000c1e1500 */
[----:B---3--:R-:W-:Y:S02]  /*236f0*/  @!P0 IMAD.MOV.U32 R9, RZ, RZ, R11 ;  /* 0x000000ffff098224 */ /* 0x008fe400078e000b */
[----:B------:R-:W-:-:S05]  /*23700*/  @!P0 IMAD.MOV.U32 R8, RZ, RZ, R10 ;  /* 0x000000ffff088224 */ /* 0x000fca00078e000a */
[----:B------:R0:W3:Y:S04]  /*23710*/  @!P0 LDG.E.U16 R6, desc[UR8][R8.64] ;  /* 0x0000000808068981 */ /* 0x0000e8000c1e1500 */
[----:B--2---:R2:W-:Y:S04]  /*23720*/  STL [R1+0x2fa0], R4 ;  /* 0x002fa00401007387 */ /* 0x0045e80000100800 */
[----:B-1----:R-:W3:Y:S04]  /*23730*/  LDL R13, [R1+0x1c60] ;  /* 0x001c6000010d7983 */ /* 0x002ee80000100800 */
[----:B--2---:R-:W2:Y:S01]  /*23740*/  LDL R4, [R1+0x1cb0] ;  /* 0x001cb00001047983 */ /* 0x004ea20000100800 */
[----:B------:R-:W-:Y:S01]  /*23750*/  PRMT R7, RZ, 0x7610, R7 ;  /* 0x00007610ff077816 */ /* 0x000fe20000000007 */
[----:B------:R-:W-:-:S02]  /*23760*/  @!P0 IMAD.MOV.U32 R10, RZ, RZ, R2 ;  /* 0x000000ffff0a8224 */ /* 0x000fc400078e0002 */
[----:B------:R-:W-:Y:S01]  /*23770*/  @!P0 IMAD.MOV.U32 R11, RZ, RZ, R3 ;  /* 0x000000ffff0b8224 */ /* 0x000fe200078e0003 */
[----:B0-----:R-:W-:-:S04]  /*23780*/  PRMT R8, RZ, 0x7610, R8 ;  /* 0x00007610ff087816 */ /* 0x001fc80000000008 */
[----:B------:R4:W2:Y:S02]  /*23790*/  @!P0 LDG.E.U16 R7, desc[UR8][R10.64] ;  /* 0x000000080a078981 */ /* 0x0008a4000c1e1500 */
[----:B----4-:R-:W-:Y:S02]  /*237a0*/  @!P0 IMAD.MOV.U32 R10, RZ, RZ, R14 ;  /* 0x000000ffff0a8224 */ /* 0x010fe400078e000e */
[----:B------:R-:W-:-:S05]  /*237b0*/  @!P0 IMAD.MOV.U32 R11, RZ, RZ, R15 ;  /* 0x000000ffff0b8224 */ /* 0x000fca00078e000f */
[----:B------:R-:W4:Y:S01]  /*237c0*/  @!P0 LDG.E.U16 R8, desc[UR8][R10.64] ;  /* 0x000000080a088981 */ /* 0x000f22000c1e1500 */
[----:B------:R-:W-:-:S03]  /*237d0*/  PRMT R9, RZ, 0x7610, R9 ;  /* 0x00007610ff097816 */ /* 0x000fc60000000009 */
[----:B------:R-:W-:Y:S04]  /*237e0*/  STL [R1+0x2fa4], R5 ;  /* 0x002fa40501007387 */ /* 0x000fe80000100800 */
[----:B---3--:R-:W-:Y:S04]  /*237f0*/  STL [R1+0x2fa8], R6 ;  /* 0x002fa80601007387 */ /* 0x008fe80000100800 */
[----:B------:R-:W3:Y:S04]  /*23800*/  LDL R3, [R1+0x1c40] ;  /* 0x001c400001037983 */ /* 0x000ee80000100800 */
[----:B------:R-:W3:Y:S01]  /*23810*/  LDL R2, [R1+0x1c7c] ;  /* 0x001c7c0001027983 */ /* 0x000ee20000100800 */
[----:B------:R-:W-:-:S02]  /*23820*/  @!P0 IMAD.MOV.U32 R15, RZ, RZ, R13 ;  /* 0x000000ffff0f8224 */ /* 0x000fc400078e000d */
[----:B--2---:R-:W-:-:S05]  /*23830*/  @!P0 IMAD.MOV.U32 R14, RZ, RZ, R4 ;  /* 0x000000ffff0e8224 */ /* 0x004fca00078e0004 */
[----:B------:R3:W2:Y:S04]  /*23840*/  @!P0 LDG.E.U16 R9, desc[UR8][R14.64] ;  /* 0x000000080e098981 */ /* 0x0006a8000c1e1500 */
[----:B------:R0:W-:Y:S04]  /*23850*/  STL [R1+0x2fac], R7 ;  /* 0x002fac0701007387 */ /* 0x0001e80000100800 */
[----:B------:R-:W2:Y:S04]  /*23860*/  LDL R19, [R1+0x1c68] ;  /* 0x001c680001137983 */ /* 0x000ea80000100800 */
[----:B------:R-:W2:Y:S04]  /*23870*/  LDL R17, [R1+0x1cac] ;  /* 0x001cac0001117983 */ /* 0x000ea80000100800 */
[----:B----4-:R1:W-:Y:S04]  /*23880*/  STL [R1+0x2fb0], R8 ;  /* 0x002fb00801007387 */ /* 0x0103e80000100800 */
[----:B------:R-:W4:Y:S04]  /*23890*/  LDL R13, [R1+0x1c70] ;  /* 0x001c7000010d7983 */ /* 0x000f280000100800 */
[----:B0-----:R-:W4:Y:S04]  /*238a0*/  LDL R7, [R1+0x1c78] ;  /* 0x001c780001077983 */ /* 0x001f280000100800 */
[----:B------:R-:W4:Y:S04]  /*238b0*/  LDL R6, [R1+0x1ca4] ;  /* 0x001ca40001067983 */ /* 0x000f280000100800 */
[----:B-1----:R-:W4:Y:S01]  /*238c0*/  LDL R8, [R1+0x1ca8] ;  /* 0x001ca80001087983 */ /* 0x002f220000100800 */
[----:B---3--:R-:W-:-:S02]  /*238d0*/  @!P0 IMAD.MOV.U32 R14, RZ, RZ, R2 ;  /* 0x000000ffff0e8224 */ /* 0x008fc400078e0002 */
[----:B------:R-:W-:Y:S01]  /*238e0*/  @!P0 IMAD.MOV.U32 R15, RZ, RZ, R3 ;  /* 0x000000ffff0f8224 */ /* 0x000fe200078e0003 */
[----:B--2---:R-:W-:Y:S04]  /*238f0*/  STL [R1+0x2fb4], R9 ;  /* 0x002fb40901007387 */ /* 0x004fe80000100800 */
[----:B------:R-:W2:Y:S04]  /*23900*/  LDL R5, [R1+0x1c48] ;  /* 0x001c480001057983 */ /* 0x000ea80000100800 */
[----:B------:R-:W3:Y:S04]  /*23910*/  LDL R4, [R1+0x1c84] ;  /* 0x001c840001047983 */ /* 0x000ee80000100800 */
[----:B------:R-:W3:Y:S04]  /*23920*/  LDL R3, [R1+0x1c80] ;  /* 0x001c800001037983 */ /* 0x000ee80000100800 */
[----:B------:R-:W3:Y:S01]  /*23930*/  LDL R2, [R1+0x1ca0] ;  /* 0x001ca00001027983 */ /* 0x000ee20000100800 */
[----:B------:R-:W-:-:S02]  /*23940*/  PRMT R10, RZ, 0x7610, R10 ;  /* 0x00007610ff0a7816 */ /* 0x000fc4000000000a */
[----:B------:R-:W-:-:S04]  /*23950*/  PRMT R11, RZ, 0x7610, R11 ;  /* 0x00007610ff0b7816 */ /* 0x000fc8000000000b */
[----:B------:R0:W3:Y:S01]  /*23960*/  @!P0 LDG.E.U16 R10, desc[UR8][R14.64] ;  /* 0x000000080e0a8981 */ /* 0x0000e2000c1e1500 */
[----:B------:R-:W-:Y:S01]  /*23970*/  PRMT R12, RZ, 0x7610, R12 ;  /* 0x00007610ff0c7816 */ /* 0x000fe2000000000c */
[----:B0-----:R-:W-:Y:S02]  /*23980*/  @!P0 IMAD.MOV.U32 R14, RZ, RZ, R17 ;  /* 0x000000ffff0e8224 */ /* 0x001fe400078e0011 */
[----:B------:R-:W-:-:S05]  /*23990*/  @!P0 IMAD.MOV.U32 R15, RZ, RZ, R19 ;  /* 0x000000ffff0f8224 */ /* 0x000fca00078e0013 */
[----:B------:R4:W3:Y:S01]  /*239a0*/  @!P0 LDG.E.U16 R11, desc[UR8][R14.64] ;  /* 0x000000080e0b8981 */ /* 0x0008e2000c1e1500 */
[----:B------:R-:W-:Y:S01]  /*239b0*/  PRMT R16, RZ, 0x7610, R16 ;  /* 0x00007610ff107816 */ /* 0x000fe20000000010 */
[----:B----4-:R-:W-:Y:S02]  /*239c0*/  @!P0 IMAD.MOV.U32 R14, RZ, RZ, R8 ;  /* 0x000000ffff0e8224 */ /* 0x010fe400078e0008 */
[----:B------:R-:W-:-:S05]  /*239d0*/  @!P0 IMAD.MOV.U32 R15, RZ, RZ, R13 ;  /* 0x000000ffff0f8224 */ /* 0x000fca00078e000d */
[----:B------:R0:W4:Y:S01]  /*239e0*/  @!P0 LDG.E.U16 R12, desc[UR8][R14.64] ;  /* 0x000000080e0c8981 */ /* 0x000122000c1e1500 */
[----:B------:R-:W-:Y:S01]  /*239f0*/  PRMT R18, RZ, 0x7610, R18 ;  /* 0x00007610ff127816 */ /* 0x000fe20000000012 */
[----:B0-----:R-:W-:Y:S02]  /*23a00*/  @!P0 IMAD.MOV.U32 R14, RZ, RZ, R6 ;  /* 0x000000ffff0e8224 */ /* 0x001fe400078e0006 */
[----:B------:R-:W-:-:S05]  /*23a10*/  @!P0 IMAD.MOV.U32 R15, RZ, RZ, R7 ;  /* 0x000000ffff0f8224 */ /* 0x000fca00078e0007 */
[----:B------:R2:W4:Y:S01]  /*23a20*/  @!P0 LDG.E.U16 R16, desc[UR8][R14.64] ;  /* 0x000000080e108981 */ /* 0x000522000c1e1500 */
[----:B------:R-:W-:Y:S01]  /*23a30*/  PRMT R20, RZ, 0x7610, R20 ;  /* 0x00007610ff147816 */ /* 0x000fe20000000014 */
[----:B--2---:R-:W-:Y:S02]  /*23a40*/  @!P0 IMAD.MOV.U32 R15, RZ, RZ, R5 ;  /* 0x000000ffff0f8224 */ /* 0x004fe400078e0005 */
[----:B---3--:R-:W-:-:S05]  /*23a50*/  @!P0 IMAD.MOV.U32 R14, RZ, RZ, R4 ;  /* 0x000000ffff0e8224 */ /* 0x008fca00078e0004 */
[----:B------:R0:W2:Y:S02]  /*23a60*/  @!P0 LDG.E.U16 R18, desc[UR8][R14.64] ;  /* 0x000000080e128981 */ /* 0x0000a4000c1e1500 */
[----:B0-----:R-:W-:Y:S02]  /*23a70*/  @!P0 IMAD.MOV.U32 R14, RZ, RZ, R2 ;  /* 0x000000ffff0e8224 */ /* 0x001fe400078e0002 */
[----:B------:R-:W-:-:S05]  /*23a80*/  @!P0 IMAD.MOV.U32 R15, RZ, RZ, R3 ;  /* 0x000000ffff0f8224 */ /* 0x000fca00078e0003 */
[----:B------:R-:W3:Y:S04]  /*23a90*/  @!P0 LDG.E.U16 R20, desc[UR8][R14.64] ;  /* 0x000000080e148981 */ /* 0x000ee8000c1e1500 */
[----:B------:R-:W-:Y:S04]  /*23aa0*/  STL [R1+0x2fb8], R10 ;  /* 0x002fb80a01007387 */ /* 0x000fe80000100800 */
[----:B------:R-:W-:Y:S04]  /*23ab0*/  STL [R1+0x2fbc], R11 ;  /* 0x002fbc0b01007387 */ /* 0x000fe80000100800 */
[----:B----4-:R-:W-:Y:S04]  /*23ac0*/  STL [R1+0x2fc0], R12 ;  /* 0x002fc00c01007387 */ /* 0x010fe80000100800 */
[----:B------:R0:W-:Y:S04]  /*23ad0*/  STL [R1+0x2fc4], R16 ;  /* 0x002fc41001007387 */ /* 0x0001e80000100800 */
[----:B--2---:R1:W-:Y:S04]  /*23ae0*/  STL [R1+0x2fc8], R18 ;  /* 0x002fc81201007387 */ /* 0x0043e80000100800 */
[----:B0-----:R-:W2:Y:S04]  /*23af0*/  LDL R16, [R1+0x1c90] ;  /* 0x001c900001107983 */ /* 0x001ea80000100800 */
[----:B------:R-:W4:Y:S04]  /*23b00*/  LDL R12, [R1+0x1c98] ;  /* 0x001c9800010c7983 */ /* 0x000f280000100800 */
[----:B-1----:R-:W2:Y:S04]  /*23b10*/  LDL R18, [R1+0x1c8c] ;  /* 0x001c8c0001127983 */ /* 0x002ea80000100800 */
        /* <DEDUP_REMOVED lines=19> */
[----:B------:R-:W2:Y:S04]  /*23c50*/  LDL R14, [R1+0x1c88] ;  /* 0x001c8800010e7983 */ /* 0x000ea80000100800 */
[----:B------:R-:W2:Y:S04]  /*23c60*/  LDL R15, [R1+0x1c9c] ;  /* 0x001c9c00010f7983 */ /* 0x000ea80000100800 */
[----:B---3--:R0:W-:Y:S04]  /*23c70*/  STL [R1+0x2fcc], R20 ;  /* 0x002fcc1401007387 */ /* 0x0081e80000100800 */
[----:B0-----:R-:W3:Y:S01]  /*23c80*/  LDL R20, [R1+0x1c50] ;  /* 0x001c500001147983 */ /* 0x001ee20000100800 */
[----:B------:R-:W-:-:S02]  /*23c90*/  PRMT R22, RZ, 0x7610, R22 ;  /* 0x00007610ff167816 */ /* 0x000fc40000000016 */
[----:B------:R-:W-:Y:S02]  /*23ca0*/  PRMT R23, RZ, 0x7610, R23 ;  /* 0x00007610ff177816 */ /* 0x000fe40000000017 */
[----:B------:R-:W-:Y:S02]  /*23cb0*/  PRMT R24, RZ, 0x7610, R24 ;  /* 0x00007610ff187816 */ /* 0x000fe40000000018 */
[----:B--2---:R-:W-:-:S04]  /*23cc0*/  @!P0 LOP3.LUT R15, R15, R14, RZ, 0x3c, !PT ;  /* 0x0000000e0f0f8212 */ /* 0x004fc800078e3cff */
[----:B------:R-:W-:-:S04]  /*23cd0*/  @!P0 LOP3.LUT R14, R15, R14, RZ, 0x3c, !PT ;  /* 0x0000000e0f0e8212 */ /* 0x000fc800078e3cff */
[----:B------:R-:W-:-:S05]  /*23ce0*/  @!P0 LOP3.LUT R15, R15, R14, RZ, 0x3c, !PT ;  /* 0x0000000e0f0f8212 */ /* 0x000fca00078e3cff */
[----:B------:R0:W2:Y:S02]  /*23cf0*/  @!P0 LDG.E.U16 R22, desc[UR8][R14.64] ;  /* 0x000000080e168981 */ /* 0x0000a4000c1e1500 */
[----:B0-----:R-:W-:Y:S02]  /*23d00*/  @!P0 IMAD.MOV.U32 R14, RZ, RZ, R18 ;  /* 0x000000ffff0e8224 */ /* 0x001fe400078e0012 */
[----:B---3--:R-:W-:-:S05]  /*23d10*/  @!P0 IMAD.MOV.U32 R15, RZ, RZ, R20 ;  /* 0x000000ffff0f8224 */ /* 0x008fca00078e0014 */
[----:B------:R4:W3:Y:S02]  /*23d20*/  @!P0 LDG.E.U16 R23, desc[UR8][R14.64] ;  /* 0x000000080e178981 */ /* 0x0008e4000c1e1500 */
[----:B----4-:R-:W-:Y:S02]  /*23d30*/  @!P0 IMAD.MOV.U32 R14, RZ, RZ, R12 ;  /* 0x000000ffff0e8224 */ /* 0x010fe400078e000c */
[----:B------:R-:W-:-:S05]  /*23d40*/  @!P0 IMAD.MOV.U32 R15, RZ, RZ, R16 ;  /* 0x000000ffff0f8224 */ /* 0x000fca00078e0010 */
[----:B------:R-:W4:Y:S04]  /*23d50*/  @!P0 LDG.E.U16 R24, desc[UR8][R14.64] ;  /* 0x000000080e188981 */ /* 0x000f28000c1e1500 */
[----:B------:R-:W-:Y:S04]  /*23d60*/  STS.U16 [R0+UR4+0x5880], R11 ;  /* 0x0058800b00007988 */ /* 0x000fe80008000404 */
[----:B------:R0:W-:Y:S04]  /*23d70*/  STS.U16 [R0+UR4+0x5900], R27 ;  /* 0x0059001b00007988 */ /* 0x0001e80008000404 */
        /* <DEDUP_REMOVED lines=12> */
[----:B------:R-:W-:Y:S04]  /*23e40*/  STS.U16 [R0+UR4+0x7b80], R25 ;  /* 0x007b801900007988 */ /* 0x000fe80008000404 */
[----:B------:R1:W-:Y:S04]  /*23e50*/  STS.U16 [R0+UR4+0x9800], R28 ;  /* 0x0098001c00007988 */ /* 0x0003e80008000404 */
[----:B------:R-:W-:Y:S04]  /*23e60*/  STS.U16 [R0+UR4+0x9880], R26 ;  /* 0x0098801a00007988 */ /* 0x000fe80008000404 */
[----:B------:R-:W-:Y:S04]  /*23e70*/  STS.U16 [R0+UR4+0x9900], R3 ;  /* 0x0099000300007988 */ /* 0x000fe80008000404 */
[----:B------:R1:W-:Y:S04]  /*23e80*/  STS.U16 [R0+UR4+0x9980], R2 ;  /* 0x0099800200007988 */ /* 0x0003e80008000404 */
[----:B--2---:R-:W-:Y:S04]  /*23e90*/  STL [R1+0x2fd0], R22 ;  /* 0x002fd01601007387 */ /* 0x004fe80000100800 */
[----:B---3--:R-:W-:Y:S04]  /*23ea0*/  STL [R1+0x2fd4], R23 ;  /* 0x002fd41701007387 */ /* 0x008fe80000100800 */
[----:B----4-:R2:W-:Y:S04]  /*23eb0*/  STL [R1+0x2fd8], R24 ;  /* 0x002fd81801007387 */ /* 0x0105e80000100800 */
[----:B0-----:R-:W3:Y:S04]  /*23ec0*/  LDL.LU R27, [R1+0x7c0] ;  /* 0x0007c000011b7983 */ /* 0x001ee80000300800 */
[----:B-1----:R-:W4:Y:S04]  /*23ed0*/  LDL.LU R29, [R1+0x7b8] ;  /* 0x0007b800011d7983 */ /* 0x002f280000300800 */
[----:B------:R-:W4:Y:S04]  /*23ee0*/  LDL.LU R28, [R1+0x7b0] ;  /* 0x0007b000011c7983 */ /* 0x000f280000300800 */
[----:B------:R-:W4:Y:S04]  /*23ef0*/  LDL.LU R2, [R1+0x7a8] ;  /* 0x0007a80001027983 */ /* 0x000f280000300800 */
[----:B--2---:R-:W2:Y:S04]  /*23f00*/  LDL.LU R24, [R1+0x6e0] ;  /* 0x0006e00001187983 */ /* 0x004ea80000300800 */
        /* <DEDUP_REMOVED lines=23> */
[----:B---3--:R0:W-:Y:S04]  /*24080*/  STS.U16 [R0+UR4+0x9a00], R27 ;  /* 0x009a001b00007988 */ /* 0x0081e80008000404 */
[----:B----4-:R1:W-:Y:S04]  /*24090*/  STS.U16 [R0+UR4+0x9a80], R29 ;  /* 0x009a801d00007988 */ /* 0x0103e80008000404 */
[----:B------:R3:W-:Y:S04]  /*240a0*/  STS.U16 [R0+UR4+0x9b00], R28 ;  /* 0x009b001c00007988 */ /* 0x0007e80008000404 */
[----:B------:R-:W-:Y:S04]  /*240b0*/  STS.U16 [R0+UR4+0x9b80], R2 ;  /* 0x009b800200007988 */ /* 0x000fe80008000404 */
        /* <DEDUP_REMOVED lines=19> */
[----:B0-----:R-:W4:Y:S04]  /*241f0*/  LDL.LU R27, [R1+0xbc0] ;  /* 0x000bc000011b7983 */ /* 0x001f280000300800 */
[----:B------:R-:W-:Y:S04]  /*24200*/  STS.U16 [R0+UR4+0xf980], R17 ;  /* 0x00f9801100007988 */ /* 0x000fe80008000404 */
[----:B-1----:R-:W4:Y:S04]  /*24210*/  LDL.LU R29, [R1+0xbb8] ;  /* 0x000bb800011d7983 */ /* 0x002f280000300800 */
[----:B------:R-:W-:Y:S04]  /*24220*/  STS.U16 [R0+UR4+0xfa00], R19 ;  /* 0x00fa001300007988 */ /* 0x000fe80008000404 */
[----:B---3--:R-:W3:Y:S04]  /*24230*/  LDL.LU R28, [R1+0xbb0] ;  /* 0x000bb000011c7983 */ /* 0x008ee80000300800 */
[----:B------:R-:W-:Y:S04]  /*24240*/  STS.U16 [R0+UR4+0xfa80], R21 ;  /* 0x00fa801500007988 */ /* 0x000fe80008000404 */
[----:B--2---:R-:W2:Y:S04]  /*24250*/  LDL.LU R3, [R1+0xba8] ;  /* 0x000ba80001037983 */ /* 0x004ea80000300800 */
[----:B------:R-:W-:Y:S04]  /*24260*/  STS.U16 [R0+UR4+0xfb00], R25 ;  /* 0x00fb001900007988 */ /* 0x000fe80008000404 */
[----:B------:R-:W-:Y:S04]  /*24270*/  STS.U16 [R0+UR4+0xfb80], R26 ;  /* 0x00fb801a00007988 */ /* 0x000fe80008000404 */
[----:B------:R0:W-:Y:S04]  /*24280*/  STL [R1+0x2fdc], R0 ;  /* 0x002fdc0001007387 */ /* 0x0001e80000100800 */
[----:B0-----:R-:W4:Y:S04]  /*24290*/  LDL.LU R0, [R1+0xb90] ;  /* 0x000b900001007983 */ /* 0x001f280000300800 */
[----:B----4-:R0:W-:Y:S04]  /*242a0*/  STL [R1+0x2fe4], R0 ;  /* 0x002fe40001007387 */ /* 0x0101e80000100800 */
[----:B0-----:R-:W4:Y:S01]  /*242b0*/  LDL.LU R0, [R1+0xb98] ;  /* 0x000b980001007983 */ /* 0x001f220000300800 */
[----:B------:R-:W0:Y:S02]  /*242c0*/  S2R R2, SR_TID.X ;  /* 0x0000000000027919 */ /* 0x000e240000002100 */
[----:B0-----:R-:W-:Y:S01]  /*242d0*/  LOP3.LUT R2, R2, 0x3f, RZ, 0xc0, !PT ;  /* 0x0000003f02027812 */ /* 0x001fe200078ec0ff */
[----:B----4-:R0:W-:Y:S04]  /*242e0*/  STL [R1+0x2fe8], R0 ;  /* 0x002fe80001007387 */ /* 0x0101e80000100800 */
[----:B0-----:R-:W4:Y:S01]  /*242f0*/  LDL.LU R0, [R1+0xba0] ;  /* 0x000ba00001007983 */ /* 0x001f220000300800 */
[----:B------:R-:W-:-:S05]  /*24300*/  IMAD.SHL.U32 R2, R2, 0x2, RZ ;  /* 0x0000000202027824 */ /* 0x000fca00078e00ff */
[----:B------:R-:W-:Y:S02]  /*24310*/  LOP3.LUT R14, R2, 0x70, RZ, 0x3c, !PT ;  /* 0x00000070020e7812 */ /* 0x000fe400078e3cff */
[----:B------:R-:W4:Y:S04]  /*24320*/  LDL.LU R2, [R1+0xb88] ;  /* 0x000b880001027983 */ /* 0x000f280000300800 */
[----:B------:R-:W4:Y:S04]  /*24330*/  LDL.LU R24, [R1+0xac0] ;  /* 0x000ac00001187983 */ /* 0x000f280000300800 */
[----:B------:R-:W4:Y:S04]  /*24340*/  LDL.LU R15, [R1+0xab8] ;  /* 0x000ab800010f7983 */ /* 0x000f280000300800 */
[----:B------:R-:W-:Y:S04]  /*24350*/  STS.U16 [R14+UR4+0x1c00], R27 ;  /* 0x001c001b0e007988 */ /* 0x000fe80008000404 */
[----:B------:R-:W4:Y:S04]  /*24360*/  LDL.LU R23, [R1+0xab0] ;  /* 0x000ab00001177983 */ /* 0x000f280000300800 */
[----:B------:R0:W-:Y:S04]  /*24370*/  STS.U16 [R14+UR4+0x1c80], R29 ;  /* 0x001c801d0e007988 */ /* 0x0001e80008000404 */
[----:B------:R-:W4:Y:S04]  /*24380*/  LDL.LU R22, [R1+0xaa8] ;  /* 0x000aa80001167983 */ /* 0x000f280000300800 */
        /* <DEDUP_REMOVED lines=19> */
[----:B---3--:R0:W-:Y:S04]  /*244c0*/  STS.U16 [R14+UR4+0x1d00], R28 ;  /* 0x001d001c0e007988 */ /* 0x0081e80008000404 */
[----:B------:R-:W3:Y:S04]  /*244d0*/  LDL.LU R27, [R1+0x868] ;  /* 0x00086800011b7983 */ /* 0x000ee80000300800 */
[----:B--2---:R1:W-:Y:S04]  /*244e0*/  STS.U16 [R14+UR4+0x1d80], R3 ;  /* 0x001d80030e007988 */ /* 0x0043e80008000404 */
[----:B0-----:R-:W2:Y:S04]  /*244f0*/  LDL.LU R28, [R1+0x7a0] ;  /* 0x0007a000011c7983 */ /* 0x001ea80000300800 */
[----:B-1----:R-:W2:Y:S04]  /*24500*/  LDL.LU R3, [R1+0x798] ;  /* 0x0007980001037983 */ /* 0x002ea80000300800 */
[----:B----4-:R0:W-:Y:S04]  /*24510*/  STS.U16 [R14+UR4+0x1e00], R0 ;  /* 0x001e00000e007988 */ /* 0x0101e80008000404 */
[----:B0-----:R-:W4:Y:S04]  /*24520*/  LDL.LU R0, [R1+0x2fe8] ;  /* 0x002fe80001007983 */ /* 0x001f280000300800 */
[----:B----4-:R0:W-:Y:S04]  /*24530*/  STS.U16 [R14+UR4+0x1e80], R0 ;  /* 0x001e80000e007988 */ /* 0x0101e80008000404 */
[----:B0-----:R-:W4:Y:S04]  /*24540*/  LDL.LU R0, [R1+0x2fe4] ;  /* 0x002fe40001007983 */ /* 0x001f280000300800 */
[----:B----4-:R-:W-:Y:S04]  /*24550*/  STS.U16 [R14+UR4+0x1f00], R0 ;  /* 0x001f00000e007988 */ /* 0x010fe80008000404 */
        /* <DEDUP_REMOVED lines=24> */
[----:B---3--:R-:W-:Y:S04]  /*246e0*/  STS.U16 [R14+UR4+0x7f80], R27 ;  /* 0x007f801b0e007988 */ /* 0x008fe80008000404 */
[----:B0-----:R-:W3:Y:S04]  /*246f0*/  LDL.LU R29, [R1+0x790] ;  /* 0x00079000011d7983 */ /* 0x001ee80000300800 */
[----:B--2---:R0:W-:Y:S04]  /*24700*/  STS.U16 [R14+UR4+0x9c00], R28 ;  /* 0x009c001c0e007988 */ /* 0x0041e80008000404 */
[----:B0-----:R-:W2:Y:S04]  /*24710*/  LDL.LU R28, [R1+0x788] ;  /* 0x00078800011c7983 */ /* 0x001ea80000300800 */
[----:B------:R-:W4:Y:S04]  /*24720*/  LDL.LU R0, [R1+0x778] ;  /* 0x0007780001007983 */ /* 0x000f280000300800 */
        /* <DEDUP_REMOVED lines=29> */
[----:B------:R-:W2:Y:S04]  /*24900*/  LDL.LU R2, [R1+0x38] ;  /* 0x0000380001027983 */ /* 0x000ea80000300800 */
[----:B------:R-:W2:Y:S04]  /*24910*/  LDL.LU R15, [R1+0x2c] ;  /* 0x00002c00010f7983 */ /* 0x000ea80000300800 */
[----:B-1----:R-:W2:Y:S04]  /*24920*/  LDL.LU R28, [R1+0x20] ;  /* 0x00002000011c7983 */ /* 0x002ea80000300800 */
[----:B----4-:R0:W-:Y:S04]  /*24930*/  STS.U16 [R14+UR4+0x9e00], R0 ;  /* 0x009e00000e007988 */ /* 0x0101e80008000404 */
[----:B0-----:R-:W4:Y:S04]  /*24940*/  LDL.LU R0, [R1+0x2fe0] ;  /* 0x002fe00001007983 */ /* 0x001f280000300800 */
[----:B----4-:R0:W-:Y:S04]  /*24950*/  STS.U16 [R14+UR4+0x9e80], R0 ;  /* 0x009e80000e007988 */ /* 0x0101e80008000404 */
[----:B------:R1:W-:Y:S04]  /*24960*/  STS.U16 [R14+UR4+0x9f00], R24 ;  /* 0x009f00180e007988 */ /* 0x0003e80008000404 */
        /* <DEDUP_REMOVED lines=15> */
[----:B------:R0:W-:Y:S04]  /*24a60*/  STS.U16 [R14+UR4+0xde80], R4 ;  /* 0x00de80040e007988 */ /* 0x0001e80008000404 */
[----:B-1----:R-:W2:Y:S04]  /*24a70*/  LDL.LU R24, [R1+0x2fd8] ;  /* 0x002fd80001187983 */ /* 0x002ea80000300800 */
[----:B------:R1:W-:Y:S04]  /*24a80*/  STS.U16 [R14+UR4+0xdf00], R13 ;  /* 0x00df000d0e007988 */ /* 0x0003e80008000404 */
[----:B----4-:R-:W4:Y:S04]  /*24a90*/  LDL.LU R23, [R1+0x2fd4] ;  /* 0x002fd40001177983 */ /* 0x010f280000300800 */
[----:B------:R1:W-:Y:S04]  /*24aa0*/  STS.U16 [R14+UR4+0xdf80], R17 ;  /* 0x00df80110e007988 */ /* 0x0003e80008000404 */
[----:B---3--:R-:W3:Y:S04]  /*24ab0*/  LDL.LU R22, [R1+0x2fd0] ;  /* 0x002fd00001167983 */ /* 0x008ee80000300800 */
[----:B------:R-:W-:Y:S04]  /*24ac0*/  STS.U16 [R14+UR4+0xfc00], R19 ;  /* 0x00fc00130e007988 */ /* 0x000fe80008000404 */
[----:B--2---:R-:W2:Y:S04]  /*24ad0*/  LDL.LU R20, [R1+0x2fcc] ;  /* 0x002fcc0001147983 */ /* 0x004ea80000300800 */
[----:B------:R-:W-:Y:S04]  /*24ae0*/  STS.U16 [R14+UR4+0xfc80], R21 ;  /* 0x00fc80150e007988 */ /* 0x000fe80008000404 */
[----:B------:R-:W4:Y:S04]  /*24af0*/  LDL.LU R3, [R1+0x1c] ;  /* 0x00001c0001037983 */ /* 0x000f280000300800 */
[----:B------:R-:W-:Y:S04]  /*24b00*/  STS.U16 [R14+UR4+0xfd00], R25 ;  /* 0x00fd00190e007988 */ /* 0x000fe80008000404 */
[----:B------:R-:W3:Y:S04]  /*24b10*/  LDL.LU R18, [R1+0x2fc8] ;  /* 0x002fc80001127983 */ /* 0x000ee80000300800 */
[----:B------:R-:W-:Y:S04]  /*24b20*/  STS.U16 [R14+UR4+0xfd80], R26 ;  /* 0x00fd801a0e007988 */ /* 0x000fe80008000404 */
[----:B------:R-:W2:Y:S04]  /*24b30*/  LDL.LU R16, [R1+0x2fc4] ;  /* 0x002fc40001107983 */ /* 0x000ea80000300800 */
[----:B------:R-:W-:Y:S04]  /*24b40*/  STS.U16 [R14+UR4+0xfe00], R27 ;  /* 0x00fe001b0e007988 */ /* 0x000fe80008000404 */
[----:B------:R-:W3:Y:S04]  /*24b50*/  LDL.LU R12, [R1+0x2fc0] ;  /* 0x002fc000010c7983 */ /* 0x000ee80000300800 */
[----:B------:R-:W-:Y:S04]  /*24b60*/  STS.U16 [R14+UR4+0xfe80], R29 ;  /* 0x00fe801d0e007988 */ /* 0x000fe80008000404 */
[----:B------:R-:W2:Y:S04]  /*24b70*/  LDL.LU R11, [R1+0x2fbc] ;  /* 0x002fbc00010b7983 */ /* 0x000ea80000300800 */
[----:B------:R1:W-:Y:S04]  /*24b80*/  STS.U16 [R14+UR4+0xff00], R2 ;  /* 0x00ff00020e007988 */ /* 0x0003e80008000404 */
[----:B------:R-:W3:Y:S04]  /*24b90*/  LDL.LU R10, [R1+0x2fb8] ;  /* 0x002fb800010a7983 */ /* 0x000ee80000300800 */
[----:B------:R-:W2:Y:S04]  /*24ba0*/  LDL.LU R9, [R1+0x2fb4] ;  /* 0x002fb40001097983 */ /* 0x000ea80000300800 */
[----:B------:R-:W4:Y:S04]  /*24bb0*/  LDL.LU R8, [R1+0x2fb0] ;  /* 0x002fb00001087983 */ /* 0x000f280000300800 */
[----:B------:R-:W3:Y:S04]  /*24bc0*/  LDL.LU R7, [R1+0x2fac] ;  /* 0x002fac0001077983 */ /* 0x000ee80000300800 */
[----:B------:R-:W3:Y:S04]  /*24bd0*/  LDL.LU R6, [R1+0x2fa8] ;  /* 0x002fa80001067983 */ /* 0x000ee80000300800 */
[----:B------:R-:W3:Y:S04]  /*24be0*/  LDL.LU R5, [R1+0x2fa4] ;  /* 0x002fa40001057983 */ /* 0x000ee80000300800 */
[----:B0-----:R-:W2:Y:S04]  /*24bf0*/  LDL.LU R4, [R1+0x2fa0] ;  /* 0x002fa00001047983 */ /* 0x001ea80000300800 */
[----:B-1----:R-:W4:Y:S04]  /*24c00*/  LDL.LU R13, [R1+0x2f9c] ;  /* 0x002f9c00010d7983 */ /* 0x002f280000300800 */
[----:B------:R-:W3:Y:S01]  /*24c10*/  LDL.LU R17, [R1+0x2f98] ;  /* 0x002f980001117983 */ /* 0x000ee20000300800 */
[----:B------:R-:W0:Y:S03]  /*24c20*/  S2R R2, SR_TID.X ;  /* 0x0000000000027919 */ /* 0x000e260000002100 */
[----:B------:R-:W3:Y:S04]  /*24c30*/  LDL.LU R19, [R1+0x2f94] ;  /* 0x002f940001137983 */ /* 0x000ee80000300800 */
[----:B------:R-:W3:Y:S04]  /*24c40*/  LDL.LU R21, [R1+0x2f90] ;  /* 0x002f900001157983 */ /* 0x000ee80000300800 */
[----:B------:R-:W3:Y:S04]  /*24c50*/  LDL.LU R25, [R1+0x2f8c] ;  /* 0x002f8c0001197983 */ /* 0x000ee80000300800 */
[----:B------:R-:W3:Y:S04]  /*24c60*/  LDL.LU R26, [R1+0x2f88] ;  /* 0x002f8800011a7983 */ /* 0x000ee80000300800 */
[----:B------:R-:W3:Y:S04]  /*24c70*/  LDL.LU R27, [R1+0x2f84] ;  /* 0x002f8400011b7983 */ /* 0x000ee80000300800 */
[----:B------:R-:W2:Y:S04]  /*24c80*/  LDL.LU R29, [R1+0x2f80] ;  /* 0x002f8000011d7983 */ /* 0x000ea80000300800 */
[----:B------:R1:W-:Y:S04]  /*24c90*/  STS.U16 [R14+UR4+0xff80], R15 ;  /* 0x00ff800f0e007988 */ /* 0x0003e80008000404 */
[----:B-1----:R-:W3:Y:S01]  /*24ca0*/  LDL.LU R15, [R1+0x4] ;  /* 0x00000400010f7983 */ /* 0x002ee20000300800 */
[----:B0-----:R-:W-:-:S05]  /*24cb0*/  LOP3.LUT R2, R2, 0x3f, RZ, 0xc0, !PT ;  /* 0x0000003f02027812 */ /* 0x001fca00078ec0ff */
[----:B------:R-:W-:-:S05]  /*24cc0*/  IMAD.SHL.U32 R2, R2, 0x2, RZ ;  /* 0x0000000202027824 */ /* 0x000fca00078e00ff */
[----:B------:R0:W-:Y:S04]  /*24cd0*/  STS.U16 [R2+UR4+0x10000], R28 ;  /* 0x0100001c02007988 */ /* 0x0001e80008000404 */
[----:B0-----:R-:W2:Y:S04]  /*24ce0*/  LDL.LU R28, [R1+0x2f7c] ;  /* 0x002f7c00011c7983 */ /* 0x001ea80000300800 */
[----:B----4-:R0:W-:Y:S04]  /*24cf0*/  STS.U16 [R2+UR4+0x10800], R13 ;  /* 0x0108000d02007988 */ /* 0x0101e80008000404 */
[----:B0-----:R-:W4:Y:S04]  /*24d00*/  LDL.LU R13, [R1+0x18] ;  /* 0x00001800010d7983 */ /* 0x001f280000300800 */
[----:B------:R-:W-:Y:S04]  /*24d10*/  STS.U16 [R2+UR4+0x10c00], R8 ;  /* 0x010c000802007988 */ /* 0x000fe80008000404 */
[----:B--2---:R0:W-:Y:S02]  /*24d20*/  STS.U16 [R2+UR4+0x10400], R28 ;  /* 0x0104001c02007988 */ /* 0x0041e40008000404 */
[----:B0-----:R-:W-:-:S02]  /*24d30*/  LOP3.LUT R28, R2, 0x10, RZ, 0x3c, !PT ;  /* 0x00000010021c7812 */ /* 0x001fc400078e3cff */
[----:B------:R-:W2:Y:S04]  /*24d40*/  LDL.LU R2, [R1+0x14] ;  /* 0x0000140001027983 */ /* 0x000ea80000300800 */
[----:B------:R-:W2:Y:S04]  /*24d50*/  LDL.LU R8, [R1+0x10] ;  /* 0x0000100001087983 */ /* 0x000ea80000300800 */
[----:B------:R0:W-:Y:S04]  /*24d60*/  STS.U16 [R28+UR4+0x10080], R3 ;  /* 0x010080031c007988 */ /* 0x0001e80008000404 */
[----:B------:R-:W-:Y:S04]  /*24d70*/  STS.U16 [R28+UR4+0x10480], R29 ;  /* 0x0104801d1c007988 */ /* 0x000fe80008000404 */
[----:B------:R-:W-:Y:S04]  /*24d80*/  STS.U16 [R28+UR4+0x10880], R4 ;  /* 0x010880041c007988 */ /* 0x000fe80008000404 */
[----:B------:R1:W-:Y:S04]  /*24d90*/  STS.U16 [R28+UR4+0x10c80], R9 ;  /* 0x010c80091c007988 */ /* 0x0003e80008000404 */
[----:B0-----:R-:W2:Y:S04]  /*24da0*/  LDL.LU R3, [R1+0x2f78] ;  /* 0x002f780001037983 */ /* 0x001ea80000300800 */
[----:B-1----:R-:W2:Y:S01]  /*24db0*/  LDL.LU R28, [R1+0x2f74] ;  /* 0x002f7400011c7983 */ /* 0x002ea20000300800 */
[----:B------:R-:W0:Y:S02]  /*24dc0*/  S2R R29, SR_TID.X ;  /* 0x00000000001d7919 */ /* 0x000e240000002100 */
[----:B0-----:R-:W-:-:S05]  /*24dd0*/  LOP3.LUT R29, R29, 0x3f, RZ, 0xc0, !PT ;  /* 0x0000003f1d1d7812 */ /* 0x001fca00078ec0ff */
[----:B------:R-:W-:-:S05]  /*24de0*/  IMAD.SHL.U32 R4, R29, 0x2, RZ ;  /* 0x000000021d047824 */ /* 0x000fca00078e00ff */
[----:B------:R-:W-:Y:S01]  /*24df0*/  LOP3.LUT R4, R4, 0x20, RZ, 0x3c, !PT ;  /* 0x0000002004047812 */ /* 0x000fe200078e3cff */
[----:B------:R-:W-:-:S05]  /*24e00*/  IMAD.SHL.U32 R29, R29, 0x2, RZ ;  /* 0x000000021d1d7824 */ /* 0x000fca00078e00ff */
[----:B------:R-:W-:Y:S01]  /*24e10*/  LOP3.LUT R29, R29, 0x30, RZ, 0x3c, !PT ;  /* 0x000000301d1d7812 */ /* 0x000fe200078e3cff */
[----:B----4-:R0:W-:Y:S02]  /*24e20*/  STS.U16 [R4+UR4+0x10100], R13 ;  /* 0x0101000d04007988 */ /* 0x0101e40008000404 */
[----:B0-----:R-:W0:Y:S02]  /*24e30*/  S2R R13, SR_TID.X ;  /* 0x00000000000d7919 */ /* 0x001e240000002100 */
[----:B---3--:R-:W-:Y:S04]  /*24e40*/  STS.U16 [R4+UR4+0x10500], R27 ;  /* 0x0105001b04007988 */ /* 0x008fe80008000404 */
[----:B------:R-:W-:Y:S04]  /*24e50*/  STS.U16 [R4+UR4+0x10900], R5 ;  /* 0x0109000504007988 */ /* 0x000fe80008000404 */
[----:B------:R-:W-:Y:S01]  /*24e60*/  STS.U16 [R4+UR4+0x10d00], R11 ;  /* 0x010d000b04007988 */ /* 0x000fe20008000404 */
[----:B0-----:R-:W-:-:S03]  /*24e70*/  LOP3.LUT R13, R13, 0x3f, RZ, 0xc0, !PT ;  /* 0x0000003f0d0d7812 */ /* 0x001fc600078ec0ff */
[----:B--2---:R0:W-:Y:S04]  /*24e80*/  STS.U16 [R29+UR4+0x10180], R2 ;  /* 0x010180021d007988 */ /* 0x0041e80008000404 */
[----:B------:R-:W-:Y:S04]  /*24e90*/  STS.U16 [R29+UR4+0x10580], R26 ;  /* 0x0105801a1d007988 */ /* 0x000fe80008000404 */
[----:B------:R-:W-:Y:S01]  /*24ea0*/  STS.U16 [R29+UR4+0x10980], R6 ;  /* 0x010980061d007988 */ /* 0x000fe20008000404 */
[C---:B0-----:R-:W-:Y:S02]  /*24eb0*/  IMAD.SHL.U32 R2, R13.reuse, 0x2, RZ ;  /* 0x000000020d027824 */ /* 0x041fe400078e00ff */
[----:B------:R-:W-:-:S03]  /*24ec0*/  IMAD.SHL.U32 R13, R13, 0x2, RZ ;  /* 0x000000020d0d7824 */ /* 0x000fc600078e00ff */
[----:B------:R-:W-:Y:S01]  /*24ed0*/  LOP3.LUT R2, R2, 0x40, RZ, 0x3c, !PT ;  /* 0x0000004002027812 */ /* 0x000fe200078e3cff */
[----:B------:R-:W-:Y:S01]  /*24ee0*/  STS.U16 [R29+UR4+0x10d80], R12 ;  /* 0x010d800c1d007988 */ /* 0x000fe20008000404 */
[----:B------:R-:W-:-:S03]  /*24ef0*/  LOP3.LUT R13, R13, 0x50, RZ, 0x3c, !PT ;  /* 0x000000500d0d7812 */ /* 0x000fc600078e3cff */
[----:B------:R-:W-:Y:S04]  /*24f00*/  STS.U16 [R2+UR4+0x10200], R8 ;  /* 0x0102000802007988 */ /* 0x000fe80008000404 */
[----:B------:R-:W-:Y:S04]  /*24f10*/  STS.U16 [R2+UR4+0x10600], R25 ;  /* 0x0106001902007988 */ /* 0x000fe80008000404 */
[----:B------:R-:W-:Y:S04]  /*24f20*/  STS.U16 [R2+UR4+0x10a00], R7 ;  /* 0x010a000702007988 */ /* 0x000fe80008000404 */
[----:B------:R-:W-:Y:S04]  /*24f30*/  STS.U16 [R2+UR4+0x10e00], R16 ;  /* 0x010e001002007988 */ /* 0x000fe80008000404 */
[----:B------:R0:W-:Y:S04]  /*24f40*/  STS.U16 [R13+UR4+0x10280], R28 ;  /* 0x0102801c0d007988 */ /* 0x0001e80008000404 */
[----:B0-----:R-:W2:Y:S04]  /*24f50*/  LDL.LU R28, [R1+0x2f70] ;  /* 0x002f7000011c7983 */ /* 0x001ea80000300800 */
[----:B------:R-:W-:Y:S04]  /*24f60*/  STS.U16 [R13+UR4+0x10680], R21 ;  /* 0x010680150d007988 */ /* 0x000fe80008000404 */
[----:B------:R-:W-:Y:S04]  /*24f70*/  STS.U16 [R13+UR4+0x10a80], R10 ;  /* 0x010a800a0d007988 */ /* 0x000fe80008000404 */
[----:B------:R-:W-:Y:S04]  /*24f80*/  STS.U16 [R13+UR4+0x10e80], R20 ;  /* 0x010e80140d007988 */ /* 0x000fe80008000404 */
[----:B------:R0:W-:Y:S04]  /*24f90*/  STS.U16 [R0+UR4+0x10300], R3 ;  /* 0x0103000300007988 */ /* 0x0001e80008000404 */
[----:B------:R-:W-:Y:S04]  /*24fa0*/  STS.U16 [R0+UR4+0x10700], R19 ;  /* 0x0107001300007988 */ /* 0x000fe80008000404 */
[----:B------:R-:W-:Y:S04]  /*24fb0*/  STS.U16 [R0+UR4+0x10b00], R18 ;  /* 0x010b001200007988 */ /* 0x000fe80008000404 */
[----:B------:R1:W-:Y:S01]  /*24fc0*/  STS.U16 [R0+UR4+0x10f00], R22 ;  /* 0x010f001600007988 */ /* 0x0003e20008000404 */
[----:B0-----:R-:W0:Y:S01]  /*24fd0*/  S2R R3, SR_TID.X ;  /* 0x0000000000037919 */ /* 0x001e220000002100 */
[----:B-1----:R-:W1:Y:S02]  /*24fe0*/  S2R R0, SR_TID.X ;  /* 0x0000000000007919 */ /* 0x002e640000002100 */
[----:B------:R-:W-:Y:S04]  /*24ff0*/  STS.U16 [R14+UR4+0x10380], R15 ;  /* 0x0103800f0e007988 */ /* 0x000fe80008000404 */
[----:B------:R-:W-:Y:S04]  /*25000*/  STS.U16 [R14+UR4+0x10780], R17 ;  /* 0x010780110e007988 */ /* 0x000fe80008000404 */
[----:B------:R-:W-:Y:S04]  /*25010*/  STS.U16 [R14+UR4+0x10b80], R23 ;  /* 0x010b80170e007988 */ /* 0x000fe80008000404 */
[----:B------:R-:W-:Y:S01]  /*25020*/  STS.U16 [R14+UR4+0x10f80], R24 ;  /* 0x010f80180e007988 */ /* 0x000fe20008000404 */
[----:B------:R-:W-:Y:S01]  /*25030*/  BAR.SYNC.DEFER_BLOCKING 0x0 ;  /* 0x0000000000007b1d */ /* 0x000fe20000010000 */
[----:B0-----:R-:W-:Y:S01]  /*25040*/  LOP3.LUT R3, R3, 0x7, RZ, 0xc0, !PT ;  /* 0x0000000703037812 */ /* 0x001fe200078ec0ff */
[----:B-1----:R-:W-:-:S04]  /*25050*/  IMAD.SHL.U32 R0, R0, 0x2, RZ ;  /* 0x0000000200007824 */ /* 0x002fc800078e00ff */
[----:B------:R-:W-:-:S05]  /*25060*/  IMAD R3, R3, 0x90, RZ ;  /* 0x0000009003037824 */ /* 0x000fca00078e02ff */
[----:B------:R-:W-:-:S05]  /*25070*/  LOP3.LUT R3, R3, 0x30, R0, 0x78, !PT ;  /* 0x0000003003037812 */ /* 0x000fca00078e7800 */
[----:B------:R-:W-:Y:S04]  /*25080*/  LDSM.16.M88.4 R8, [R3+UR4+0x10000] ;  /* 0x010000040308783b */ /* 0x000fe80008000200 */
[----:B------:R-:W0:Y:S04]  /*25090*/  LDSM.16.M88.4 R4, [R3+UR4+0x10400] ;  /* 0x010400040304783b */ /* 0x000e280008000200 */
[----:B------:R-:W-:Y:S04]  /*250a0*/  LDSM.16.M88.4 R20, [R3+UR4+0x10800] ;  /* 0x010800040314783b */ /* 0x000fe80008000200 */
[----:B------:R-:W-:Y:S01]  /*250b0*/  LDSM.16.M88.4 R24, [R3+UR4+0x10c00] ;  /* 0x010c00040318783b */ /* 0x000fe20008000200 */
[----:B0-----:R-:W-:-:S02]  /*250c0*/  IMAD.MOV.U32 R2, RZ, RZ, R6 ;  /* 0x000000ffff027224 */ /* 0x001fc400078e0006 */
[----:B------:R-:W-:Y:S01]  /*250d0*/  IMAD.MOV.U32 R0, RZ, RZ, R7 ;  /* 0x000000ffff007224 */ /* 0x000fe200078e0007 */
[----:B--2---:R-:W0:Y:S04]  /*250e0*/  LDSM.16.MT88.4 R16, [R28+UR4] ;  /* 0x000000041c10783b */ /* 0x004e280008004200 */
[----:B------:R-:W1:Y:S04]  /*250f0*/  LDSM.16.MT88.4 R12, [R28+UR4+0x80] ;  /* 0x000080041c0c783b */ /* 0x000e680008004200 */
[----:B0-----:R-:W-:Y:S04]  /*25100*/  STL.64 [R1+0x2f68], R18 ;  /* 0x002f681201007387 */ /* 0x001fe80000100a00 */
[----:B------:R-:W-:Y:S04]  /*25110*/  STL.64 [R1+0x2f60], R16 ;  /* 0x002f601001007387 */ /* 0x000fe80000100a00 */
[----:B------:R-:W-:Y:S04]  /*25120*/  STL.64 [R1+0x10], R8 ;  /* 0x0000100801007387 */ /* 0x000fe80000100a00 */
[----:B------:R-:W-:Y:S04]  /*25130*/  STL.64 [R1+0x18], R10 ;  /* 0x0000180a01007387 */ /* 0x000fe80000100a00 */
[----:B------:R-:W0:Y:S04]  /*25140*/  LDSM.16.MT88.4 R8, [R28+UR4+0x100] ;  /* 0x000100041c08783b */ /* 0x000e280008004200 */
[----:B------:R-:W-:Y:S04]  /*25150*/  STL.64 [R1], R4 ;  /* 0x0000000401007387 */ /* 0x000fe80000100a00 */
[----:B------:R-:W-:Y:S04]  /*25160*/  STL.64 [R1+0x8], R6 ;  /* 0x0000080601007387 */ /* 0x000fe80000100a00 */
[----:B------:R-:W2:Y:S04]  /*25170*/  LDSM.16.MT88.4 R4, [R28+UR4+0x180] ;  /* 0x000180041c04783b */ /* 0x000ea80008004200 */
[----:B------:R-:W3:Y:S04]  /*25180*/  LDSM.16.MT88.4 R16, [R28+UR4+0x200] ;  /* 0x000200041c10783b */ /* 0x000ee80008004200 */
[----:B------:R-:W-:Y:S04]  /*25190*/  STL [R1+0x2c38], R0 ;  /* 0x002c380001007387 */ /* 0x000fe80000100800 */
[----:B------:R-:W-:Y:S04]  /*251a0*/  STL [R1+0x2c34], R2 ;  /* 0x002c340201007387 */ /* 0x000fe80000100800 */
[----:B------:R-:W-:Y:S04]  /*251b0*/  STL [R1+0x2ef0], R22 ;  /* 0x002ef01601007387 */ /* 0x000fe80000100800 */
[----:B------:R-:W-:Y:S04]  /*251c0*/  STL [R1+0x2be0], R23 ;  /* 0x002be01701007387 */ /* 0x000fe80000100800 */
[----:B------:R-:W-:Y:S04]  /*251d0*/  STL.64 [R1+0x2f58], R26 ;  /* 0x002f581a01007387 */ /* 0x000fe80000100a00 */
[----:B------:R4:W-:Y:S04]  /*251e0*/  STL.64 [R1+0x2f50], R24 ;  /* 0x002f501801007387 */ /* 0x0009e80000100a00 */
[----:B----4-:R-:W4:Y:S04]  /*251f0*/  LDL.64 R24, [R1+0x10] ;  /* 0x0000100001187983 */ /* 0x010f280000100a00 */
[----:B-1----:R-:W-:Y:S04]  /*25200*/  STL.64 [R1+0x2f48], R14 ;  /* 0x002f480e01007387 */ /* 0x002fe80000100a00 */
[----:B------:R1:W-:Y:S04]  /*25210*/  STL.64 [R1+0x2f40], R12 ;  /* 0x002f400c01007387 */ /* 0x0003e80000100a00 */
[----:B-1----:R-:W4:Y:S04]  /*25220*/  LDL.LU.64 R12, [R1+0x530] ;  /* 0x00053000010c7983 */ /* 0x002f280000300a00 */
[----:B------:R-:W4:Y:S04]  /*25230*/  LDL.LU.64 R14, [R1+0x538] ;  /* 0x00053800010e7983 */ /* 0x000f280000300a00 */
[----:B0-----:R-:W-:Y:S04]  /*25240*/  STL.64 [R1+0x2f10], R10 ;  /* 0x002f100a01007387 */ /* 0x001fe80000100a00 */
[----:B------:R0:W-:Y:S04]  /*25250*/  STL.64 [R1+0x2f08], R8 ;  /* 0x002f080801007387 */ /* 0x0001e80000100a00 */
[----:B0-----:R-:W4:Y:S04]  /*25260*/  LDL.LU.64 R8, [R1+0x630] ;  /* 0x0006300001087983 */ /* 0x001f280000300a00 */
[----:B------:R-:W4:Y:S04]  /*25270*/  LDL.LU.64 R10, [R1+0x638] ;  /* 0x00063800010a7983 */ /* 0x000f280000300a00 */
[----:B--2---:R3:W-:Y:S04]  /*25280*/  STL.64 [R1+0x2ed8], R6 ;  /* 0x002ed80601007387 */ /* 0x0047e80000100a00 */
[----:B------:R0:W-:Y:S01]  /*25290*/  STL.64 [R1+0x2ed0], R4 ;  /* 0x002ed00401007387 */ /* 0x0001e20000100a00 */
[----:B---3--:R-:W-:-:S02]  /*252a0*/  IMAD.MOV.U32 R7, RZ, RZ, R16 ;  /* 0x000000ffff077224 */ /* 0x008fc400078e0010 */
[----:B0-----:R-:W-:Y:S02]  /*252b0*/  IMAD.MOV.U32 R5, RZ, RZ, R18 ;  /* 0x000000ffff057224 */ /* 0x001fe400078e0012 */
[----:B------:R-:W-:Y:S02]  /*252c0*/  IMAD.MOV.U32 R4, RZ, RZ, R19 ;  /* 0x000000ffff047224 */ /* 0x000fe400078e0013 */
[----:B------:R-:W-:Y:S01]  /*252d0*/  IMAD.MOV.U32 R6, RZ, RZ, R17 ;  /* 0x000000ffff067224 */ /* 0x000fe200078e0011 */
[----:B------:R-:W2:Y:S04]  /*252e0*/  LDL.LU.64 R18, [R1+0x2f68] ;  /* 0x002f680001127983 */ /* 0x000ea80000300a00 */
[----:B------:R-:W2:Y:S04]  /*252f0*/  LDL.LU.64 R16, [R1+0x2f60] ;  /* 0x002f600001107983 */ /* 0x000ea80000300a00 */
[----:B------:R-:W-:Y:S04]  /*25300*/  STL.64 [R1+0x2f20], R6 ;  /* 0x002f200601007387 */ /* 0x000fe80000100a00 */
[----:B------:R0:W-:Y:S04]  /*25310*/  STL.64 [R1+0x2f18], R4 ;  /* 0x002f180401007387 */ /* 0x0001e80000100a00 */
[----:B0-----:R-:W3:Y:S01]  /*25320*/  LDL.64 R4, [R1] ;  /* 0x0000000001047983 */ /* 0x001ee20000100a00 */
[----:B----4-:R-:W-:-:S02]  /*25330*/  IMAD.MOV.U32 R7, RZ, RZ, R24 ;  /* 0x000000ffff077224 */ /* 0x010fc400078e0018 */
[----:B------:R-:W-:Y:S01]  /*25340*/  IMAD.MOV.U32 R6, RZ, RZ, R25 ;  /* 0x000000ffff067224 */ /* 0x000fe200078e0019 */
[----:B--2---:R-:W-:-:S15]  /*25350*/  HMMA.16816.F32.BF16 R8, R16, R24, R8 ;  /* 0x000000181008723c */ /* 0x004fde0000041808 */
[----:B------:R-:W-:-:S08]  /*25360*/  NOP ;  /* 0x0000000000007918 */ /* 0x000fd00000000000 */
[----:B------:R3:W-:Y:S01]  /*25370*/  STL [R1+0x140], R8 ;  /* 0x0001400801007387 */ /* 0x0007e20000100800 */
[----:B------:R-:W-:Y:S02]  /*25380*/  IMAD.MOV.U32 R0, RZ, RZ, R9 ;  /* 0x000000ffff007224 */ /* 0x000fe400078e0009 */
[----:B------:R-:W-:Y:S02]  /*25390*/  IMAD.MOV.U32 R2, RZ, RZ, R10 ;  /* 0x000000ffff027224 */ /* 0x000fe400078e000a */
[----:B------:R-:W-:Y:S01]  /*253a0*/  IMAD.MOV.U32 R3, RZ, RZ, R11 ;  /* 0x000000ffff037224 */ /* 0x000fe200078e000b */
[----:B------:R-:W2:Y:S04]  /*253b0*/  LDL.LU.64 R24, [R1+0x480] ;  /* 0x0004800001187983 */ /* 0x000ea80000300a00 */
[----:B------:R-:W2:Y:S01]  /*253c0*/  LDL.LU.64 R26, [R1+0x488] ;  /* 0x00048800011a7983 */ /* 0x000ea20000300a00 */
[----:B---3--:R-:W-:Y:S03]  /*253d0*/  HMMA.16816.F32.BF16 R8, R16, R4, R12 ;  /* 0x000000041008723c */ /* 0x008fe6000004180c */
[----:B------:R-:W-:Y:S04]  /*253e0*/  STL [R1+0x2c44], R0 ;  /* 0x002c440001007387 */ /* 0x000fe80000100800 */
[----:B------:R-:W-:Y:S04]  /*253f0*/  STL [R1+0x2c40], R2 ;  /* 0x002c400201007387 */ /* 0x000fe80000100800 */
[----:B------:R-:W-:-:S12]  /*25400*/  STL [R1+0x2c3c], R3 ;  /* 0x002c3c0301007387 */ /* 0x000fd80000100800 */
[----:B------:R0:W-:Y:S04]  /*25410*/  STL.64 [R1+0x130], R8 ;  /* 0x0001300801007387 */ /* 0x0001e80000100a00 */
[----:B------:R1:W-:Y:S04]  /*25420*/  STL [R1+0x138], R10 ;  /* 0x0001380a01007387 */ /* 0x0003e80000100800 */
[----:B------:R-:W3:Y:S04]  /*25430*/  LDL.LU.64 R12, [R1+0x450] ;  /* 0x00045000010c7983 */ /* 0x000ee80000300a00 */
[----:B------:R-:W3:Y:S04]  /*25440*/  LDL.LU.64 R14, [R1+0x458] ;  /* 0x00045800010e7983 */ /* 0x000ee80000300a00 */
[----:B------:R-:W-:Y:S01]  /*25450*/  STL.64 [R1+0x2f28], R4 ;  /* 0x002f280401007387 */ /* 0x000fe20000100a00 */
[----:B------:R-:W-:-:S03]  /*25460*/  IMAD.MOV.U32 R23, RZ, RZ, R11 ;  /* 0x000000ffff177224 */ /* 0x000fc600078e000b */
[----:B0-----:R-:W4:Y:S04]  /*25470*/  LDL.LU.64 R8, [R1+0x510] ;  /* 0x0005100001087983 */ /* 0x001f280000300a00 */
[----:B-1----:R-:W3:Y:S01]  /*25480*/  LDL.LU.64 R10, [R1+0x518] ;  /* 0x00051800010a7983 */ /* 0x002ee20000300a00 */
[----:B--2---:R-:W-:-:S15]  /*25490*/  HMMA.16816.F32.BF16 R24, R16, R20, R24 ;  /* 0x000000141018723c */ /* 0x004fde0000041818 */
[----:B------:R-:W-:-:S09]  /*254a0*/  NOP ;  /* 0x0000000000007918 */ /* 0x000fd20000000000 */
[----:B------:R-:W-:Y:S02]  /*254b0*/  IMAD.MOV.U32 R3, RZ, RZ, R26 ;  /* 0x000000ffff037224 */ /* 0x000fe400078e001a */
[----:B------:R-:W-:Y:S02]  /*254c0*/  IMAD.MOV.U32 R0, RZ, RZ, R24 ;  /* 0x000000ffff007224 */ /* 0x000fe400078e0018 */
[----:B------:R-:W-:Y:S01]  /*254d0*/  IMAD.MOV.U32 R2, RZ, RZ, R25 ;  /* 0x000000ffff027224 */ /* 0x000fe200078e0019 */
[----:B---3--:R-:W-:Y:S04]  /*254e0*/  STL.64 [R1+0x2f38], R10 ;  /* 0x002f380a01007387 */ /* 0x008fe80000100a00 */
[----:B----4-:R0:W-:Y:S04]  /*254f0*/  STL.64 [R1+0x2f30], R8 ;  /* 0x002f300801007387 */ /* 0x0101e80000100a00 */
[----:B0-----:R-:W2:Y:S04]  /*25500*/  LDL.LU.64 R8, [R1+0x620] ;  /* 0x0006200001087983 */ /* 0x001ea80000300a00 */
[----:B------:R-:W2:Y:S04]  /*25510*/  LDL.LU.64 R10, [R1+0x628] ;  /* 0x00062800010a7983 */ /* 0x000ea80000300a00 */
[----:B------:R0:W-:Y:S04]  /*25520*/  STL [R1+0x12c], R27 ;  /* 0x00012c1b01007387 */ /* 0x0001e80000100800 */
[----:B0-----:R-:W3:Y:S04]  /*25530*/  LDL.LU.64 R26, [R1+0x2f58] ;  /* 0x002f5800011a7983 */ /* 0x001ee80000300a00 */
[----:B------:R-:W4:Y:S04]  /*25540*/  LDL.LU.64 R24, [R1+0x2f50] ;  /* 0x002f500001187983 */ /* 0x000f280000300a00 */
[----:B------:R-:W-:Y:S04]  /*25550*/  STL [R1+0x2c78], R3 ;  /* 0x002c780301007387 */ /* 0x000fe80000100800 */
[----:B------:R-:W-:Y:S04]  /*25560*/  STL [R1+0x2c74], R2 ;  /* 0x002c740201007387 */ /* 0x000fe80000100800 */
[----:B------:R-:W-:Y:S01]  /*25570*/  STL [R1+0x2c70], R0 ;  /* 0x002c700001007387 */ /* 0x000fe20000100800 */
[----:B----4-:R-:W-:Y:S03]  /*25580*/  HMMA.16816.F32.BF16 R12, R16, R24, R12 ;  /* 0x00000018100c723c */ /* 0x010fe6000004180c */
[----:B------:R-:W4:Y:S04]  /*25590*/  LDL.LU.64 R16, [R1+0x460] ;  /* 0x0004600001107983 */ /* 0x000f280000300a00 */
[----:B------:R-:W4:-:S15]  /*255a0*/  LDL.LU.64 R18, [R1+0x468] ;  /* 0x0004680001127983 */ /* 0x000f1e0000300a00 */
[----:B------:R-:W-:-:S01]  /*255b0*/  NOP ;  /* 0x0000000000007918 */ /* 0x000fc20000000000 */
[----:B------:R-:W-:Y:S04]  /*255c0*/  STL.64 [R1+0x90], R12 ;  /* 0x0000900c01007387 */ /* 0x000fe80000100a00 */
[----:B------:R-:W-:Y:S04]  /*255d0*/  STL.64 [R1+0x98], R14 ;  /* 0x0000980e01007387 */ /* 0x000fe80000100a00 */
[----:B------:R-:W0:Y:S02]  /*255e0*/  LDSM.16.MT88.4 R12, [R28+UR4+0x280] ;  /* 0x000280041c0c783b */ /* 0x000e240008004200 */
[----:B0-----:R-:W-:-:S02]  /*255f0*/  IMAD.MOV.U32 R2, RZ, RZ, R14 ;  /* 0x000000ffff027224 */ /* 0x001fc400078e000e */
[----:B------:R-:W-:Y:S02]  /*25600*/  IMAD.MOV.U32 R0, RZ, RZ, R15 ;  /* 0x000000ffff007224 */ /* 0x000fe400078e000f */
[----:B------:R-:W-:Y:S02]  /*25610*/  IMAD.MOV.U32 R22, RZ, RZ, R12 ;  /* 0x000000ffff167224 */ /* 0x000fe400078e000c */
[----:B------:R-:W-:Y:S01]  /*25620*/  IMAD.MOV.U32 R3, RZ, RZ, R13 ;  /* 0x000000ffff037224 */ /* 0x000fe200078e000d */
[----:B------:R-:W2:Y:S04]  /*25630*/  LDL.LU.64 R14, [R1+0x2f48] ;  /* 0x002f4800010e7983 */ /* 0x000ea80000300a00 */
[----:B------:R-:W2:Y:S01]  /*25640*/  LDL.LU.64 R12, [R1+0x2f40] ;  /* 0x002f4000010c7983 */ /* 0x000ea20000300a00 */
[----:B------:R-:W-:-:S02]  /*25650*/  IMAD.MOV.U32 R4, RZ, RZ, R7 ;  /* 0x000000ffff047224 */ /* 0x000fc400078e0007 */
[----:B------:R-:W-:-:S07]  /*25660*/  IMAD.MOV.U32 R5, RZ, RZ, R6 ;  /* 0x000000ffff057224 */ /* 0x000fce00078e0006 */
[----:B--2---:R-:W-:Y:S01]  /*25670*/  HMMA.16816.F32.BF16 R4, R12, R4, R8 ;  /* 0x000000040c04723c */ /* 0x004fe20000041808 */
[----:B------:R-:W2:Y:S04]  /*25680*/  LDL.LU.64 R10, [R1+0x2f38] ;  /* 0x002f3800010a7983 */ /* 0x000ea80000300a00 */
[----:B------:R-:W2:-:S15]  /*25690*/  LDL.LU.64 R8, [R1+0x2f30] ;  /* 0x002f300001087983 */ /* 0x000e9e0000300a00 */
[----:B------:R-:W-:-:S03]  /*256a0*/  NOP ;  /* 0x0000000000007918 */ /* 0x000fc60000000000 */
[----:B------:R0:W-:Y:S04]  /*256b0*/  STL.64 [R1+0x110], R4 ;  /* 0x0001100401007387 */ /* 0x0001e80000100a00 */
[----:B------:R1:W-:Y:S04]  /*256c0*/  STL.64 [R1+0x118], R6 ;  /* 0x0001180601007387 */ /* 0x0003e80000100a00 */
[----:B0-----:R-:W2:Y:S01]  /*256d0*/  LDL.LU.64 R4, [R1+0x2f28] ;  /* 0x002f280001047983 */ /* 0x001ea20000300a00 */
[C---:B----4-:R-:W-:Y:S06]  /*256e0*/  HMMA.16816.F32.BF16 R16, R12.reuse, R20, R16 ;  /* 0x000000140c10723c */ /* 0x050fec0000041810 */
[----:B--2---:R-:W-:-:S15]  /*256f0*/  HMMA.16816.F32.BF16 R8, R12, R4, R8 ;  /* 0x000000040c08723c */ /* 0x004fde0000041808 */
[----:B------:R-:W-:-:S08]  /*25700*/  NOP ;  /* 0x0000000000007918 */ /* 0x000fd00000000000 */
[----:B------:R0:W-:Y:S04]  /*25710*/  STL.64 [R1+0x1a0], R8 ;  /* 0x0001a00801007387 */ /* 0x0001e80000100a00 */
[----:B------:R-:W-:Y:S04]  /*25720*/  STL.64 [R1+0x1a8], R10 ;  /* 0x0001a80a01007387 */ /* 0x000fe80000100a00 */
[----:B-1----:R-:W2:Y:S01]  /*25730*/  LDL.LU.64 R6, [R1+0x2f20] ;  /* 0x002f200001067983 */ /* 0x002ea20000300a00 */
[----:B0-----:R-:W-:Y:S02]  /*25740*/  IMAD.MOV.U32 R9, RZ, RZ, R4 ;  /* 0x000000ffff097224 */ /* 0x001fe400078e0004 */
[----:B------:R-:W-:-:S02]  /*25750*/  IMAD.MOV.U32 R8, RZ, RZ, R5 ;  /* 0x000000ffff087224 */ /* 0x000fc400078e0005 */
[----:B------:R-:W4:Y:S04]  /*25760*/  LDL.LU.64 R4, [R1+0x2f18] ;  /* 0x002f180001047983 */ /* 0x000f280000300a00 */
[----:B------:R-:W-:Y:S04]  /*25770*/  STL.64 [R1+0x2f00], R22 ;  /* 0x002f001601007387 */ /* 0x000fe80000100a00 */
[----:B------:R0:W-:Y:S04]  /*25780*/  STL.64 [R1+0x2ef8], R20 ;  /* 0x002ef81401007387 */ /* 0x0001e80000100a00 */
[----:B------:R2:W-:Y:S04]  /*25790*/  STL.64 [R1+0x190], R16 ;  /* 0x0001901001007387 */ /* 0x0005e80000100a00 */
[----:B------:R4:W-:Y:S04]  /*257a0*/  STL.64 [R1+0x198], R18 ;  /* 0x0001981201007387 */ /* 0x0009e80000100a00 */
[----:B0-----:R-:W3:Y:S04]  /*257b0*/  LDL.LU.64 R20, [R1+0x410] ;  /* 0x0004100001147983 */ /* 0x001ee80000300a00 */
[----:B------:R-:W3:Y:S01]  /*257c0*/  LDL.LU.64 R22, [R1+0x418] ;  /* 0x0004180001167983 */ /* 0x000ee20000300a00 */
[----:B--2---:R-:W-:-:S02]  /*257d0*/  IMAD.MOV.U32 R16, RZ, RZ, R7 ;  /* 0x000000ffff107224 */ /* 0x004fc400078e0007 */
[----:B------:R-:W-:Y:S02]  /*257e0*/  IMAD.MOV.U32 R17, RZ, RZ, R6 ;  /* 0x000000ffff117224 */ /* 0x000fe400078e0006 */
[----:B----4-:R-:W-:Y:S02]  /*257f0*/  IMAD.MOV.U32 R18, RZ, RZ, R5 ;  /* 0x000000ffff127224 */ /* 0x010fe400078e0005 */
[----:B------:R-:W-:Y:S02]  /*25800*/  IMAD.MOV.U32 R19, RZ, RZ, R4 ;  /* 0x000000ffff137224 */ /* 0x000fe400078e0004 */
[----:B------:R-:W2:Y:S04]  /*25810*/  LDL.LU.64 R4, [R1+0x5f0] ;  /* 0x0005f00001047983 */ /* 0x000ea80000300a00 */
[----:B------:R-:W2:Y:S04]  /*25820*/  LDL.LU.64 R6, [R1+0x5f8] ;  /* 0x0005f80001067983 */ /* 0x000ea80000300a00 */
[----:B------:R-:W-:Y:S04]  /*25830*/  STL.64 [R1+0x2ea0], R18 ;  /* 0x002ea01201007387 */ /* 0x000fe80000100a00 */
[----:B------:R3:W-:Y:S02]  /*25840*/  STL.64 [R1+0x2e98], R16 ;  /* 0x002e981001007387 */ /* 0x0007e40000100a00 */
[----:B---3--:R-:W-:Y:S07]  /*25850*/  HMMA.16816.F32.BF16 R16, R12, R24, R20 ;  /* 0x000000180c10723c */ /* 0x008fee0000041814 */
[----:B------:R-:W-:-:S02]  /*25860*/  IMAD.MOV.U32 R12, RZ, RZ, R9 ;  /* 0x000000ffff0c7224 */ /* 0x000fc400078e0009 */
[----:B------:R-:W-:Y:S02]  /*25870*/  IMAD.MOV.U32 R13, RZ, RZ, R8 ;  /* 0x000000ffff0d7224 */ /* 0x000fe400078e0008 */
[----:B------:R-:W0:-:S12]  /*25880*/  LDSM.16.MT88.4 R8, [R28+UR4+0x300] ;  /* 0x000300041c08783b */ /* 0x000e180008004200 */
[----:B------:R-:W-:Y:S04]  /*25890*/  STL.64 [R1+0x100], R16 ;  /* 0x0001001001007387 */ /* 0x000fe80000100a00 */
[----:B------:R-:W-:Y:S04]  /*258a0*/  STL.64 [R1+0x108], R18 ;  /* 0x0001081201007387 */ /* 0x000fe80000100a00 */
[----:B------:R-:W3:Y:S04]  /*258b0*/  LDL.LU.64 R20, [R1+0x500] ;  /* 0x0005000001147983 */ /* 0x000ee80000300a00 */
[----:B------:R-:W3:Y:S04]  /*258c0*/  LDL.LU.64 R22, [R1+0x508] ;  /* 0x0005080001167983 */ /* 0x000ee80000300a00 */
[----:B------:R-:W-:Y:S04]  /*258d0*/  STL.64 [R1+0x2ee8], R26 ;  /* 0x002ee81a01007387 */ /* 0x000fe80000100a00 */
[----:B------:R1:W-:Y:S04]  /*258e0*/  STL.64 [R1+0x2ee0], R24 ;  /* 0x002ee01801007387 */ /* 0x0003e80000100a00 */
[----:B-1----:R-:W2:Y:S01]  /*258f0*/  LDL.64 R24, [R1+0x10] ;  /* 0x0000100001187983 */ /* 0x002ea20000100a00 */
[----:B0-----:R-:W-:-:S02]  /*25900*/  IMAD.MOV.U32 R17, RZ, RZ, R10 ;  /* 0x000000ffff117224 */ /* 0x001fc400078e000a */
[----:B------:R-:W-:Y:S02]  /*25910*/  IMAD.MOV.U32 R16, RZ, RZ, R11 ;  /* 0x000000ffff107224 */ /* 0x000fe400078e000b */
[----:B------:R-:W-:Y:S02]  /*25920*/  IMAD.MOV.U32 R19, RZ, RZ, R8 ;  /* 0x000000ffff137224 */ /* 0x000fe400078e0008 */
[----:B------:R-:W-:Y:S01]  /*25930*/  IMAD.MOV.U32 R18, RZ, RZ, R9 ;  /* 0x000000ffff127224 */ /* 0x000fe200078e0009 */
[----:B------:R-:W2:Y:S04]  /*25940*/  LDL.LU.64 R10, [R1+0x2f10] ;  /* 0x002f1000010a7983 */ /* 0x000ea80000300a00 */
[----:B------:R-:W2:Y:S04]  /*25950*/  LDL.LU.64 R8, [R1+0x2f08] ;  /* 0x002f080001087983 */ /* 0x000ea80000300a00 */
[----:B------:R-:W-:Y:S04]  /*25960*/  STL.64 [R1+0x2eb0], R18 ;  /* 0x002eb01201007387 */ /* 0x000fe80000100a00 */
[----:B------:R-:W-:Y:S01]  /*25970*/  STL.64 [R1+0x2ea8], R16 ;  /* 0x002ea81001007387 */ /* 0x000fe20000100a00 */
[----:B--2---:R-:W-:Y:S06]  /*25980*/  HMMA.16816.F32.BF16 R4, R8, R24, R4 ;  /* 0x000000180804723c */ /* 0x004fec0000041804 */
[----:B------:R-:W-:-:S02]  /*25990*/  IMAD.MOV.U32 R15, RZ, RZ, R24 ;  /* 0x000000ffff0f7224 */ /* 0x000fc400078e0018 */
[----:B------:R-:W-:-:S15]  /*259a0*/  IMAD.MOV.U32 R14, RZ, RZ, R25 ;  /* 0x000000ffff0e7224 */ /* 0x000fde00078e0019 */
[----:B------:R0:W-:Y:S04]  /*259b0*/  STL.64 [R1+0xf0], R4 ;  /* 0x0000f00401007387 */ /* 0x0001e80000100a00 */
[----:B------:R1:W-:Y:S04]  /*259c0*/  STL [R1+0xf8], R6 ;  /* 0x0000f80601007387 */ /* 0x0003e80000100800 */
[----:B------:R-:W2:Y:S04]  /*259d0*/  LDL.LU.64 R24, [R1+0x440] ;  /* 0x0004400001187983 */ /* 0x000ea80000300a00 */
[----:B------:R-:W2:Y:S01]  /*259e0*/  LDL.LU.64 R26, [R1+0x448] ;  /* 0x00044800011a7983 */ /* 0x000ea20000300a00 */
[----:B------:R-:W-:-:S03]  /*259f0*/  IMAD.MOV.U32 R29, RZ, RZ, R7 ;  /* 0x000000ffff1d7224 */ /* 0x000fc600078e0007 */
[----:B0-----:R-:W4:Y:S04]  /*25a00*/  LDL.LU.64 R4, [R1+0x2e0] ;  /* 0x0002e00001047983 */ /* 0x001f280000300a00 */
[----:B-1----:R-:W4:Y:S04]  /*25a10*/  LDL.LU.64 R6, [R1+0x2e8] ;  /* 0x0002e80001067983 */ /* 0x002f280000300a00 */
[----:B------:R-:W3:Y:S04]  /*25a20*/  LDL.LU.64 R16, [R1+0x430] ;  /* 0x0004300001107983 */ /* 0x000ee80000300a00 */
[----:B------:R-:W2:Y:S04]  /*25a30*/  LDL.LU.64 R18, [R1+0x438] ;  /* 0x0004380001127983 */ /* 0x000ea80000300a00 */
[----:B--2---:R-:W-:Y:S04]  /*25a40*/  STL.64 [R1+0x2ec0], R18 ;  /* 0x002ec01201007387 */ /* 0x004fe80000100a00 */
[----:B---3--:R0:W-:Y:S04]  /*25a50*/  STL.64 [R1+0x2eb8], R16 ;  /* 0x002eb81001007387 */ /* 0x0081e80000100a00 */
[----:B------:R-:W-:Y:S01]  /*25a60*/  STL [R1+0x2b68], R29 ;  /* 0x002b681d01007387 */ /* 0x000fe20000100800 */
[----:B0-----:R-:W-:-:S02]  /*25a70*/  IMAD.MOV.U32 R16, RZ, RZ, R15 ;  /* 0x000000ffff107224 */ /* 0x001fc400078e000f */
[----:B------:R-:W-:Y:S02]  /*25a80*/  IMAD.MOV.U32 R17, RZ, RZ, R14 ;  /* 0x000000ffff117224 */ /* 0x000fe400078e000e */
[----:B------:R-:W-:Y:S01]  /*25a90*/  HMMA.16816.F32.BF16 R12, R8, R12, R20 ;  /* 0x0000000c080c723c */ /* 0x000fe20000041814 */
[----:B------:R-:W2:Y:S04]  /*25aa0*/  LDL.LU.64 R22, [R1+0x2f00] ;  /* 0x002f000001167983 */ /* 0x000ea80000300a00 */
[----:B------:R-:W3:-:S15]  /*25ab0*/  LDL.LU.64 R20, [R1+0x2ef8] ;  /* 0x002ef80001147983 */ /* 0x000ede0000300a00 */
[----:B------:R-:W-:-:S03]  /*25ac0*/  NOP ;  /* 0x0000000000007918 */ /* 0x000fc60000000000 */
[----:B------:R0:W-:Y:S04]  /*25ad0*/  STL.64 [R1+0xe0], R12 ;  /* 0x0000e00c01007387 */ /* 0x0001e80000100a00 */
[----:B------:R1:W-:Y:S01]  /*25ae0*/  STL.64 [R1+0xe8], R14 ;  /* 0x0000e80e01007387 */ /* 0x0003e20000100a00 */
[----:B0-----:R-:W-:Y:S02]  /*25af0*/  IMAD.MOV.U32 R13, RZ, RZ, R3 ;  /* 0x000000ffff0d7224 */ /* 0x001fe400078e0003 */
[----:B-1----:R-:W-:Y:S02]  /*25b00*/  IMAD.MOV.U32 R14, RZ, RZ, R2 ;  /* 0x000000ffff0e7224 */ /* 0x002fe400078e0002 */
[----:B------:R-:W-:Y:S02]  /*25b10*/  IMAD.MOV.U32 R15, RZ, RZ, R0 ;  /* 0x000000ffff0f7224 */ /* 0x000fe400078e0000 */
[----:B--2---:R-:W-:-:S02]  /*25b20*/  IMAD.MOV.U32 R12, RZ, RZ, R22 ;  /* 0x000000ffff0c7224 */ /* 0x004fc400078e0016 */
[----:B------:R-:W2:Y:S04]  /*25b30*/  LDL.LU R22, [R1+0x2ef0] ;  /* 0x002ef00001167983 */ /* 0x000ea80000300800 */
[----:B------:R-:W-:Y:S04]  /*25b40*/  STL.64 [R1+0x2e68], R14 ;  /* 0x002e680e01007387 */ /* 0x000fe80000100a00 */
[----:B------:R0:W-:Y:S04]  /*25b50*/  STL.64 [R1+0x2e60], R12 ;  /* 0x002e600c01007387 */ /* 0x0001e80000100a00 */
[----:B0-----:R-:W4:Y:S01]  /*25b60*/  LDL.64 R12, [R1] ;  /* 0x00000000010c7983 */ /* 0x001f220000100a00 */
[----:B---3--:R-:W-:-:S15]  /*25b70*/  HMMA.16816.F32.BF16 R24, R8, R20, R24 ;  /* 0x000000140818723c */ /* 0x008fde0000041818 */
[----:B------:R-:W-:-:S09]  /*25b80*/  NOP ;  /* 0x0000000000007918 */ /* 0x000fd20000000000 */
[----:B------:R-:W-:Y:S01]  /*25b90*/  IMAD.MOV.U32 R29, RZ, RZ, R27 ;  /* 0x000000ffff1d7224 */ /* 0x000fe200078e001b */
[----:B----4-:R0:W-:Y:S04]  /*25ba0*/  STL.64 [R1+0x2ec8], R12 ;  /* 0x002ec80c01007387 */ /* 0x0101e80000100a00 */
[----:B0-----:R-:W3:Y:S04]  /*25bb0*/  LDL.LU.64 R12, [R1+0x5d0] ;  /* 0x0005d000010c7983 */ /* 0x001ee80000300a00 */
[----:B------:R-:W3:Y:S04]  /*25bc0*/  LDL.LU.64 R14, [R1+0x5d8] ;  /* 0x0005d800010e7983 */ /* 0x000ee80000300a00 */
[----:B------:R-:W-:Y:S04]  /*25bd0*/  STL.64 [R1+0xd0], R24 ;  /* 0x0000d01801007387 */ /* 0x000fe80000100a00 */
[----:B------:R0:W-:Y:S04]  /*25be0*/  STL [R1+0xd8], R26 ;  /* 0x0000d81a01007387 */ /* 0x0001e80000100800 */
[----:B0-----:R-:W4:Y:S04]  /*25bf0*/  LDL.LU.64 R26, [R1+0x2ee8] ;  /* 0x002ee800011a7983 */ /* 0x001f280000300a00 */
[----:B------:R-:W2:Y:S04]  /*25c00*/  LDL.LU.64 R24, [R1+0x2ee0] ;  /* 0x002ee00001187983 */ /* 0x000ea80000300a00 */
[----:B------:R-:W-:Y:S01]  /*25c10*/  STL [R1+0x2c7c], R29 ;  /* 0x002c7c1d01007387 */ /* 0x000fe20000100800 */
[----:B--2---:R-:W-:Y:S03]  /*25c20*/  HMMA.16816.F32.BF16 R8, R8, R24, R4 ;  /* 0x000000180808723c */ /* 0x004fe60000041804 */
[----:B------:R-:W3:Y:S04]  /*25c30*/  LDL.LU.64 R6, [R1+0x2ed8] ;  /* 0x002ed80001067983 */ /* 0x000ee80000300a00 */
[----:B------:R-:W3:-:S15]  /*25c40*/  LDL.LU.64 R4, [R1+0x2ed0] ;  /* 0x002ed00001047983 */ /* 0x000ede0000300a00 */
[----:B------:R-:W-:-:S01]  /*25c50*/  NOP ;  /* 0x0000000000007918 */ /* 0x000fc20000000000 */
[----:B------:R0:W-:Y:S04]  /*25c60*/  STL.64 [R1+0x80], R8 ;  /* 0x0000800801007387 */ /* 0x0001e80000100a00 */
[----:B------:R1:W-:Y:S04]  /*25c70*/  STL.64 [R1+0x88], R10 ;  /* 0x0000880a01007387 */ /* 0x0003e80000100a00 */
[----:B0-----:R-:W2:Y:S04]  /*25c80*/  LDL.LU.64 R8, [R1+0x4f0] ;  /* 0x0004f00001087983 */ /* 0x001ea80000300a00 */
[----:B-1----:R-:W2:Y:S01]  /*25c90*/  LDL.LU.64 R10, [R1+0x4f8] ;  /* 0x0004f800010a7983 */ /* 0x002ea20000300a00 */
[----:B---3--:R-:W-:Y:S03]  /*25ca0*/  HMMA.16816.F32.BF16 R16, R4, R16, R12 ;  /* 0x000000100410723c */ /* 0x008fe6000004180c */
[----:B------:R-:W2:-:S15]  /*25cb0*/  LDL.LU.64 R12, [R1+0x2ec8] ;  /* 0x002ec800010c7983 */ /* 0x000e9e0000300a00 */
[----:B------:R-:W-:-:S05]  /*25cc0*/  NOP ;  /* 0x0000000000007918 */ /* 0x000fca0000000000 */
[----:B------:R-:W-:Y:S04]  /*25cd0*/  STL.64 [R1+0xc0], R16 ;  /* 0x0000c01001007387 */ /* 0x000fe80000100a00 */
[----:B------:R0:W-:Y:S04]  /*25ce0*/  STL.64 [R1+0xc8], R18 ;  /* 0x0000c81201007387 */ /* 0x0001e80000100a00 */
[----:B0-----:R-:W3:Y:S04]  /*25cf0*/  LDL.LU.64 R18, [R1+0x2ec0] ;  /* 0x002ec00001127983 */ /* 0x001ee80000300a00 */
[----:B------:R-:W3:Y:S01]  /*25d00*/  LDL.LU.64 R16, [R1+0x2eb8] ;  /* 0x002eb80001107983 */ /* 0x000ee20000300a00 */
[----:B--2---:R-:W-:Y:S06]  /*25d10*/  HMMA.16816.F32.BF16 R8, R4, R12, R8 ;  /* 0x0000000c0408723c */ /* 0x004fec0000041808 */
[----:B------:R-:W-:-:S02]  /*25d20*/  IMAD.MOV.U32 R3, RZ, RZ, R12 ;  /* 0x000000ffff037224 */ /* 0x000fc400078e000c */
[----:B------:R-:W-:Y:S02]  /*25d30*/  IMAD.MOV.U32 R2, RZ, RZ, R13 ;  /* 0x000000ffff027224 */ /* 0x000fe400078e000d */
[----:B---3--:R-:W-:-:S13]  /*25d40*/  HMMA.16816.F32.BF16 R12, R4, R20, R16 ;  /* 0x00000014040c723c */ /* 0x008fda0000041810 */
[----:B------:R0:W-:Y:S04]  /*25d50*/  STL.64 [R1+0xb0], R8 ;  /* 0x0000b00801007387 */ /* 0x0001e80000100a00 */
[----:B------:R1:W-:Y:S04]  /*25d60*/  STL.64 [R1+0xb8], R10 ;  /* 0x0000b80a01007387 */ /* 0x0003e80000100a00 */
[----:B------:R-:W2:Y:S04]  /*25d70*/  LDSM.16.MT88.4 R16, [R28+UR4+0x380] ;  /* 0x000380041c10783b */ /* 0x000ea80008004200 */
[----:B0-----:R-:W3:Y:S04]  /*25d80*/  LDL.LU.64 R8, [R1+0x230] ;  /* 0x0002300001087983 */ /* 0x001ee80000300a00 */
[----:B-1----:R-:W3:Y:S04]  /*25d90*/  LDL.LU.64 R10, [R1+0x238] ;  /* 0x00023800010a7983 */ /* 0x002ee80000300a00 */
[----:B------:R-:W-:Y:S04]  /*25da0*/  STL.64 [R1+0xa0], R12 ;  /* 0x0000a00c01007387 */ /* 0x000fe80000100a00 */
[----:B------:R-:W-:Y:S04]  /*25db0*/  STL.64 [R1+0xa8], R14 ;  /* 0x0000a80e01007387 */ /* 0x000fe80000100a00 */
[----:B------:R-:W-:Y:S04]  /*25dc0*/  STL.64 [R1+0x2e78], R22 ;  /* 0x002e781601007387 */ /* 0x000fe80000100a00 */
[----:B------:R0:W-:Y:S02]  /*25dd0*/  STL.64 [R1+0x2e70], R20 ;  /* 0x002e701401007387 */ /* 0x0001e40000100a00 */
[----:B0-----:R-:W-:-:S02]  /*25de0*/  IMAD.MOV.U32 R20, RZ, RZ, R3 ;  /* 0x000000ffff147224 */ /* 0x001fc400078e0003 */
[----:B------:R-:W-:-:S05]  /*25df0*/  IMAD.MOV.U32 R21, RZ, RZ, R2 ;  /* 0x000000ffff157224 */ /* 0x000fca00078e0002 */
[----:B------:R0:W-:Y:S04]  /*25e00*/  STL.64 [R1+0x2e90], R20 ;  /* 0x002e901401007387 */ /* 0x0001e80000100a00 */
[----:B0-----:R-:W4:Y:S04]  /*25e10*/  LDL.64 R20, [R1+0x10] ;  /* 0x0000100001147983 */ /* 0x001f280000100a00 */
[----:B------:R-:W3:Y:S04]  /*25e20*/  LDL.LU.64 R12, [R1+0x2b0] ;  /* 0x0002b000010c7983 */ /* 0x000ee80000300a00 */
[----:B------:R-:W4:Y:S01]  /*25e30*/  LDL.LU.64 R14, [R1+0x2b8] ;  /* 0x0002b800010e7983 */ /* 0x000f220000300a00 */
[----:B--2---:R-:W-:-:S02]  /*25e40*/  IMAD.MOV.U32 R3, RZ, RZ, R18 ;  /* 0x000000ffff037224 */ /* 0x004fc400078e0012 */
[----:B------:R-:W-:Y:S02]  /*25e50*/  IMAD.MOV.U32 R2, RZ, RZ, R19 ;  /* 0x000000ffff027224 */ /* 0x000fe400078e0013 */
[----:B------:R-:W-:Y:S01]  /*25e60*/  IMAD.MOV.U32 R29, RZ, RZ, R17 ;  /* 0x000000ffff1d7224 */ /* 0x000fe200078e0011 */
[----:B----4-:R-:W-:Y:S04]  /*25e70*/  STL.64 [R1+0x2e88], R14 ;  /* 0x002e880e01007387 */ /* 0x010fe80000100a00 */
[----:B---3--:R0:W-:Y:S04]  /*25e80*/  STL.64 [R1+0x2e80], R12 ;  /* 0x002e800c01007387 */ /* 0x0081e80000100a00 */
[----:B0-----:R-:W2:Y:S04]  /*25e90*/  LDL.LU.64 R12, [R1+0x250] ;  /* 0x00025000010c7983 */ /* 0x001ea80000300a00 */
[----:B------:R-:W2:Y:S04]  /*25ea0*/  LDL.LU.64 R14, [R1+0x258] ;  /* 0x00025800010e7983 */ /* 0x000ea80000300a00 */
[----:B------:R0:W-:Y:S04]  /*25eb0*/  STL [R1+0x50], R16 ;  /* 0x0000501001007387 */ /* 0x0001e80000100800 */
[----:B------:R-:W3:Y:S04]  /*25ec0*/  LDL.LU.64 R18, [R1+0x2eb0] ;  /* 0x002eb00001127983 */ /* 0x000ee80000300a00 */
[----:B0-----:R-:W4:Y:S01]  /*25ed0*/  LDL.LU.64 R16, [R1+0x2ea8] ;  /* 0x002ea80001107983 */ /* 0x001f220000300a00 */
[----:B------:R-:W-:Y:S01]  /*25ee0*/  HMMA.16816.F32.BF16 R4, R4, R24, R8 ;  /* 0x000000180404723c */ /* 0x000fe20000041808 */
[----:B------:R-:W-:-:S02]  /*25ef0*/  LOP3.LUT R0, R28, 0x40, RZ, 0x3c, !PT ;  /* 0x000000401c007812 */ /* 0x000fc400078e3cff */
[----:B------:R-:W2:Y:S04]  /*25f00*/  LDL.LU.64 R8, [R1+0x220] ;  /* 0x0002200001087983 */ /* 0x000ea80000300a00 */
[----:B------:R-:W2:-:S15]  /*25f10*/  LDL.LU.64 R10, [R1+0x228] ;  /* 0x00022800010a7983 */ /* 0x000e9e0000300a00 */
[----:B------:R-:W-:-:S01]  /*25f20*/  NOP ;  /* 0x0000000000007918 */ /* 0x000fc20000000000 */
[----:B------:R3:W-:Y:S04]  /*25f30*/  STL.64 [R1+0x70], R4 ;  /* 0x0000700401007387 */ /* 0x0007e80000100a00 */
[----:B------:R4:W-:Y:S01]  /*25f40*/  STL.64 [R1+0x78], R6 ;  /* 0x0000780601007387 */ /* 0x0009e20000100a00 */
[----:B---3--:R-:W-:Y:S02]  /*25f50*/  IMAD.MOV.U32 R4, RZ, RZ, R19 ;  /* 0x000000ffff047224 */ /* 0x008fe400078e0013 */
[----:B------:R-:W-:Y:S02]  /*25f60*/  IMAD.MOV.U32 R5, RZ, RZ, R18 ;  /* 0x000000ffff057224 */ /* 0x000fe400078e0012 */
[----:B----4-:R-:W-:Y:S02]  /*25f70*/  IMAD.MOV.U32 R6, RZ, RZ, R17 ;  /* 0x000000ffff067224 */ /* 0x010fe400078e0011 */
[----:B------:R-:W-:-:S02]  /*25f80*/  IMAD.MOV.U32 R7, RZ, RZ, R16 ;  /* 0x000000ffff077224 */ /* 0x000fc400078e0010 */
[----:B------:R-:W0:Y:S04]  /*25f90*/  LDSM.16.MT88.4 R16, [R0+UR4] ;  /* 0x000000040010783b */ /* 0x000e280008004200 */
[----:B------:R-:W-:Y:S04]  /*25fa0*/  STL.64 [R1+0x2e28], R6 ;  /* 0x002e280601007387 */ /* 0x000fe80000100a00 */
[----:B------:R1:W-:Y:S04]  /*25fb0*/  STL.64 [R1+0x2e20], R4 ;  /* 0x002e200401007387 */ /* 0x0003e80000100a00 */
[----:B-1----:R-:W3:Y:S04]  /*25fc0*/  LDL.LU.64 R4, [R1+0x5b0] ;  /* 0x0005b00001047983 */ /* 0x002ee80000300a00 */
[----:B------:R-:W3:Y:S04]  /*25fd0*/  LDL.LU.64 R6, [R1+0x5b8] ;  /* 0x0005b80001067983 */ /* 0x000ee80000300a00 */
[----:B0-----:R-:W-:Y:S04]  /*25fe0*/  STL.64 [R1+0x20], R16 ;  /* 0x0000201001007387 */ /* 0x001fe80000100a00 */
[----:B------:R0:W-:Y:S04]  /*25ff0*/  STL.64 [R1+0x28], R18 ;  /* 0x0000281201007387 */ /* 0x0001e80000100a00 */
[----:B0-----:R-:W3:Y:S04]  /*26000*/  LDL.LU.64 R18, [R1+0x2ea0] ;  /* 0x002ea00001127983 */ /* 0x001ee80000300a00 */
[----:B------:R-:W3:Y:S02]  /*26010*/  LDL.LU.64 R16, [R1+0x2e98] ;  /* 0x002e980001107983 */ /* 0x000ee40000300a00 */
[----:B---3--:R-:W-:-:S15]  /*26020*/  HMMA.16816.F32.BF16 R4, R16, R20, R4 ;  /* 0x000000141004723c */ /* 0x008fde0000041804 */
[----:B------:R-:W-:-:S08]  /*26030*/  NOP ;  /* 0x0000000000007918 */ /* 0x000fd00000000000 */
[----:B------:R0:W-:Y:S04]  /*26040*/  STL.64 [R1+0x180], R4 ;  /* 0x0001800401007387 */ /* 0x0001e80000100a00 */
[----:B------:R-:W-:Y:S01]  /*26050*/  STL.64 [R1+0x188], R6 ;  /* 0x0001880601007387 */ /* 0x000fe20000100a00 */
[----:B0-----:R-:W-:Y:S02]  /*26060*/  IMAD.MOV.U32 R5, RZ, RZ, R20 ;  /* 0x000000ffff057224 */ /* 0x001fe400078e0014 */
[----:B------:R-:W-:Y:S02]  /*26070*/  IMAD.MOV.U32 R4, RZ, RZ, R21 ;  /* 0x000000ffff047224 */ /* 0x000fe400078e0015 */
[----:B------:R-:W2:Y:S02]  /*26080*/  LDL.LU.64 R20, [R1+0x2e90] ;  /* 0x002e900001147983 */ /* 0x000ea40000300a00 */
[----:B--2---:R-:W-:Y:S02]  /*26090*/  HMMA.16816.F32.BF16 R20, R16, R20, R12 ;  /* 0x000000141014723c */ /* 0x004fe4000004180c */
[----:B------:R-:W2:Y:S04]  /*260a0*/  LDL.LU.64 R14, [R1+0x2e88] ;  /* 0x002e8800010e7983 */ /* 0x000ea80000300a00 */
[----:B------:R-:W2:-:S15]  /*260b0*/  LDL.LU.64 R12, [R1+0x2e80] ;  /* 0x002e8000010c7983 */ /* 0x000e9e0000300a00 */
[----:B------:R-:W-:-:S02]  /*260c0*/  NOP ;  /* 0x0000000000007918 */ /* 0x000fc40000000000 */
[----:B------:R-:W-:Y:S04]  /*260d0*/  STL.64 [R1+0x250], R20 ;  /* 0x0002501401007387 */ /* 0x000fe80000100a00 */
[----:B------:R0:W-:Y:S04]  /*260e0*/  STL.64 [R1+0x258], R22 ;  /* 0x0002581601007387 */ /* 0x0001e80000100a00 */
[----:B0-----:R-:W3:Y:S04]  /*260f0*/  LDL.LU.64 R22, [R1+0x2e78] ;  /* 0x002e780001167983 */ /* 0x001ee80000300a00 */
[----:B------:R-:W2:Y:S02]  /*26100*/  LDL.LU.64 R20, [R1+0x2e70] ;  /* 0x002e700001147983 */ /* 0x000ea40000300a00 */
[----:B--2---:R-:W-:-:S15]  /*26110*/  HMMA.16816.F32.BF16 R12, R16, R20, R12 ;  /* 0x00000014100c723c */ /* 0x004fde000004180c */
[----:B------:R-:W-:-:S08]  /*26120*/  NOP ;  /* 0x0000000000007918 */ /* 0x000fd00000000000 */
[----:B------:R-:W-:Y:S04]  /*26130*/  STL.64 [R1+0x2b0], R12 ;  /* 0x0002b00c01007387 */ /* 0x000fe80000100a00 */
[----:B------:R0:W-:Y:S04]  /*26140*/  STL.64 [R1+0x2b8], R14 ;  /* 0x0002b80e01007387 */ /* 0x0001e80000100a00 */
[----:B0-----:R-:W2:Y:S04]  /*26150*/  LDL.LU.64 R14, [R1+0x2e68] ;  /* 0x002e6800010e7983 */ /* 0x001ea80000300a00 */
[----:B------:R-:W2:Y:S04]  /*26160*/  LDL.LU.64 R12, [R1+0x2e60] ;  /* 0x002e6000010c7983 */ /* 0x000ea80000300a00 */
[----:B---3--:R-:W-:Y:S04]  /*26170*/  STL.64 [R1+0x2e38], R22 ;  /* 0x002e381601007387 */ /* 0x008fe80000100a00 */
[----:B------:R0:W-:Y:S04]  /*26180*/  STL.64 [R1+0x2e30], R20 ;  /* 0x002e301401007387 */ /* 0x0001e80000100a00 */
[----:B0-----:R-:W3:Y:S04]  /*26190*/  LDL.LU.64 R20, [R1+0x4e0] ;  /* 0x0004e00001147983 */ /* 0x001ee80000300a00 */
[----:B------:R-:W4:Y:S04]  /*261a0*/  LDL.LU.64 R22, [R1+0x4e8] ;  /* 0x0004e80001167983 */ /* 0x000f280000300a00 */
[----:B----4-:R-:W-:Y:S04]  /*261b0*/  STL.64 [R1+0x2e48], R22 ;  /* 0x002e481601007387 */ /* 0x010fe80000100a00 */
[----:B---3--:R0:W-:Y:S02]  /*261c0*/  STL.64 [R1+0x2e40], R20 ;  /* 0x002e401401007387 */ /* 0x0081e40000100a00 */
[----:B0-----:R-:W-:-:S02]  /*261d0*/  IMAD.MOV.U32 R20, RZ, RZ, R5 ;  /* 0x000000ffff147224 */ /* 0x001fc400078e0005 */
[----:B------:R-:W-:Y:S02]  /*261e0*/  IMAD.MOV.U32 R21, RZ, RZ, R4 ;  /* 0x000000ffff157224 */ /* 0x000fe400078e0004 */
[----:B------:R-:W-:Y:S01]  /*261f0*/  HMMA.16816.F32.BF16 R4, R16, R24, R8 ;  /* 0x000000181004723c */ /* 0x000fe20000041808 */
[----:B------:R-:W-:Y:S05]  /*26200*/  STL.64 [R1+0x2e58], R26 ;  /* 0x002e581a01007387 */ /* 0x000fea0000100a00 */
[----:B------:R0:W-:Y:S04]  /*26210*/  STL.64 [R1+0x2e50], R24 ;  /* 0x002e501801007387 */ /* 0x0001e80000100a00 */
[----:B------:R-:W1:-:S13]  /*26220*/  LDSM.16.MT88.4 R16, [R0+UR4+0x80] ;  /* 0x000080040010783b */ /* 0x000e5a0008004200 */
[----:B------:R3:W-:Y:S04]  /*26230*/  STL.64 [R1+0x240], R4 ;  /* 0x0002400401007387 */ /* 0x0007e80000100a00 */
[----:B------:R4:W-:Y:S04]  /*26240*/  STL.64 [R1+0x248], R6 ;  /* 0x0002480601007387 */ /* 0x0009e80000100a00 */
[----:B0-----:R-:W2:Y:S04]  /*26250*/  LDL.LU.64 R24, [R1+0x5a0] ;  /* 0x0005a00001187983 */ /* 0x001ea80000300a00 */
[----:B------:R-:W2:Y:S04]  /*26260*/  LDL.LU.64 R26, [R1+0x5a8] ;  /* 0x0005a800011a7983 */ /* 0x000ea80000300a00 */
[----:B---3--:R-:W3:Y:S04]  /*26270*/  LDL.LU.64 R4, [R1+0x290] ;  /* 0x0002900001047983 */ /* 0x008ee80000300a00 */
[----:B----4-:R-:W3:Y:S04]  /*26280*/  LDL.LU.64 R6, [R1+0x298] ;  /* 0x0002980001067983 */ /* 0x010ee80000300a00 */
[----:B------:R-:W4:Y:S04]  /*26290*/  LDL.LU.64 R8, [R1+0x2a0] ;  /* 0x0002a00001087983 */ /* 0x000f280000300a00 */
[----:B------:R-:W3:Y:S01]  /*262a0*/  LDL.LU.64 R10, [R1+0x2a8] ;  /* 0x0002a800010a7983 */ /* 0x000ee20000300a00 */
[C---:B--2---:R-:W-:Y:S03]  /*262b0*/  HMMA.16816.F32.BF16 R20, R12.reuse, R20, R24 ;  /* 0x000000140c14723c */ /* 0x044fe60000041818 */
[----:B---3--:R-:W-:Y:S04]  /*262c0*/  STL.64 [R1+0x2e00], R10 ;  /* 0x002e000a01007387 */ /* 0x008fe80000100a00 */
[----:B----4-:R0:W-:Y:S04]  /*262d0*/  STL.64 [R1+0x2df8], R8 ;  /* 0x002df80801007387 */ /* 0x0101e80000100a00 */
[----:B0-----:R-:W2:Y:S04]  /*262e0*/  LDL.64 R8, [R1] ;  /* 0x0000000001087983 */ /* 0x001ea80000100a00 */
[----:B-1----:R-:W-:Y:S04]  /*262f0*/  STL.64 [R1+0x2d78], R18 ;  /* 0x002d781201007387 */ /* 0x002fe80000100a00 */
[----:B------:R0:W-:Y:S04]  /*26300*/  STL.64 [R1+0x2d70], R16 ;  /* 0x002d701001007387 */ /* 0x0001e80000100a00 */
[----:B0-----:R-:W3:Y:S04]  /*26310*/  LDL.LU.64 R16, [R1+0x420] ;  /* 0x0004200001107983 */ /* 0x001ee80000300a00 */
[----:B------:R-:W3:Y:S04]  /*26320*/  LDL.LU.64 R18, [R1+0x428] ;  /* 0x0004280001127983 */ /* 0x000ee80000300a00 */
[----:B------:R-:W4:Y:S04]  /*26330*/  LDL.LU.64 R26, [R1+0x2e58] ;  /* 0x002e5800011a7983 */ /* 0x000f280000300a00 */
[----:B------:R-:W4:Y:S04]  /*26340*/  LDL.LU.64 R24, [R1+0x2e50] ;  /* 0x002e500001187983 */ /* 0x000f280000300a00 */
[----:B------:R-:W-:Y:S04]  /*26350*/  STL.64 [R1+0x230], R20 ;  /* 0x0002301401007387 */ /* 0x000fe80000100a00 */
[----:B------:R0:W-:Y:S04]  /*26360*/  STL.64 [R1+0x238], R22 ;  /* 0x0002381601007387 */ /* 0x0001e80000100a00 */
[----:B0-----:R-:W2:Y:S04]  /*26370*/  LDL.LU.64 R22, [R1+0x2e48] ;  /* 0x002e480001167983 */ /* 0x001ea80000300a00 */
[----:B------:R-:W2:Y:S02]  /*26380*/  LDL.LU.64 R20, [R1+0x2e40] ;  /* 0x002e400001147983 */ /* 0x000ea40000300a00 */
[----:B--2---:R-:W-:-:S15]  /*26390*/  HMMA.16816.F32.BF16 R20, R12, R8, R20 ;  /* 0x000000080c14723c */ /* 0x004fde0000041814 */
[----:B------:R-:W-:-:S08]  /*263a0*/  NOP ;  /* 0x0000000000007918 */ /* 0x000fd00000000000 */
[----:B------:R-:W-:Y:S04]  /*263b0*/  STL.64 [R1+0x220], R20 ;  /* 0x0002201401007387 */ /* 0x000fe80000100a00 */
[----:B------:R0:W-:Y:S04]  /*263c0*/  STL.64 [R1+0x228], R22 ;  /* 0x0002281601007387 */ /* 0x0001e80000100a00 */
[----:B0-----:R-:W2:Y:S04]  /*263d0*/  LDL.LU.64 R22, [R1+0x2e38] ;  /* 0x002e380001167983 */ /* 0x001ea80000300a00 */
[----:B------:R-:W3:Y:S04]  /*263e0*/  LDL.LU.64 R20, [R1+0x2e30] ;  /* 0x002e300001147983 */ /* 0x000ee80000300a00 */
[----:B------:R0:W-:Y:S04]  /*263f0*/  STL.64 [R1+0x2e18], R8 ;  /* 0x002e180801007387 */ /* 0x0001e80000100a00 */
[----:B0-----:R-:W2:Y:S04]  /*26400*/  LDL.LU.64 R8, [R1+0x580] ;  /* 0x0005800001087983 */ /* 0x001ea80000300a00 */
[----:B------:R-:W2:Y:S01]  /*26410*/  LDL.LU.64 R10, [R1+0x588] ;  /* 0x00058800010a7983 */ /* 0x000ea20000300a00 */
[C---:B---3--:R-:W-:Y:S06]  /*26420*/  HMMA.16816.F32.BF16 R16, R12.reuse, R20, R16 ;  /* 0x000000140c10723c */ /* 0x048fec0000041810 */
[----:B----4-:R-:W-:Y:S01]  /*26430*/  HMMA.16816.F32.BF16 R12, R12, R24, R4 ;  /* 0x000000180c0c723c */ /* 0x010fe20000041804 */
[----:B--2---:R-:W-:Y:S04]  /*26440*/  STL.64 [R1+0x2e10], R22 ;  /* 0x002e101601007387 */ /* 0x004fe80000100a00 */
[----:B------:R0:W-:-:S12]  /*26450*/  STL.64 [R1+0x2e08], R20 ;  /* 0x002e081401007387 */ /* 0x0001d80000100a00 */
[----:B------:R1:W-:Y:S04]  /*26460*/  STL.64 [R1+0x210], R16 ;  /* 0x0002101001007387 */ /* 0x0003e80000100a00 */
[----:B------:R2:W-:Y:S04]  /*26470*/  STL.64 [R1+0x218], R18 ;  /* 0x0002181201007387 */ /* 0x0005e80000100a00 */
[----:B0-----:R-:W3:Y:S04]  /*26480*/  LDL.LU.64 R20, [R1+0x4c0] ;  /* 0x0004c00001147983 */ /* 0x001ee80000300a00 */
[----:B------:R-:W3:Y:S04]  /*26490*/  LDL.LU.64 R22, [R1+0x4c8] ;  /* 0x0004c80001167983 */ /* 0x000ee80000300a00 */
[----:B-1----:R-:W4:Y:S04]  /*264a0*/  LDL.LU.64 R16, [R1+0x280] ;  /* 0x0002800001107983 */ /* 0x002f280000300a00 */
[----:B--2---:R-:W4:Y:S04]  /*264b0*/  LDL.LU.64 R18, [R1+0x288] ;  /* 0x0002880001127983 */ /* 0x004f280000300a00 */
[----:B------:R-:W2:Y:S04]  /*264c0*/  LDL.LU.64 R6, [R1+0x2e28] ;  /* 0x002e280001067983 */ /* 0x000ea80000300a00 */
[----:B------:R-:W2:Y:S04]  /*264d0*/  LDL.LU.64 R4, [R1+0x2e20] ;  /* 0x002e200001047983 */ /* 0x000ea80000300a00 */
[----:B------:R-:W-:Y:S04]  /*264e0*/  STL.64 [R1+0x170], R12 ;  /* 0x0001700c01007387 */ /* 0x000fe80000100a00 */
[----:B------:R-:W-:Y:S04]  /*264f0*/  STL.64 [R1+0x178], R14 ;  /* 0x0001780e01007387 */ /* 0x000fe80000100a00 */
[----:B------:R-:W0:Y:S04]  /*26500*/  LDSM.16.MT88.4 R12, [R0+UR4+0x100] ;  /* 0x00010004000c783b */ /* 0x000e280008004200 */
[----:B0-----:R-:W-:Y:S04]  /*26510*/  STL.64 [R1+0x2d40], R14 ;  /* 0x002d400e01007387 */ /* 0x001fe80000100a00 */
[----:B------:R0:W-:Y:S04]  /*26520*/  STL.64 [R1+0x2d38], R12 ;  /* 0x002d380c01007387 */ /* 0x0001e80000100a00 */
[----:B0-----:R-:W2:Y:S02]  /*26530*/  LDL.64 R12, [R1+0x10] ;  /* 0x00001000010c7983 */ /* 0x001ea40000100a00 */
[----:B--2---:R-:W-:-:S15]  /*26540*/  HMMA.16816.F32.BF16 R8, R4, R12, R8 ;  /* 0x0000000c0408723c */ /* 0x004fde0000041808 */
[----:B------:R-:W-:-:S08]  /*26550*/  NOP ;  /* 0x0000000000007918 */ /* 0x000fd00000000000 */
[----:B------:R0:W-:Y:S04]  /*26560*/  STL.64 [R1+0x160], R8 ;  /* 0x0001600801007387 */ /* 0x0001e80000100a00 */
[----:B------:R-:W-:Y:S04]  /*26570*/  STL.64 [R1+0x168], R10 ;  /* 0x0001680a01007387 */ /* 0x000fe80000100a00 */
[----:B0-----:R-:W3:Y:S02]  /*26580*/  LDL.LU.64 R8, [R1+0x2e18] ;  /* 0x002e180001087983 */ /* 0x001ee40000300a00 */
[----:B---3--:R-:W-:Y:S06]  /*26590*/  HMMA.16816.F32.BF16 R20, R4, R8, R20 ;  /* 0x000000080414723c */ /* 0x008fec0000041814 */
[----:B------:R-:W-:-:S02]  /*265a0*/  IMAD.MOV.U32 R15, RZ, RZ, R8 ;  /* 0x000000ffff0f7224 */ /* 0x000fc400078e0008 */
[----:B------:R-:W-:-:S15]  /*265b0*/  IMAD.MOV.U32 R14, RZ, RZ, R9 ;  /* 0x000000ffff0e7224 */ /* 0x000fde00078e0009 */
[----:B------:R-:W-:Y:S04]  /*265c0*/  STL.64 [R1+0x200], R20 ;  /* 0x0002001401007387 */ /* 0x000fe80000100a00 */
[----:B------:R0:W-:Y:S04]  /*265d0*/  STL.64 [R1+0x208], R22 ;  /* 0x0002081601007387 */ /* 0x0001e80000100a00 */
[----:B0-----:R-:W2:Y:S04]  /*265e0*/  LDL.LU.64 R22, [R1+0x2e10] ;  /* 0x002e100001167983 */ /* 0x001ea80000300a00 */
[----:B------:R-:W3:Y:S04]  /*265f0*/  LDL.LU.64 R20, [R1+0x2e08] ;  /* 0x002e080001147983 */ /* 0x000ee80000300a00 */
[----:B------:R-:W3:Y:S04]  /*26600*/  LDL.LU.64 R10, [R1+0x2e00] ;  /* 0x002e0000010a7983 */ /* 0x000ee80000300a00 */
[----:B------:R-:W3:Y:S02]  /*26610*/  LDL.LU.64 R8, [R1+0x2df8] ;  /* 0x002df80001087983 */ /* 0x000ee40000300a00 */
[----:B---3--:R-:W-:Y:S02]  /*26620*/  HMMA.16816.F32.BF16 R8, R4, R20, R8 ;  /* 0x000000140408723c */ /* 0x008fe40000041808 */
[----:B--2---:R-:W-:Y:S04]  /*26630*/  STL.64 [R1+0x2de8], R22 ;  /* 0x002de81601007387 */ /* 0x004fe80000100a00 */
[----:B------:R-:W-:-:S15]  /*26640*/  STL.64 [R1+0x2de0], R20 ;  /* 0x002de01401007387 */ /* 0x000fde0000100a00 */
[----:B------:R-:W-:-:S02]  /*26650*/  NOP ;  /* 0x0000000000007918 */ /* 0x000fc40000000000 */
[----:B------:R-:W-:Y:S04]  /*26660*/  STL.64 [R1+0x2a0], R8 ;  /* 0x0002a00801007387 */ /* 0x000fe80000100a00 */
[----:B------:R-:W-:Y:S04]  /*26670*/  STL.64 [R1+0x2a8], R10 ;  /* 0x0002a80a01007387 */ /* 0x000fe80000100a00 */
[----:B------:R-:W0:Y:S01]  /*26680*/  LDSM.16.MT88.4 R8, [R0+UR4+0x180] ;  /* 0x000180040008783b */ /* 0x000e220008004200 */
[----:B----4-:R-:W-:Y:S03]  /*26690*/  HMMA.16816.F32.BF16 R4, R4, R24, R16 ;  /* 0x000000180404723c */ /* 0x010fe60000041810 */
[----:B0-----:R-:W-:Y:S04]  /*266a0*/  STL.64 [R1+0x2d08], R10 ;  /* 0x002d080a01007387 */ /* 0x001fe80000100a00 */
[----:B------:R0:W-:Y:S02]  /*266b0*/  STL.64 [R1+0x2d00], R8 ;  /* 0x002d000801007387 */ /* 0x0001e40000100a00 */
[----:B0-----:R-:W-:-:S02]  /*266c0*/  IMAD.MOV.U32 R8, RZ, RZ, R15 ;  /* 0x000000ffff087224 */ /* 0x001fc400078e000f */
[----:B------:R-:W-:-:S05]  /*266d0*/  IMAD.MOV.U32 R9, RZ, RZ, R14 ;  /* 0x000000ffff097224 */ /* 0x000fca00078e000e */
[----:B------:R0:W-:Y:S04]  /*266e0*/  STL.64 [R1+0x2df0], R8 ;  /* 0x002df00801007387 */ /* 0x0001e80000100a00 */
[----:B0-----:R-:W2:Y:S04]  /*266f0*/  LDL.LU.64 R8, [R1+0x590] ;  /* 0x0005900001087983 */ /* 0x001ea80000300a00 */
[----:B------:R-:W2:Y:S04]  /*26700*/  LDL.LU.64 R10, [R1+0x598] ;  /* 0x00059800010a7983 */ /* 0x000ea80000300a00 */
[----:B------:R-:W-:Y:S04]  /*26710*/  STL.64 [R1+0x1f0], R4 ;  /* 0x0001f00401007387 */ /* 0x000fe80000100a00 */
[----:B------:R-:W-:Y:S04]  /*26720*/  STL.64 [R1+0x1f8], R6 ;  /* 0x0001f80601007387 */ /* 0x000fe80000100a00 */
[----:B------:R-:W-:Y:S04]  /*26730*/  STL.64 [R1+0x2dd8], R26 ;  /* 0x002dd81a01007387 */ /* 0x000fe80000100a00 */
[----:B------:R-:W-:Y:S04]  /*26740*/  STL.64 [R1+0x2dd0], R24 ;  /* 0x002dd01801007387 */ /* 0x000fe80000100a00 */
[----:B------:R-:W3:Y:S04]  /*26750*/  LDL.LU.64 R16, [R1+0x390] ;  /* 0x0003900001107983 */ /* 0x000ee80000300a00 */
[----:B------:R-:W4:Y:S04]  /*26760*/  LDL.LU.64 R18, [R1+0x398] ;  /* 0x0003980001127983 */ /* 0x000f280000300a00 */
[----:B------:R-:W0:Y:S04]  /*26770*/  LDSM.16.MT88.4 R4, [R0+UR4+0x200] ;  /* 0x000200040004783b */ /* 0x000e280008004200 */
[----:B----4-:R-:W-:Y:S04]  /*26780*/  STL.64 [R1+0x2d88], R18 ;  /* 0x002d881201007387 */ /* 0x010fe80000100a00 */
[----:B---3--:R1:W-:Y:S04]  /*26790*/  STL.64 [R1+0x2d80], R16 ;  /* 0x002d801001007387 */ /* 0x0083e80000100a00 */
[----:B-1----:R-:W3:Y:S04]  /*267a0*/  LDL.LU.64 R16, [R1+0x20] ;  /* 0x0000200001107983 */ /* 0x002ee80000300a00 */
[----:B------:R-:W4:Y:S04]  /*267b0*/  LDL.LU.64 R18, [R1+0x28] ;  /* 0x0000280001127983 */ /* 0x000f280000300a00 */
[----:B----4-:R-:W-:Y:S04]  /*267c0*/  STL.64 [R1+0x2db8], R18 ;  /* 0x002db81201007387 */ /* 0x010fe80000100a00 */
[----:B---3--:R1:W-:Y:S04]  /*267d0*/  STL.64 [R1+0x2db0], R16 ;  /* 0x002db01001007387 */ /* 0x0083e80000100a00 */
[----:B-1----:R-:W2:Y:S04]  /*267e0*/  LDL.LU R16, [R1+0x50] ;  /* 0x0000500001107983 */ /* 0x002ea80000300800 */
[----:B------:R-:W3:Y:S04]  /*267f0*/  LDL.LU.64 R20, [R1+0x3a0] ;  /* 0x0003a00001147983 */ /* 0x000ee80000300a00 */
[----:B------:R-:W3:Y:S04]  /*26800*/  LDL.LU.64 R22, [R1+0x3a8] ;  /* 0x0003a80001167983 */ /* 0x000ee80000300a00 */
[----:B------:R-:W4:Y:S04]  /*26810*/  LDL.LU.64 R24, [R1+0x350] ;  /* 0x0003500001187983 */ /* 0x000f280000300a00 */
[----:B------:R-:W4:Y:S04]  /*26820*/  LDL.LU.64 R26, [R1+0x358] ;  /* 0x00035800011a7983 */ /* 0x000f280000300a00 */
[----:B0-----:R-:W-:Y:S04]  /*26830*/  STL.64 [R1+0x2cc8], R6 ;  /* 0x002cc80601007387 */ /* 0x001fe80000100a00 */
[----:B------:R0:W-:Y:S04]  /*26840*/  STL.64 [R1+0x2cc0], R4 ;  /* 0x002cc00401007387 */ /* 0x0001e80000100a00 */
[----:B0-----:R-:W2:Y:S04]  /*26850*/  LDL.LU.64 R4, [R1+0x600] ;  /* 0x0006000001047983 */ /* 0x001ea80000300a00 */
[----:B------:R-:W3:Y:S04]  /*26860*/  LDL.LU.64 R6, [R1+0x608] ;  /* 0x0006080001067983 */ /* 0x000ee80000300a00 */
[----:B---3--:R-:W-:Y:S04]  /*26870*/  STL.64 [R1+0x2d98], R6 ;  /* 0x002d980601007387 */ /* 0x008fe80000100a00 */
[----:B--2---:R0:W-:Y:S04]  /*26880*/  STL.64 [R1+0x2d90], R4 ;  /* 0x002d900401007387 */ /* 0x0041e80000100a00 */
[----:B0-----:R-:W2:Y:S04]  /*26890*/  LDL.LU.64 R4, [R1+0x520] ;  /* 0x0005200001047983 */ /* 0x001ea80000300a00 */
[----:B------:R-:W3:Y:S01]  /*268a0*/  LDL.LU.64 R6, [R1+0x528] ;  /* 0x0005280001067983 */ /* 0x000ee20000300a00 */
[----:B------:R-:W-:-:S02]  /*268b0*/  IMAD.MOV.U32 R17, RZ, RZ, R29 ;  /* 0x000000ffff117224 */ /* 0x000fc400078e001d */
[----:B------:R-:W-:Y:S02]  /*268c0*/  IMAD.MOV.U32 R18, RZ, RZ, R3 ;  /* 0x000000ffff127224 */ /* 0x000fe400078e0003 */
[----:B------:R-:W-:-:S07]  /*268d0*/  IMAD.MOV.U32 R19, RZ, RZ, R2 ;  /* 0x000000ffff137224 */ /* 0x000fce00078e0002 */
[C---:B------:R-:W-:Y:S01]  /*268e0*/  HMMA.16816.F32.BF16 R8, R16.reuse, R12, R8 ;  /* 0x0000000c1008723c */ /* 0x040fe20000041808 */
[----:B---3--:R-:W-:Y:S04]  /*268f0*/  STL.64 [R1+0x2da8], R6 ;  /* 0x002da80601007387 */ /* 0x008fe80000100a00 */
[----:B--2---:R0:W-:Y:S04]  /*26900*/  STL.64 [R1+0x2da0], R4 ;  /* 0x002da00401007387 */ /* 0x0041e80000100a00 */
[----:B0-----:R-:W2:Y:S04]  /*26910*/  LDL.LU.64 R4, [R1+0x610] ;  /* 0x0006100001047983 */ /* 0x001ea80000300a00 */
[----:B------:R-:W3:Y:S04]  /*26920*/  LDL.LU.64 R6, [R1+0x618] ;  /* 0x0006180001067983 */ /* 0x000ee80000300a00 */
[----:B---3--:R-:W-:Y:S04]  /*26930*/  STL.64 [R1+0x2dc8], R6 ;  /* 0x002dc80601007387 */ /* 0x008fe80000100a00 */
[----:B--2---:R0:W-:Y:S04]  /*26940*/  STL.64 [R1+0x2dc0], R4 ;  /* 0x002dc00401007387 */ /* 0x0041e80000100a00 */
[----:B0-----:R-:W2:Y:S04]  /*26950*/  LDL.LU.64 R4, [R1+0x260] ;  /* 0x0002600001047983 */ /* 0x001ea80000300a00 */
[----:B------:R-:W2:Y:S04]  /*26960*/  LDL.LU.64 R6, [R1+0x268] ;  /* 0x0002680001067983 */ /* 0x000ea80000300a00 */
[----:B------:R0:W-:Y:S04]  /*26970*/  STL.64 [R1+0x1e0], R8 ;  /* 0x0001e00801007387 */ /* 0x0001e80000100a00 */
[----:B------:R-:W-:Y:S04]  /*26980*/  STL.64 [R1+0x1e8], R10 ;  /* 0x0001e80a01007387 */ /* 0x000fe80000100a00 */
[----:B0-----:R-:W3:Y:S02]  /*26990*/  LDL.LU.64 R8, [R1+0x2df0] ;  /* 0x002df00001087983 */ /* 0x001ee40000300a00 */
[----:B---3--:R-:W-:-:S15]  /*269a0*/  HMMA.16816.F32.BF16 R20, R16, R8, R20 ;  /* 0x000000081014723c */ /* 0x008fde0000041814 */
[----:B------:R-:W-:-:S08]  /*269b0*/  NOP ;  /* 0x0000000000007918 */ /* 0x000fd00000000000 */
[----:B------:R-:W-:Y:S04]  /*269c0*/  STL.64 [R1+0x1d0], R20 ;  /* 0x0001d01401007387 */ /* 0x000fe80000100a00 */
[----:B------:R0:W-:Y:S04]  /*269d0*/  STL.64 [R1+0x1d8], R22 ;  /* 0x0001d81601007387 */ /* 0x0001e80000100a00 */
[----:B0-----:R-:W3:Y:S04]  /*269e0*/  LDL.LU.64 R22, [R1+0x2de8] ;  /* 0x002de80001167983 */ /* 0x001ee80000300a00 */
[----:B------:R-:W4:Y:S02]  /*269f0*/  LDL.LU.64 R20, [R1+0x2de0] ;  /* 0x002de00001147983 */ /* 0x000f240000300a00 */
[----:B----4-:R-:W-:-:S15]  /*26a00*/  HMMA.16816.F32.BF16 R24, R16, R20, R24 ;  /* 0x000000141018723c */ /* 0x010fde0000041818 */
[----:B------:R-:W-:-:S08]  /*26a10*/  NOP ;  /* 0x0000000000007918 */ /* 0x000fd00000000000 */
[----:B------:R-:W-:Y:S04]  /*26a20*/  STL.64 [R1+0x1c0], R24 ;  /* 0x0001c01801007387 */ /* 0x000fe80000100a00 */
[----:B------:R0:W-:Y:S04]  /*26a30*/  STL.64 [R1+0x1c8], R26 ;  /* 0x0001c81a01007387 */ /* 0x0001e80000100a00 */
[----:B0-----:R-:W4:Y:S04]  /*26a40*/  LDL.LU.64 R26, [R1+0x2dd8] ;  /* 0x002dd800011a7983 */ /* 0x001f280000300a00 */
[----:B------:R-:W2:Y:S02]  /*26a50*/  LDL.LU.64 R24, [R1+0x2dd0] ;  /* 0x002dd00001187983 */ /* 0x000ea40000300a00 */
[----:B--2---:R-:W-:Y:S02]  /*26a60*/  HMMA.16816.F32.BF16 R16, R16, R24, R4 ;  /* 0x000000181010723c */ /* 0x004fe40000041804 */
[----:B------:R-:W2:Y:S04]  /*26a70*/  LDL.LU.64 R6, [R1+0x2dc8] ;  /* 0x002dc80001067983 */ /* 0x000ea80000300a00 */
[----:B------:R-:W2:-:S15]  /*26a80*/  LDL.LU.64 R4, [R1+0x2dc0] ;  /* 0x002dc00001047983 */ /* 0x000e9e0000300a00 */
[----:B------:R-:W-:-:S02]  /*26a90*/  NOP ;  /* 0x0000000000007918 */ /* 0x000fc40000000000 */
[----:B------:R-:W-:Y:S04]  /*26aa0*/  STL.64 [R1+0x150], R16 ;  /* 0x0001501001007387 */ /* 0x000fe80000100a00 */
[----:B------:R0:W-:Y:S04]  /*26ab0*/  STL.64 [R1+0x158], R18 ;  /* 0x0001581201007387 */ /* 0x0001e80000100a00 */
[----:B0-----:R-:W2:Y:S04]  /*26ac0*/  LDL.LU.64 R18, [R1+0x2db8] ;  /* 0x002db80001127983 */ /* 0x001ea80000300a00 */
[----:B------:R-:W2:Y:S02]  /*26ad0*/  LDL.LU.64 R16, [R1+0x2db0] ;  /* 0x002db00001107983 */ /* 0x000ea40000300a00 */
[----:B--2---:R-:W-:-:S15]  /*26ae0*/  HMMA.16816.F32.BF16 R4, R16, R12, R4 ;  /* 0x0000000c1004723c */ /* 0x004fde0000041804 */
[----:B------:R-:W-:-:S08]  /*26af0*/  NOP ;  /* 0x0000000000007918 */ /* 0x000fd00000000000 */
[----:B------:R-:W-:Y:S04]  /*26b00*/  STL.64 [R1+0x290], R4 ;  /* 0x0002900401007387 */ /* 0x000fe80000100a00 */
[----:B------:R-:W-:Y:S04]  /*26b10*/  STL.64 [R1+0x298], R6 ;  /* 0x0002980601007387 */ /* 0x000fe80000100a00 */
[----:B------:R-:W0:Y:S04]  /*26b20*/  LDSM.16.MT88.4 R4, [R0+UR4+0x280] ;  /* 0x000280040004783b */ /* 0x000e280008004200 */
[----:B0-----:R-:W-:Y:S04]  /*26b30*/  STL.64 [R1+0x40], R4 ;  /* 0x0000400401007387 */ /* 0x001fe80000100a00 */
[----:B------:R0:W-:Y:S04]  /*26b40*/  STL.64 [R1+0x48], R6 ;  /* 0x0000480601007387 */ /* 0x0001e80000100a00 */
[----:B0-----:R-:W2:Y:S04]  /*26b50*/  LDL.LU.64 R6, [R1+0x2da8] ;  /* 0x002da80001067983 */ /* 0x001ea80000300a00 */
[----:B------:R-:W2:Y:S01]  /*26b60*/  LDL.LU.64 R4, [R1+0x2da0] ;  /* 0x002da00001047983 */ /* 0x000ea20000300a00 */
[----:B------:R-:W-:-:S02]  /*26b70*/  IMAD.MOV.U32 R3, RZ, RZ, R18 ;  /* 0x000000ffff037224 */ /* 0x000fc400078e0012 */
[----:B------:R-:W-:Y:S02]  /*26b80*/  IMAD.MOV.U32 R2, RZ, RZ, R19 ;  /* 0x000000ffff027224 */ /* 0x000fe400078e0013 */
[----:B------:R-:W-:Y:S02]  /*26b90*/  IMAD.MOV.U32 R11, RZ, RZ, R16 ;  /* 0x000000ffff0b7224 */ /* 0x000fe400078e0010 */
[----:B------:R-:W-:Y:S01]  /*26ba0*/  IMAD.MOV.U32 R10, RZ, RZ, R17 ;  /* 0x000000ffff0a7224 */ /* 0x000fe200078e0011 */
[----:B--2---:R-:W-:-:S15]  /*26bb0*/  HMMA.16816.F32.BF16 R4, R16, R8, R4 ;  /* 0x000000081004723c */ /* 0x004fde0000041804 */
[----:B------:R-:W-:-:S08]  /*26bc0*/  NOP ;  /* 0x0000000000007918 */ /* 0x000fd00000000000 */
[----:B------:R-:W-:Y:S04]  /*26bd0*/  STL.64 [R1+0x280], R4 ;  /* 0x0002800401007387 */ /* 0x000fe80000100a00 */
[----:B------:R0:W-:Y:S04]  /*26be0*/  STL.64 [R1+0x288], R6 ;  /* 0x0002880601007387 */ /* 0x0001e80000100a00 */
[----:B0-----:R-:W2:Y:S04]  /*26bf0*/  LDL.LU.64 R6, [R1+0x2d98] ;  /* 0x002d980001067983 */ /* 0x001ea80000300a00 */
[----:B------:R-:W2:Y:S04]  /*26c00*/  LDL.LU.64 R4, [R1+0x2d90] ;  /* 0x002d900001047983 */ /* 0x000ea80000300a00 */
[----:B------:R-:W3:Y:S04]  /*26c10*/  LDL.LU.64 R18, [R1+0x2d88] ;  /* 0x002d880001127983 */ /* 0x000ee80000300a00 */
[----:B------:R-:W3:Y:S04]  /*26c20*/  LDL.LU.64 R16, [R1+0x2d80] ;  /* 0x002d800001107983 */ /* 0x000ee80000300a00 */
[----:B------:R0:W-:Y:S02]  /*26c30*/  STL.64 [R1+0x2d68], R8 ;  /* 0x002d680801007387 */ /* 0x0001e40000100a00 */
[----:B0-----:R-:W-:-:S02]  /*26c40*/  IMAD.MOV.U32 R8, RZ, RZ, R11 ;  /* 0x000000ffff087224 */ /* 0x001fc400078e000b */
[----:B------:R-:W-:Y:S02]  /*26c50*/  IMAD.MOV.U32 R9, RZ, RZ, R10 ;  /* 0x000000ffff097224 */ /* 0x000fe400078e000a */
[----:B------:R-:W-:Y:S02]  /*26c60*/  IMAD.MOV.U32 R10, RZ, RZ, R3 ;  /* 0x000000ffff0a7224 */ /* 0x000fe400078e0003 */
[----:B------:R-:W-:-:S07]  /*26c70*/  IMAD.MOV.U32 R11, RZ, RZ, R2 ;  /* 0x000000ffff0b7224 */ /* 0x000fce00078e0002 */
[----:B---3--:R-:W-:-:S15]  /*26c80*/  HMMA.16816.F32.BF16 R16, R8, R20, R16 ;  /* 0x000000140810723c */ /* 0x008fde0000041810 */
[----:B------:R-:W-:-:S08]  /*26c90*/  NOP ;  /* 0x0000000000007918 */ /* 0x000fd00000000000 */
[----:B------:R-:W-:Y:S04]  /*26ca0*/  STL.64 [R1+0x270], R16 ;  /* 0x0002701001007387 */ /* 0x000fe80000100a00 */
[----:B------:R0:W-:Y:S04]  /*26cb0*/  STL.64 [R1+0x278], R18 ;  /* 0x0002781201007387 */ /* 0x0001e80000100a00 */
[----:B0-----:R-:W2:Y:S04]  /*26cc0*/  LDL.LU.64 R18, [R1+0x2d78] ;  /* 0x002d780001127983 */ /* 0x001ea80000300a00 */
[----:B------:R-:W2:Y:S04]  /*26cd0*/  LDL.LU.64 R16, [R1+0x2d70] ;  /* 0x002d700001107983 */ /* 0x000ea80000300a00 */
[----:B------:R-:W-:Y:S04]  /*26ce0*/  STL.64 [R1+0x2d60], R22 ;  /* 0x002d601601007387 */ /* 0x000fe80000100a00 */
[----:B------:R0:W-:Y:S04]  /*26cf0*/  STL.64 [R1+0x2d58], R20 ;  /* 0x002d581401007387 */ /* 0x0001e80000100a00 */
[----:B0-----:R-:W3:Y:S04]  /*26d00*/  LDL.LU.64 R20, [R1+0x300] ;  /* 0x0003000001147983 */ /* 0x001ee80000300a00 */
[----:B------:R-:W3:Y:S04]  /*26d10*/  LDL.LU.64 R22, [R1+0x308] ;  /* 0x0003080001167983 */ /* 0x000ee80000300a00 */
[----:B----4-:R-:W-:Y:S04]  /*26d20*/  STL.64 [R1+0x2d50], R26 ;  /* 0x002d501a01007387 */ /* 0x010fe80000100a00 */
[----:B------:R0:W-:Y:S01]  /*26d30*/  STL.64 [R1+0x2d48], R24 ;  /* 0x002d481801007387 */ /* 0x0001e20000100a00 */
[----:B------:R-:W-:-:S02]  /*26d40*/  IMAD.MOV.U32 R3, RZ, RZ, R12 ;  /* 0x000000ffff037224 */ /* 0x000fc400078e000c */
[----:B------:R-:W-:Y:S01]  /*26d50*/  IMAD.MOV.U32 R2, RZ, RZ, R13 ;  /* 0x000000ffff027224 */ /* 0x000fe200078e000d */
[----:B--2---:R-:W-:Y:S06]  /*26d60*/  HMMA.16816.F32.BF16 R4, R16, R12, R4 ;  /* 0x0000000c1004723c */ /* 0x004fec0000041804 */
[----:B---3--:R-:W-:-:S15]  /*26d70*/  HMMA.16816.F32.BF16 R8, R8, R24, R20 ;  /* 0x000000180808723c */ /* 0x008fde0000041814 */
[----:B------:R-:W-:-:S08]  /*26d80*/  NOP ;  /* 0x0000000000007918 */ /* 0x000fd00000000000 */
[----:B------:R-:W-:Y:S04]  /*26d90*/  STL.64 [R1+0x1b0], R8 ;  /* 0x0001b00801007387 */ /* 0x000fe80000100a00 */
[----:B------:R-:W-:Y:S04]  /*26da0*/  STL.64 [R1+0x1b8], R10 ;  /* 0x0001b80a01007387 */ /* 0x000fe80000100a00 */
[----:B------:R1:W-:Y:S04]  /*26db0*/  STL.64 [R1+0x260], R4 ;  /* 0x0002600401007387 */ /* 0x0003e80000100a00 */
[----:B------:R2:W-:Y:S04]  /*26dc0*/  STL.64 [R1+0x268], R6 ;  /* 0x0002680601007387 */ /* 0x0005e80000100a00 */
[----:B------:R-:W3:Y:S04]  /*26dd0*/  LDL.LU.64 R20, [R1+0x2c0] ;  /* 0x0002c00001147983 */ /* 0x000ee80000300a00 */
[----:B------:R-:W3:Y:S04]  /*26de0*/  LDL.LU.64 R22, [R1+0x2c8] ;  /* 0x0002c80001167983 */ /* 0x000ee80000300a00 */
[----:B0-----:R-:W4:Y:S04]  /*26df0*/  LDL.LU.64 R24, [R1+0x320] ;  /* 0x0003200001187983 */ /* 0x001f280000300a00 */
[----:B------:R-:W4:Y:S04]  /*26e00*/  LDL.LU.64 R26, [R1+0x328] ;  /* 0x00032800011a7983 */ /* 0x000f280000300a00 */
[----:B------:R-:W4:Y:S04]  /*26e10*/  LDL.LU.64 R12, [R1+0x2d0] ;  /* 0x0002d000010c7983 */ /* 0x000f280000300a00 */
[----:B------:R-:W4:Y:S04]  /*26e20*/  LDL.LU.64 R14, [R1+0x2d8] ;  /* 0x0002d800010e7983 */ /* 0x000f280000300a00 */
[----:B------:R-:W0:Y:S04]  /*26e30*/  LDSM.16.MT88.4 R8, [R0+UR4+0x300] ;  /* 0x000300040008783b */ /* 0x000e280008004200 */
[----:B-1----:R-:W3:Y:S04]  /*26e40*/  LDL.LU.64 R4, [R1+0x340] ;  /* 0x0003400001047983 */ /* 0x002ee80000300a00 */
[----:B--2---:R-:W2:Y:S04]  /*26e50*/  LDL.LU.64 R6, [R1+0x348] ;  /* 0x0003480001067983 */ /* 0x004ea80000300a00 */
[----:B--2---:R-:W-:Y:S04]  /*26e60*/  STL.64 [R1+0x2d18], R6 ;  /* 0x002d180601007387 */ /* 0x004fe80000100a00 */
[----:B---3--:R1:W-:Y:S04]  /*26e70*/  STL.64 [R1+0x2d10], R4 ;  /* 0x002d100401007387 */ /* 0x0083e80000100a00 */
[----:B-1----:R-:W2:Y:S04]  /*26e80*/  LDL.LU.64 R4, [R1+0x3c0] ;  /* 0x0003c00001047983 */ /* 0x002ea80000300a00 */
[----:B------:R-:W3:Y:S04]  /*26e90*/  LDL.LU.64 R6, [R1+0x3c8] ;  /* 0x0003c80001067983 */ /* 0x000ee80000300a00 */
[----:B---3--:R-:W-:Y:S04]  /*26ea0*/  STL.64 [R1+0x2d28], R6 ;  /* 0x002d280601007387 */ /* 0x008fe80000100a00 */
[----:B--2---:R-:W-:Y:S04]  /*26eb0*/  STL.64 [R1+0x2d20], R4 ;  /* 0x002d200401007387 */ /* 0x004fe80000100a00 */
[----:B0-----:R0:W-:Y:S04]  /*26ec0*/  STL.64 [R1+0x30], R8 ;  /* 0x0000300801007387 */ /* 0x0011e80000100a00 */
[----:B0-----:R-:W2:Y:S01]  /*26ed0*/  LDL.LU.64 R8, [R1+0x2d68] ;  /* 0x002d680001087983 */ /* 0x001ea20000300a00 */
[----:B------:R-:W-:-:S02]  /*26ee0*/  IMAD.MOV.U32 R4, RZ, RZ, R3 ;  /* 0x000000ffff047224 */ /* 0x000fc400078e0003 */
[----:B------:R-:W-:Y:S02]  /*26ef0*/  IMAD.MOV.U32 R3, RZ, RZ, R11 ;  /* 0x000000ffff037224 */ /* 0x000fe400078e000b */
[----:B------:R-:W-:-:S03]  /*26f00*/  IMAD.MOV.U32 R29, RZ, RZ, R10 ;  /* 0x000000ffff1d7224 */ /* 0x000fc600078e000a */
[----:B------:R-:W-:Y:S04]  /*26f10*/  STL [R1+0x2c84], R3 ;  /* 0x002c840301007387 */ /* 0x000fe80000100800 */
[----:B------:R-:W-:Y:S01]  /*26f20*/  STL [R1+0x2c80], R29 ;  /* 0x002c801d01007387 */ /* 0x000fe20000100800 */
[----:B--2---:R-:W-:-:S15]  /*26f30*/  HMMA.16816.F32.BF16 R20, R16, R8, R20 ;  /* 0x000000081014723c */ /* 0x004fde0000041814 */
[----:B------:R-:W-:-:S08]  /*26f40*/  NOP ;  /* 0x0000000000007918 */ /* 0x000fd00000000000 */
[----:B------:R-:W-:Y:S04]  /*26f50*/  STL.64 [R1+0x2c0], R20 ;  /* 0x0002c01401007387 */ /* 0x000fe80000100a00 */
[----:B------:R0:W-:Y:S04]  /*26f60*/  STL.64 [R1+0x2c8], R22 ;  /* 0x0002c81601007387 */ /* 0x0001e80000100a00 */
[----:B0-----:R-:W2:Y:S04]  /*26f70*/  LDL.LU.64 R22, [R1+0x2d60] ;  /* 0x002d600001167983 */ /* 0x001ea80000300a00 */
[----:B------:R-:W4:Y:S04]  /*26f80*/  LDL.LU.64 R20, [R1+0x2d58] ;  /* 0x002d580001147983 */ /* 0x000f280000300a00 */
[----:B------:R0:W-:Y:S04]  /*26f90*/  STL.64 [R1+0x2d30], R8 ;  /* 0x002d300801007387 */ /* 0x0001e80000100a00 */
[----:B0-----:R-:W3:Y:S04]  /*26fa0*/  LDL.LU.64 R8, [R1+0x5e0] ;  /* 0x0005e00001087983 */ /* 0x001ee80000300a00 */
[----:B------:R-:W3:Y:S01]  /*26fb0*/  LDL.LU.64 R10, [R1+0x5e8] ;  /* 0x0005e800010a7983 */ /* 0x000ee20000300a00 */
[----:B----4-:R-:W-:-:S15]  /*26fc0*/  HMMA.16816.F32.BF16 R24, R16, R20, R24 ;  /* 0x000000141018723c */ /* 0x010fde0000041818 */
[----:B------:R-:W-:-:S08]  /*26fd0*/  NOP ;  /* 0x0000000000007918 */ /* 0x000fd00000000000 */
[----:B------:R-:W-:Y:S04]  /*26fe0*/  STL.64 [R1+0x2e0], R24 ;  /* 0x0002e01801007387 */ /* 0x000fe80000100a00 */
[----:B------:R0:W-:Y:S04]  /*26ff0*/  STL.64 [R1+0x2e8], R26 ;  /* 0x0002e81a01007387 */ /* 0x0001e80000100a00 */
[----:B0-----:R-:W4:Y:S04]  /*27000*/  LDL.LU.64 R26, [R1+0x2d50] ;  /* 0x002d5000011a7983 */ /* 0x001f280000300a00 */
[----:B------:R-:W2:Y:S01]  /*27010*/  LDL.LU.64 R24, [R1+0x2d48] ;  /* 0x002d480001187983 */ /* 0x000ea20000300a00 */
[----:B------:R-:W-:Y:S01]  /*27020*/  IMAD.MOV.U32 R5, RZ, RZ, R2 ;  /* 0x000000ffff057224 */ /* 0x000fe200078e0002 */
[----:B--2---:R-:W-:Y:S02]  /*27030*/  HMMA.16816.F32.BF16 R16, R16, R24, R12 ;  /* 0x000000181010723c */ /* 0x004fe4000004180c */
[----:B------:R-:W3:Y:S04]  /*27040*/  LDL.LU.64 R14, [R1+0x2d40] ;  /* 0x002d4000010e7983 */ /* 0x000ee80000300a00 */
[----:B------:R-:W3:-:S15]  /*27050*/  LDL.LU.64 R12, [R1+0x2d38] ;  /* 0x002d3800010c7983 */ /* 0x000ede0000300a00 */
[----:B------:R-:W-:-:S02]  /*27060*/  NOP ;  /* 0x0000000000007918 */ /* 0x000fc40000000000 */
[----:B------:R0:W-:Y:S04]  /*27070*/  STL.64 [R1+0x2d0], R16 ;  /* 0x0002d01001007387 */ /* 0x0001e80000100a00 */
[----:B------:R1:W-:Y:S04]  /*27080*/  STL.64 [R1+0x2d8], R18 ;  /* 0x0002d81201007387 */ /* 0x0003e80000100a00 */
[----:B0-----:R-:W2:Y:S04]  /*27090*/  LDL.LU.64 R16, [R1+0x380] ;  /* 0x0003800001107983 */ /* 0x001ea80000300a00 */
[----:B-1----:R-:W2:Y:S01]  /*270a0*/  LDL.LU.64 R18, [R1+0x388] ;  /* 0x0003880001127983 */ /* 0x002ea20000300a00 */
[----:B---3--:R-:W-:Y:S03]  /*270b0*/  HMMA.16816.F32.BF16 R4, R12, R4, R8 ;  /* 0x000000040c04723c */ /* 0x008fe60000041808 */
[----:B------:R-:W3:-:S15]  /*270c0*/  LDL.LU.64 R8, [R1+0x2d30] ;  /* 0x002d300001087983 */ /* 0x000ede0000300a00 */
[----:B------:R-:W-:-:S05]  /*270d0*/  NOP ;  /* 0x0000000000007918 */ /* 0x000fca0000000000 */
[----:B------:R-:W-:Y:S04]  /*270e0*/  STL.64 [R1+0x300], R4 ;  /* 0x0003000401007387 */ /* 0x000fe80000100a00 */
[----:B------:R-:W-:Y:S04]  /*270f0*/  STL.64 [R1+0x308], R6 ;  /* 0x0003080601007387 */ /* 0x000fe80000100a00 */
[----:B------:R-:W0:Y:S02]  /*27100*/  LDSM.16.MT88.4 R4, [R0+UR4+0x380] ;  /* 0x000380040004783b */ /* 0x000e240008004200 */
[----:B0-----:R-:W-:-:S02]  /*27110*/  IMAD.MOV.U32 R3, RZ, RZ, R6 ;  /* 0x000000ffff037224 */ /* 0x001fc400078e0006 */
[----:B------:R0:W-:Y:S01]  /*27120*/  STL.64 [R1+0x20], R4 ;  /* 0x0000200401007387 */ /* 0x0001e20000100a00 */
[----:B------:R-:W-:-:S03]  /*27130*/  IMAD.MOV.U32 R29, RZ, RZ, R7 ;  /* 0x000000ffff1d7224 */ /* 0x000fc600078e0007 */
[----:B------:R-:W3:Y:S04]  /*27140*/  LDL.LU.64 R6, [R1+0x2d28] ;  /* 0x002d280001067983 */ /* 0x000ee80000300a00 */
[----:B0-----:R-:W3:Y:S01]  /*27150*/  LDL.LU.64 R4, [R1+0x2d20] ;  /* 0x002d200001047983 */ /* 0x001ee20000300a00 */
[C---:B--2---:R-:W-:Y:S06]  /*27160*/  HMMA.16816.F32.BF16 R16, R12.reuse, R20, R16 ;  /* 0x000000140c10723c */ /* 0x044fec0000041810 */
[----:B---3--:R-:W-:Y:S01]  /*27170*/  HMMA.16816.F32.BF16 R8, R12, R8, R4 ;  /* 0x000000080c08723c */ /* 0x008fe20000041804 */
[----:B------:R-:W2:Y:S04]  /*27180*/  LDL.LU.64 R6, [R1+0x2d18] ;  /* 0x002d180001067983 */ /* 0x000ea80000300a00 */
[----:B------:R-:W2:-:S15]  /*27190*/  LDL.LU.64 R4, [R1+0x2d10] ;  /* 0x002d100001047983 */ /* 0x000e9e0000300a00 */
[----:B------:R-:W-:-:S03]  /*271a0*/  NOP ;  /* 0x0000000000007918 */ /* 0x000fc60000000000 */
[----:B------:R-:W-:Y:S04]  /*271b0*/  STL.64 [R1+0x320], R8 ;  /* 0x0003200801007387 */ /* 0x000fe80000100a00 */
[----:B------:R0:W-:Y:S04]  /*271c0*/  STL.64 [R1+0x328], R10 ;  /* 0x0003280a01007387 */ /* 0x0001e80000100a00 */
[----:B0-----:R-:W3:Y:S04]  /*271d0*/  LDL.LU.64 R10, [R1+0x2d08] ;  /* 0x002d0800010a7983 */ /* 0x001ee80000300a00 */
[----:B------:R-:W3:Y:S04]  /*271e0*/  LDL.LU.64 R8, [R1+0x2d00] ;  /* 0x002d000001087983 */ /* 0x000ee80000300a00 */
[----:B------:R-:W-:Y:S04]  /*271f0*/  STL.64 [R1+0x2ce8], R22 ;  /* 0x002ce81601007387 */ /* 0x000fe80000100a00 */
[----:B------:R0:W-:Y:S04]  /*27200*/  STL.64 [R1+0x2ce0], R20 ;  /* 0x002ce01401007387 */ /* 0x0001e80000100a00 */
[----:B------:R-:W-:Y:S04]  /*27210*/  STL.64 [R1+0x350], R16 ;  /* 0x0003501001007387 */ /* 0x000fe80000100a00 */
[----:B------:R-:W-:Y:S04]  /*27220*/  STL.64 [R1+0x358], R18 ;  /* 0x0003581201007387 */ /* 0x000fe80000100a00 */
[----:B0-----:R-:W4:Y:S04]  /*27230*/  LDL.LU.64 R20, [R1+0x3b0] ;  /* 0x0003b00001147983 */ /* 0x001f280000300a00 */
[----:B------:R-:W3:Y:S01]  /*27240*/  LDL.LU.64 R22, [R1+0x3b8] ;  /* 0x0003b80001167983 */ /* 0x000ee20000300a00 */
[----:B--2---:R-:W-:-:S15]  /*27250*/  HMMA.16816.F32.BF16 R4, R12, R24, R4 ;  /* 0x000000180c04723c */ /* 0x004fde0000041804 */
[----:B------:R-:W-:-:S08]  /*27260*/  NOP ;  /* 0x0000000000007918 */ /* 0x000fd00000000000 */
[----:B------:R-:W-:Y:S04]  /*27270*/  STL.64 [R1+0x340], R4 ;  /* 0x0003400401007387 */ /* 0x000fe80000100a00 */
[----:B------:R-:W-:Y:S04]  /*27280*/  STL.64 [R1+0x348], R6 ;  /* 0x0003480601007387 */ /* 0x000fe80000100a00 */
[----:B---3--:R-:W-:Y:S04]  /*27290*/  STL.64 [R1+0x2cf8], R22 ;  /* 0x002cf81601007387 */ /* 0x008fe80000100a00 */
[----:B----4-:R0:W-:Y:S04]  /*272a0*/  STL.64 [R1+0x2cf0], R20 ;  /* 0x002cf01401007387 */ /* 0x0101e80000100a00 */
[----:B0-----:R-:W2:Y:S04]  /*272b0*/  LDL.LU.64 R20, [R1+0x5c0] ;  /* 0x0005c00001147983 */ /* 0x001ea80000300a00 */
[----:B------:R-:W2:Y:S04]  /*272c0*/  LDL.LU.64 R22, [R1+0x5c8] ;  /* 0x0005c80001167983 */ /* 0x000ea80000300a00 */
[----:B------:R-:W-:Y:S04]  /*272d0*/  STL.64 [R1+0x2cd8], R26 ;  /* 0x002cd81a01007387 */ /* 0x000fe80000100a00 */
[----:B------:R0:W-:Y:S04]  /*272e0*/  STL.64 [R1+0x2cd0], R24 ;  /* 0x002cd01801007387 */ /* 0x0001e80000100a00 */
[----:B0-----:R-:W3:Y:S04]  /*272f0*/  LDL.LU.64 R24, [R1+0x370] ;  /* 0x0003700001187983 */ /* 0x001ee80000300a00 */
[----:B------:R-:W3:Y:S04]  /*27300*/  LDL.LU.64 R26, [R1+0x378] ;  /* 0x00037800011a7983 */ /* 0x000ee80000300a00 */
[----:B------:R-:W4:Y:S04]  /*27310*/  LDL.LU.64 R4, [R1+0x360] ;  /* 0x0003600001047983 */ /* 0x000f280000300a00 */
[----:B------:R-:W4:Y:S04]  /*27320*/  LDL.LU.64 R6, [R1+0x368] ;  /* 0x0003680001067983 */ /* 0x000f280000300a00 */
[----:B------:R-:W2:Y:S04]  /*27330*/  LDL.LU.64 R16, [R1+0x330] ;  /* 0x0003300001107983 */ /* 0x000ea80000300a00 */
[----:B------:R-:W3:Y:S04]  /*27340*/  LDL.LU.64 R18, [R1+0x338] ;  /* 0x0003380001127983 */ /* 0x000ee80000300a00 */
[----:B---3--:R-:W-:Y:S04]  /*27350*/  STL.64 [R1+0x2c90], R18 ;  /* 0x002c901201007387 */ /* 0x008fe80000100a00 */
[----:B--2---:R0:W-:Y:S04]  /*27360*/  STL.64 [R1+0x2c88], R16 ;  /* 0x002c881001007387 */ /* 0x0041e80000100a00 */
[----:B0-----:R-:W2:Y:S04]  /*27370*/  LDL.LU.64 R16, [R1+0x3d0] ;  /* 0x0003d00001107983 */ /* 0x001ea80000300a00 */
[----:B------:R-:W3:Y:S04]  /*27380*/  LDL.LU.64 R18, [R1+0x3d8] ;  /* 0x0003d80001127983 */ /* 0x000ee80000300a00 */
[----:B---3--:R-:W-:Y:S04]  /*27390*/  STL.64 [R1+0x2ca0], R18 ;  /* 0x002ca01201007387 */ /* 0x008fe80000100a00 */
[----:B--2---:R0:W-:Y:S04]  /*273a0*/  STL.64 [R1+0x2c98], R16 ;  /* 0x002c981001007387 */ /* 0x0041e80000100a00 */
[----:B0-----:R-:W2:Y:S04]  /*273b0*/  LDL.64 R16, [R1] ;  /* 0x0000000001107983 */ /* 0x001ea80000100a00 */
[----:B------:R-:W3:Y:S02]  /*273c0*/  LDL.LU.64 R12, [R1+0x10] ;  /* 0x00001000010c7983 */ /* 0x000ee40000300a00 */
[----:B---3--:R-:W-:-:S15]  /*273d0*/  HMMA.16816.F32.BF16 R20, R8, R12, R20 ;  /* 0x0000000c0814723c */ /* 0x008fde0000041814 */
[----:B------:R-:W-:-:S08]  /*273e0*/  NOP ;  /* 0x0000000000007918 */ /* 0x000fd00000000000 */
        /* <DEDUP_REMOVED lines=11> */
[----:B0-----:R-:W4:Y:S04]  /*274a0*/  LDL.LU.64 R16, [R1+0x570] ;  /* 0x0005700001107983 */ /* 0x001f280000300a00 */
[----:B------:R-:W4:Y:S01]  /*274b0*/  LDL.LU.64 R18, [R1+0x578] ;  /* 0x0005780001127983 */ /* 0x000f220000300a00 */
[----:B---3--:R-:W-:-:S15]  /*274c0*/  HMMA.16816.F32.BF16 R24, R8, R20, R24 ;  /* 0x000000140818723c */ /* 0x008fde0000041818 */
[----:B------:R-:W-:-:S08]  /*274d0*/  NOP ;  /* 0x0000000000007918 */ /* 0x000fd00000000000 */
[----:B------:R-:W-:Y:S04]  /*274e0*/  STL.64 [R1+0x3b0], R24 ;  /* 0x0003b01801007387 */ /* 0x000fe80000100a00 */
[----:B------:R0:W-:Y:S04]  /*274f0*/  STL.64 [R1+0x3b8], R26 ;  /* 0x0003b81a01007387 */ /* 0x0001e80000100a00 */
[----:B0-----:R-:W3:Y:S04]  /*27500*/  LDL.LU.64 R26, [R1+0x2cd8] ;  /* 0x002cd800011a7983 */ /* 0x001ee80000300a00 */
[----:B------:R-:W4:Y:S04]  /*27510*/  LDL.LU.64 R24, [R1+0x2cd0] ;  /* 0x002cd00001187983 */ /* 0x000f280000300a00 */
[----:B--2---:R-:W-:Y:S04]  /*27520*/  STL.64 [R1+0x2cb0], R22 ;  /* 0x002cb01601007387 */ /* 0x004fe80000100a00 */
[----:B------:R0:W-:Y:S04]  /*27530*/  STL.64 [R1+0x2ca8], R20 ;  /* 0x002ca81401007387 */ /* 0x0001e80000100a00 */
[----:B0-----:R-:W2:Y:S04]  /*27540*/  LDL.LU.64 R20, [R1+0x4b0] ;  /* 0x0004b00001147983 */ /* 0x001ea80000300a00 */
[----:B------:R-:W2:Y:S01]  /*27550*/  LDL.LU.64 R22, [R1+0x4b8] ;  /* 0x0004b80001167983 */ /* 0x000ea20000300a00 */
[----:B----4-:R-:W-:Y:S03]  /*27560*/  HMMA.16816.F32.BF16 R8, R8, R24, R4 ;  /* 0x000000180808723c */ /* 0x010fe60000041804 */
[----:B------:R-:W4:Y:S04]  /*27570*/  LDL.LU.64 R6, [R1+0x2cc8] ;  /* 0x002cc80001067983 */ /* 0x000f280000300a00 */
[----:B------:R-:W4:-:S15]  /*27580*/  LDL.LU.64 R4, [R1+0x2cc0] ;  /* 0x002cc00001047983 */ /* 0x000f1e0000300a00 */
[----:B------:R-:W-:-:S01]  /*27590*/  NOP ;  /* 0x0000000000007918 */ /* 0x000fc20000000000 */
[----:B------:R0:W-:Y:S04]  /*275a0*/  STL.64 [R1+0x390], R8 ;  /* 0x0003900801007387 */ /* 0x0001e80000100a00 */
[----:B------:R1:W-:Y:S04]  /*275b0*/  STL.64 [R1+0x398], R10 ;  /* 0x0003980a01007387 */ /* 0x0003e80000100a00 */
[----:B0-----:R-:W3:Y:S04]  /*275c0*/  LDL.LU.64 R8, [R1+0x40] ;  /* 0x0000400001087983 */ /* 0x001ee80000300a00 */
[----:B-1----:R-:W3:Y:S01]  /*275d0*/  LDL.LU.64 R10, [R1+0x48] ;  /* 0x00004800010a7983 */ /* 0x002ee20000300a00 */
[----:B----4-:R-:W-:-:S15]  /*275e0*/  HMMA.16816.F32.BF16 R16, R4, R12, R16 ;  /* 0x0000000c0410723c */ /* 0x010fde0000041810 */
[----:B------:R-:W-:-:S08]  /*275f0*/  NOP ;  /* 0x0000000000007918 */ /* 0x000fd00000000000 */
[----:B------:R0:W-:Y:S04]  /*27600*/  STL.64 [R1+0x380], R16 ;  /* 0x0003801001007387 */ /* 0x0001e80000100a00 */
[----:B------:R-:W-:Y:S04]  /*27610*/  STL.64 [R1+0x388], R18 ;  /* 0x0003881201007387 */ /* 0x000fe80000100a00 */
[----:B0-----:R-:W2:Y:S02]  /*27620*/  LDL.LU.64 R16, [R1+0x2cb8] ;  /* 0x002cb80001107983 */ /* 0x001ea40000300a00 */
[----:B--2---:R-:W-:Y:S06]  /*27630*/  HMMA.16816.F32.BF16 R20, R4, R16, R20 ;  /* 0x000000100414723c */ /* 0x004fec0000041814 */
[----:B------:R-:W-:-:S02]  /*27640*/  IMAD.MOV.U32 R2, RZ, RZ, R16 ;  /* 0x000000ffff027224 */ /* 0x000fc400078e0010 */
[----:B------:R-:W-:-:S15]  /*27650*/  IMAD.MOV.U32 R0, RZ, RZ, R17 ;  /* 0x000000ffff007224 */ /* 0x000fde00078e0011 */
[----:B------:R-:W-:Y:S04]  /*27660*/  STL.64 [R1+0x370], R20 ;  /* 0x0003701401007387 */ /* 0x000fe80000100a00 */
[----:B------:R0:W-:Y:S04]  /*27670*/  STL.64 [R1+0x378], R22 ;  /* 0x0003781601007387 */ /* 0x0001e80000100a00 */
[----:B0-----:R-:W2:Y:S04]  /*27680*/  LDL.LU.64 R22, [R1+0x2cb0] ;  /* 0x002cb00001167983 */ /* 0x001ea80000300a00 */
[----:B------:R-:W4:Y:S04]  /*27690*/  LDL.LU.64 R20, [R1+0x2ca8] ;  /* 0x002ca80001147983 */ /* 0x000f280000300a00 */
[----:B------:R-:W4:Y:S04]  /*276a0*/  LDL.LU.64 R18, [R1+0x2ca0] ;  /* 0x002ca00001127983 */ /* 0x000f280000300a00 */
[----:B------:R-:W4:Y:S02]  /*276b0*/  LDL.LU.64 R16, [R1+0x2c98] ;  /* 0x002c980001107983 */ /* 0x000f240000300a00 */
[----:B----4-:R-:W-:-:S15]  /*276c0*/  HMMA.16816.F32.BF16 R16, R4, R20, R16 ;  /* 0x000000140410723c */ /* 0x010fde0000041810 */
[----:B------:R-:W-:-:S08]  /*276d0*/  NOP ;  /* 0x0000000000007918 */ /* 0x000fd00000000000 */
[----:B------:R-:W-:Y:S04]  /*276e0*/  STL.64 [R1+0x360], R16 ;  /* 0x0003601001007387 */ /* 0x000fe80000100a00 */
[----:B------:R0:W-:Y:S04]  /*276f0*/  STL.64 [R1+0x368], R18 ;  /* 0x0003681201007387 */ /* 0x0001e80000100a00 */
[----:B0-----:R-:W4:Y:S04]  /*27700*/  LDL.LU.64 R18, [R1+0x2c90] ;  /* 0x002c900001127983 */ /* 0x001f280000300a00 */
[----:B------:R-:W4:Y:S04]  /*27710*/  LDL.LU.64 R16, [R1+0x2c88] ;  /* 0x002c880001107983 */ /* 0x000f280000300a00 */
[----:B--2---:R-:W-:Y:S04]  /*27720*/  STL.64 [R1+0x2c68], R22 ;  /* 0x002c681601007387 */ /* 0x004fe80000100a00 */
[----:B------:R0:W-:Y:S04]  /*27730*/  STL.64 [R1+0x2c60], R20 ;  /* 0x002c601401007387 */ /* 0x0001e80000100a00 */
[----:B0-----:R-:W2:Y:S04]  /*27740*/  LDL.LU.64 R20, [R1+0x560] ;  /* 0x0005600001147983 */ /* 0x001ea80000300a00 */
[----:B------:R-:W2:Y:S01]  /*27750*/  LDL.LU.64 R22, [R1+0x568] ;  /* 0x0005680001167983 */ /* 0x000ea20000300a00 */
[----:B----4-:R-:W-:-:S15]  /*27760*/  HMMA.16816.F32.BF16 R16, R4, R24, R16 ;  /* 0x000000180410723c */ /* 0x010fde0000041810 */
[----:B------:R-:W-:-:S08]  /*27770*/  NOP ;  /* 0x0000000000007918 */ /* 0x000fd00000000000 */
[----:B------:R-:W-:Y:S04]  /*27780*/  STL.64 [R1+0x330], R16 ;  /* 0x0003301001007387 */ /* 0x000fe80000100a00 */
[----:B------:R-:W-:Y:S04]  /*27790*/  STL.64 [R1+0x338], R18 ;  /* 0x0003381201007387 */ /* 0x000fe80000100a00 */
[----:B------:R-:W0:Y:S04]  /*277a0*/  LDSM.16.MT88.4 R16, [R28+UR4+0x4000] ;  /* 0x004000041c10783b */ /* 0x000e280008004200 */
[----:B---3--:R-:W-:Y:S04]  /*277b0*/  STL.64 [R1+0x2c58], R26 ;  /* 0x002c581a01007387 */ /* 0x008fe80000100a00 */
[----:B------:R-:W-:Y:S01]  /*277c0*/  STL.64 [R1+0x2c50], R24 ;  /* 0x002c501801007387 */ /* 0x000fe20000100a00 */
[----:B------:R-:W-:-:S02]  /*277d0*/  IMAD.MOV.U32 R4, RZ, RZ, R2 ;  /* 0x000000ffff047224 */ /* 0x000fc400078e0002 */
[----:B------:R-:W-:Y:S02]  /*277e0*/  IMAD.MOV.U32 R5, RZ, RZ, R0 ;  /* 0x000000ffff057224 */ /* 0x000fe400078e0000 */
[----:B------:R-:W-:Y:S02]  /*277f0*/  IMAD.MOV.U32 R2, RZ, RZ, R8 ;  /* 0x000000ffff027224 */ /* 0x000fe400078e0008 */
[----:B------:R-:W-:Y:S01]  /*27800*/  IMAD.MOV.U32 R0, RZ, RZ, R9 ;  /* 0x000000ffff007224 */ /* 0x000fe200078e0009 */
[----:B0-----:R-:W-:Y:S04]  /*27810*/  STL.64 [R1+0x2ba8], R18 ;  /* 0x002ba81201007387 */ /* 0x001fe80000100a00 */
[----:B------:R2:W-:Y:S02]  /*27820*/  STL.64 [R1+0x2ba0], R16 ;  /* 0x002ba01001007387 */ /* 0x0005e40000100a00 */
[----:B--2---:R-:W-:Y:S07]  /*27830*/  HMMA.16816.F32.BF16 R16, R8, R12, R20 ;  /* 0x0000000c0810723c */ /* 0x004fee0000041814 */
[----:B------:R-:W-:-:S02]  /*27840*/  IMAD.MOV.U32 R9, RZ, RZ, R12 ;  /* 0x000000ffff097224 */ /* 0x000fc400078e000c */
[----:B------:R-:W-:Y:S02]  /*27850*/  IMAD.MOV.U32 R8, RZ, RZ, R13 ;  /* 0x000000ffff087224 */ /* 0x000fe400078e000d */
[----:B------:R-:W0:-:S12]  /*27860*/  LDSM.16.MT88.4 R12, [R28+UR4+0x4080] ;  /* 0x004080041c0c783b */ /* 0x000e180008004200 */
[----:B------:R-:W-:Y:S04]  /*27870*/  STL.64 [R1+0x3d0], R16 ;  /* 0x0003d01001007387 */ /* 0x000fe80000100a00 */
[----:B------:R1:W-:Y:S04]  /*27880*/  STL.64 [R1+0x3d8], R18 ;  /* 0x0003d81201007387 */ /* 0x0003e80000100a00 */
[----:B------:R-:W2:Y:S04]  /*27890*/  LDL.LU.64 R20, [R1+0x4d0] ;  /* 0x0004d00001147983 */ /* 0x000ea80000300a00 */
[----:B------:R-:W2:Y:S04]  /*278a0*/  LDL.LU.64 R22, [R1+0x4d8] ;  /* 0x0004d80001167983 */ /* 0x000ea80000300a00 */
[----:B------:R-:W-:Y:S01]  /*278b0*/  STL.64 [R1+0x2c48], R8 ;  /* 0x002c480801007387 */ /* 0x000fe20000100a00 */
[----:B-1----:R-:W-:-:S02]  /*278c0*/  IMAD.MOV.U32 R18, RZ, RZ, R3 ;  /* 0x000000ffff127224 */ /* 0x002fc400078e0003 */
[----:B------:R-:W-:Y:S01]  /*278d0*/  IMAD.MOV.U32 R19, RZ, RZ, R29 ;  /* 0x000000ffff137224 */ /* 0x000fe200078e001d */
[----:B0-----:R-:W-:Y:S04]  /*278e0*/  STL.64 [R1+0x2b60], R14 ;  /* 0x002b600e01007387 */ /* 0x001fe80000100a00 */
[----:B------:R0:W-:Y:S04]  /*278f0*/  STL.64 [R1+0x2b58], R12 ;  /* 0x002b580c01007387 */ /* 0x0001e80000100a00 */
[----:B0-----:R-:W3:Y:S04]  /*27900*/  LDL.LU R12, [R1+0x90] ;  /* 0x00009000010c7983 */ /* 0x001ee80000300800 */
[----:B------:R-:W3:Y:S04]  /*27910*/  LDL.LU R13, [R1+0x94] ;  /* 0x00009400010d7983 */ /* 0x000ee80000300800 */
[----:B------:R-:W4:Y:S04]  /*27920*/  LDL.LU R14, [R1+0x98] ;  /* 0x00009800010e7983 */ /* 0x000f280000300800 */
[----:B------:R-:W4:Y:S04]  /*27930*/  LDL.LU R15, [R1+0x9c] ;  /* 0x00009c00010f7983 */ /* 0x000f280000300800 */
[----:B------:R-:W2:Y:S04]  /*27940*/  LDL.LU R16, [R1+0x20] ;  /* 0x0000200001107983 */ /* 0x000ea80000300800 */
[----:B------:R-:W2:Y:S04]  /*27950*/  LDL.LU R17, [R1+0x24] ;  /* 0x0000240001117983 */ /* 0x000ea80000300800 */
[----:B------:R-:W3:Y:S04]  /*27960*/  LDL.LU R3, [R1+0x2c84] ;  /* 0x002c840001037983 */ /* 0x000ee80000300800 */
[----:B------:R-:W4:Y:S04]  /*27970*/  LDL.LU R29, [R1+0x2c80] ;  /* 0x002c8000011d7983 */ /* 0x000f280000300800 */
[----:B------:R-:W4:Y:S04]  /*27980*/  LDL.LU.64 R24, [R1+0x400] ;  /* 0x0004000001187983 */ /* 0x000f280000300a00 */
[----:B------:R-:W4:Y:S01]  /*27990*/  LDL.LU.64 R26, [R1+0x408] ;  /* 0x00040800011a7983 */ /* 0x000f220000300a00 */
[----:B------:R-:W-:-:S02]  /*279a0*/  IMAD.MOV.U32 R7, RZ, RZ, R10 ;  /* 0x000000ffff077224 */ /* 0x000fc400078e000a */
[----:B------:R-:W-:Y:S01]  /*279b0*/  IMAD.MOV.U32 R6, RZ, RZ, R11 ;  /* 0x000000ffff067224 */ /* 0x000fe200078e000b */
[----:B------:R-:W4:Y:S04]  /*279c0*/  LDL.LU.64 R8, [R1+0x3e0] ;  /* 0x0003e00001087983 */ /* 0x000f280000300a00 */
[----:B------:R-:W4:Y:S04]  /*279d0*/  LDL.LU.64 R10, [R1+0x3e8] ;  /* 0x0003e800010a7983 */ /* 0x000f280000300a00 */
[----:B------:R3:W-:Y:S04]  /*279e0*/  STL.64 [R1+0x2bf0], R18 ;  /* 0x002bf01201007387 */ /* 0x0007e80000100a00 */
[----:B--2---:R0:W-:Y:S01]  /*279f0*/  STL.64 [R1+0x2be8], R16 ;  /* 0x002be81001007387 */ /* 0x0041e20000100a00 */
[----:B---3--:R-:W-:-:S02]  /*27a00*/  IMAD.MOV.U32 R19, RZ, RZ, R3 ;  /* 0x000000ffff137224 */ /* 0x008fc400078e0003 */
[----:B----4-:R-:W-:Y:S01]  /*27a10*/  IMAD.MOV.U32 R18, RZ, RZ, R29 ;  /* 0x000000ffff127224 */ /* 0x010fe200078e001d */
[----:B0-----:R-:W2:Y:S04]  /*27a20*/  LDL.LU R16, [R1+0x30] ;  /* 0x0000300001107983 */ /* 0x001ea80000300800 */
[----:B------:R-:W2:Y:S04]  /*27a30*/  LDL.LU R17, [R1+0x34] ;  /* 0x0000340001117983 */ /* 0x000ea80000300800 */
[----:B------:R-:W3:Y:S04]  /*27a40*/  LDL.LU R29, [R1+0x2c7c] ;  /* 0x002c7c00011d7983 */ /* 0x000ee80000300800 */
[----:B------:R-:W4:Y:S04]  /*27a50*/  LDL.LU R3, [R1+0x2c78] ;  /* 0x002c780001037983 */ /* 0x000f280000300800 */
[----:B------:R0:W-:Y:S04]  /*27a60*/  STL.64 [R1+0x2b78], R14 ;  /* 0x002b780e01007387 */ /* 0x0001e80000100a00 */
[----:B------:R1:W-:Y:S01]  /*27a70*/  STL.64 [R1+0x2b70], R12 ;  /* 0x002b700c01007387 */ /* 0x0003e20000100a00 */
[----:B0-----:R-:W-:-:S02]  /*27a80*/  IMAD.MOV.U32 R14, RZ, RZ, R7 ;  /* 0x000000ffff0e7224 */ /* 0x001fc400078e0007 */
[----:B-1----:R-:W-:Y:S02]  /*27a90*/  IMAD.MOV.U32 R12, RZ, RZ, R2 ;  /* 0x000000ffff0c7224 */ /* 0x002fe400078e0002 */
[----:B------:R-:W-:Y:S02]  /*27aa0*/  IMAD.MOV.U32 R13, RZ, RZ, R0 ;  /* 0x000000ffff0d7224 */ /* 0x000fe400078e0000 */
[----:B------:R-:W-:Y:S01]  /*27ab0*/  IMAD.MOV.U32 R15, RZ, RZ, R6 ;  /* 0x000000ffff0f7224 */ /* 0x000fe200078e0006 */
[----:B------:R-:W3:Y:S04]  /*27ac0*/  LDL.LU R2, [R1+0x2c74] ;  /* 0x002c740001027983 */ /* 0x000ee80000300800 */
[----:B------:R-:W4:Y:S02]  /*27ad0*/  LDL.LU R0, [R1+0x2c70] ;  /* 0x002c700001007983 */ /* 0x000f240000300800 */
[----:B------:R-:W-:Y:S02]  /*27ae0*/  HMMA.16816.F32.BF16 R4, R12, R4, R20 ;  /* 0x000000040c04723c */ /* 0x000fe40000041814 */
[----:B------:R-:W2:Y:S04]  /*27af0*/  LDL.LU.64 R22, [R1+0x2c68] ;  /* 0x002c680001167983 */ /* 0x000ea80000300a00 */
[----:B------:R-:W3:-:S15]  /*27b00*/  LDL.LU.64 R20, [R1+0x2c60] ;  /* 0x002c600001147983 */ /* 0x000ede0000300a00 */
[----:B------:R-:W-:-:S02]  /*27b10*/  NOP ;  /* 0x0000000000007918 */ /* 0x000fc40000000000 */
[----:B------:R0:W-:Y:S04]  /*27b20*/  STL.64 [R1+0x450], R4 ;  /* 0x0004500401007387 */ /* 0x0001e80000100a00 */
[----:B------:R1:W-:Y:S04]  /*27b30*/  STL.64 [R1+0x458], R6 ;  /* 0x0004580601007387 */ /* 0x0003e80000100a00 */
[----:B0-----:R-:W4:Y:S04]  /*27b40*/  LDL.LU.64 R4, [R1+0x550] ;  /* 0x0005500001047983 */ /* 0x001f280000300a00 */
[----:B-1----:R-:W4:Y:S01]  /*27b50*/  LDL.LU.64 R6, [R1+0x558] ;  /* 0x0005580001067983 */ /* 0x002f220000300a00 */
[----:B---3--:R-:W-:-:S15]  /*27b60*/  HMMA.16816.F32.BF16 R24, R12, R20, R24 ;  /* 0x000000140c18723c */ /* 0x008fde0000041818 */
[----:B------:R-:W-:-:S08]  /*27b70*/  NOP ;  /* 0x0000000000007918 */ /* 0x000fd00000000000 */
[----:B------:R-:W-:Y:S04]  /*27b80*/  STL.64 [R1+0x460], R24 ;  /* 0x0004601801007387 */ /* 0x000fe80000100a00 */
[----:B------:R0:W-:Y:S04]  /*27b90*/  STL.64 [R1+0x468], R26 ;  /* 0x0004681a01007387 */ /* 0x0001e80000100a00 */
[----:B0-----:R-:W3:Y:S04]  /*27ba0*/  LDL.LU.64 R26, [R1+0x2c58] ;  /* 0x002c5800011a7983 */ /* 0x001ee80000300a00 */
[----:B------:R-:W4:Y:S04]  /*27bb0*/  LDL.LU.64 R24, [R1+0x2c50] ;  /* 0x002c500001187983 */ /* 0x000f280000300a00 */
[----:B--2---:R-:W-:Y:S04]  /*27bc0*/  STL [R1+0x2c30], R22 ;  /* 0x002c301601007387 */ /* 0x004fe80000100800 */
[----:B------:R-:W-:Y:S01]  /*27bd0*/  STL.64 [R1+0x2c28], R20 ;  /* 0x002c281401007387 */ /* 0x000fe20000100a00 */
[----:B----4-:R-:W-:Y:S03]  /*27be0*/  HMMA.16816.F32.BF16 R12, R12, R24, R8 ;  /* 0x000000180c0c723c */ /* 0x010fe60000041808 */
[----:B------:R-:W2:Y:S04]  /*27bf0*/  LDL.LU.64 R8, [R1+0x2c48] ;  /* 0x002c480001087983 */ /* 0x000ea80000300a00 */
[----:B---3--:R-:W-:Y:S04]  /*27c00*/  STL.64 [R1+0x2c10], R26 ;  /* 0x002c101a01007387 */ /* 0x008fe80000100a00 */
[----:B------:R-:W-:-:S12]  /*27c10*/  STL.64 [R1+0x2c08], R24 ;  /* 0x002c081801007387 */ /* 0x000fd80000100a00 */
[----:B------:R0:W-:Y:S04]  /*27c20*/  STL.64 [R1+0x440], R12 ;  /* 0x0004400c01007387 */ /* 0x0001e80000100a00 */
[----:B------:R1:W-:Y:S04]  /*27c30*/  STL.64 [R1+0x448], R14 ;  /* 0x0004480e01007387 */ /* 0x0003e80000100a00 */
[----:B0-----:R-:W3:Y:S04]  /*27c40*/  LDL.LU R12, [R1+0x130] ;  /* 0x00013000010c7983 */ /* 0x001ee80000300800 */
[----:B------:R-:W3:Y:S04]  /*27c50*/  LDL.LU R13, [R1+0x134] ;  /* 0x00013400010d7983 */ /* 0x000ee80000300800 */
[----:B-1----:R-:W4:Y:S01]  /*27c60*/  LDL.LU R14, [R1+0x138] ;  /* 0x00013800010e7983 */ /* 0x002f220000300800 */
[----:B------:R-:W-:-:S05]  /*27c70*/  IMAD.MOV.U32 R15, RZ, RZ, R23 ;  /* 0x000000ffff0f7224 */ /* 0x000fca00078e0017 */
[----:B----4-:R0:W-:Y:S04]  /*27c80*/  STL.64 [R1+0x2b88], R14 ;  /* 0x002b880e01007387 */ /* 0x0101e80000100a00 */
[----:B---3--:R2:W-:Y:S04]  /*27c90*/  STL.64 [R1+0x2b80], R12 ;  /* 0x002b800c01007387 */ /* 0x0085e80000100a00 */
[----:B0-----:R-:W3:Y:S04]  /*27ca0*/  LDL R14, [R1+0x18] ;  /* 0x00001800010e7983 */ /* 0x001ee80000100800 */
[----:B------:R-:W3:Y:S01]  /*27cb0*/  LDL R15, [R1+0x1c] ;  /* 0x00001c00010f7983 */ /* 0x000ee20000100800 */
[----:B--2---:R-:W-:-:S02]  /*27cc0*/  IMAD.MOV.U32 R12, RZ, RZ, R9 ;  /* 0x000000ffff0c7224 */ /* 0x004fc400078e0009 */
[----:B------:R-:W-:Y:S01]  /*27cd0*/  IMAD.MOV.U32 R13, RZ, RZ, R8 ;  /* 0x000000ffff0d7224 */ /* 0x000fe200078e0008 */
[----:B------:R-:W2:Y:S04]  /*27ce0*/  LDL.LU.64 R20, [R1+0x4a0] ;  /* 0x0004a00001147983 */ /* 0x000ea80000300a00 */
[----:B------:R-:W0:Y:S04]  /*27cf0*/  LDSM.16.MT88.4 R8, [R28+UR4+0x4100] ;  /* 0x004100041c08783b */ /* 0x000e280008004200 */
[----:B------:R-:W2:Y:S01]  /*27d00*/  LDL.LU.64 R22, [R1+0x4a8] ;  /* 0x0004a80001167983 */ /* 0x000ea20000300a00 */
[----:B------:R-:W-:-:S15]  /*27d10*/  HMMA.16816.F32.BF16 R4, R16, R12, R4 ;  /* 0x0000000c1004723c */ /* 0x000fde0000041804 */
[----:B------:R-:W-:-:S08]  /*27d20*/  NOP ;  /* 0x0000000000007918 */ /* 0x000fd00000000000 */
[----:B------:R-:W-:Y:S04]  /*27d30*/  STL.64 [R1+0x430], R4 ;  /* 0x0004300401007387 */ /* 0x000fe80000100a00 */
[----:B------:R-:W-:Y:S04]  /*27d40*/  STL.64 [R1+0x438], R6 ;  /* 0x0004380601007387 */ /* 0x000fe80000100a00 */
[----:B---3--:R-:W-:Y:S04]  /*27d50*/  STL.64 [R1+0x2c00], R14 ;  /* 0x002c000e01007387 */ /* 0x008fe80000100a00 */
[----:B------:R-:W-:Y:S04]  /*27d60*/  STL.64 [R1+0x2bf8], R12 ;  /* 0x002bf80c01007387 */ /* 0x000fe80000100a00 */
[----:B0-----:R-:W-:Y:S04]  /*27d70*/  STL.64 [R1+0x2b18], R10 ;  /* 0x002b180a01007387 */ /* 0x001fe80000100a00 */
[----:B------:R0:W-:Y:S02]  /*27d80*/  STL.64 [R1+0x2b10], R8 ;  /* 0x002b100801007387 */ /* 0x0001e40000100a00 */
[----:B0-----:R-:W-:-:S02]  /*27d90*/  IMAD.MOV.U32 R8, RZ, RZ, R0 ;  /* 0x000000ffff087224 */ /* 0x001fc400078e0000 */
[----:B------:R-:W-:Y:S01]  /*27da0*/  IMAD.MOV.U32 R9, RZ, RZ, R2 ;  /* 0x000000ffff097224 */ /* 0x000fe200078e0002 */
[----:B------:R-:W3:Y:S04]  /*27db0*/  LDL.LU R0, [R1+0x2c44] ;  /* 0x002c440001007983 */ /* 0x000ee80000300800 */
[----:B------:R-:W4:Y:S01]  /*27dc0*/  LDL.LU R2, [R1+0x2c40] ;  /* 0x002c400001027983 */ /* 0x000f220000300800 */
[----:B------:R-:W-:-:S03]  /*27dd0*/  IMAD.MOV.U32 R10, RZ, RZ, R3 ;  /* 0x000000ffff0a7224 */ /* 0x000fc600078e0003 */
[----:B------:R-:W2:Y:S04]  /*27de0*/  LDL.LU R3, [R1+0x2c3c] ;  /* 0x002c3c0001037983 */ /* 0x000ea80000300800 */
[----:B------:R-:W3:Y:S04]  /*27df0*/  LDL.LU R11, [R1+0x12c] ;  /* 0x00012c00010b7983 */ /* 0x000ee80000300800 */
[----:B---3--:R4:W-:Y:S04]  /*27e00*/  STL.64 [R1+0x2b98], R10 ;  /* 0x002b980a01007387 */ /* 0x0089e80000100a00 */
[----:B------:R0:W-:Y:S01]  /*27e10*/  STL.64 [R1+0x2b90], R8 ;  /* 0x002b900801007387 */ /* 0x0001e20000100a00 */
[----:B----4-:R-:W-:-:S03]  /*27e20*/  IMAD.MOV.U32 R10, RZ, RZ, R2 ;  /* 0x000000ffff0a7224 */ /* 0x010fc600078e0002 */
[----:B0-----:R-:W3:Y:S01]  /*27e30*/  LDL.LU R8, [R1+0x140] ;  /* 0x0001400001087983 */ /* 0x001ee20000300800 */
[----:B------:R-:W-:-:S03]  /*27e40*/  IMAD.MOV.U32 R9, RZ, RZ, R0 ;  /* 0x000000ffff097224 */ /* 0x000fc600078e0000 */
[----:B------:R-:W4:Y:S04]  /*27e50*/  LDL.LU R0, [R1+0x2c38] ;  /* 0x002c380001007983 */ /* 0x000f280000300800 */
[----:B------:R-:W4:Y:S04]  /*27e60*/  LDL.LU R2, [R1+0x2c34] ;  /* 0x002c340001027983 */ /* 0x000f280000300800 */
[----:B------:R-:W3:Y:S04]  /*27e70*/  LDL.LU.64 R24, [R1+0x3f0] ;  /* 0x0003f00001187983 */ /* 0x000ee80000300a00 */
[----:B------:R-:W4:Y:S01]  /*27e80*/  LDL.LU.64 R26, [R1+0x3f8] ;  /* 0x0003f800011a7983 */ /* 0x000f220000300a00 */
[----:B--2---:R-:W-:-:S03]  /*27e90*/  IMAD.MOV.U32 R11, RZ, RZ, R3 ;  /* 0x000000ffff0b7224 */ /* 0x004fc600078e0003 */
[----:B----4-:R-:W-:Y:S04]  /*27ea0*/  STL.64 [R1+0x2c20], R26 ;  /* 0x002c201a01007387 */ /* 0x010fe80000100a00 */
[----:B---3--:R0:W-:Y:S04]  /*27eb0*/  STL.64 [R1+0x2c18], R24 ;  /* 0x002c181801007387 */ /* 0x0081e80000100a00 */
[----:B0-----:R-:W2:Y:S04]  /*27ec0*/  LDL.LU.64 R24, [R1] ;  /* 0x0000000001187983 */ /* 0x001ea80000300a00 */
[----:B------:R-:W3:Y:S04]  /*27ed0*/  LDL.LU.64 R12, [R1+0x310] ;  /* 0x00031000010c7983 */ /* 0x000ee80000300a00 */
[----:B------:R-:W3:Y:S04]  /*27ee0*/  LDL.LU.64 R14, [R1+0x318] ;  /* 0x00031800010e7983 */ /* 0x000ee80000300a00 */
[----:B------:R-:W4:Y:S04]  /*27ef0*/  LDL.LU.64 R4, [R1+0x540] ;  /* 0x0005400001047983 */ /* 0x000f280000300a00 */
[----:B------:R-:W4:Y:S04]  /*27f00*/  LDL.LU.64 R6, [R1+0x548] ;  /* 0x0005480001067983 */ /* 0x000f280000300a00 */
[----:B------:R-:W-:Y:S04]  /*27f10*/  STL.64 [R1+0x2bb8], R10 ;  /* 0x002bb80a01007387 */ /* 0x000fe80000100a00 */
[----:B------:R0:W-:Y:S04]  /*27f20*/  STL.64 [R1+0x2bb0], R8 ;  /* 0x002bb00801007387 */ /* 0x0001e80000100a00 */
[----:B0-----:R-:W2:Y:S04]  /*27f30*/  LDL.LU.64 R8, [R1+0x2f0] ;  /* 0x0002f00001087983 */ /* 0x001ea80000300a00 */
[----:B------:R-:W3:Y:S04]  /*27f40*/  LDL.LU.64 R10, [R1+0x2f8] ;  /* 0x0002f800010a7983 */ /* 0x000ee80000300a00 */
[----:B---3--:R-:W-:Y:S04]  /*27f50*/  STL.64 [R1+0x2bc8], R10 ;  /* 0x002bc80a01007387 */ /* 0x008fe80000100a00 */
[----:B--2---:R0:W-:Y:S04]  /*27f60*/  STL.64 [R1+0x2bc0], R8 ;  /* 0x002bc00801007387 */ /* 0x0041e80000100a00 */
[----:B0-----:R-:W2:Y:S04]  /*27f70*/  LDL.LU.64 R8, [R1+0x470] ;  /* 0x0004700001087983 */ /* 0x001ea80000300a00 */
[----:B------:R-:W3:Y:S01]  /*27f80*/  LDL.LU.64 R10, [R1+0x478] ;  /* 0x00047800010a7983 */ /* 0x000ee20000300a00 */
[----:B------:R-:W-:Y:S06]  /*27f90*/  HMMA.16816.F32.BF16 R20, R16, R24, R20 ;  /* 0x000000181014723c */ /* 0x000fec0000041814 */
[----:B------:R-:W-:Y:S01]  /*27fa0*/  IMAD.MOV.U32 R3, RZ, RZ, R25 ;  /* 0x000000ffff037224 */ /* 0x000fe200078e0019 */
[----:B---3--:R-:W-:Y:S04]  /*27fb0*/  STL.64 [R1+0x2bd8], R10 ;  /* 0x002bd80a01007387 */ /* 0x008fe80000100a00 */
[----:B--2---:R0:W-:Y:S04]  /*27fc0*/  STL.64 [R1+0x2bd0], R8 ;  /* 0x002bd00801007387 */ /* 0x0041e80000100a00 */
[----:B0-----:R-:W2:Y:S04]  /*27fd0*/  LDL.LU.64 R8, [R1+0x490] ;  /* 0x0004900001087983 */ /* 0x001ea80000300a00 */
[----:B------:R-:W2:Y:S04]  /*27fe0*/  LDL.LU.64 R10, [R1+0x498] ;  /* 0x00049800010a7983 */ /* 0x000ea80000300a00 */
[----:B------:R-:W-:Y:S04]  /*27ff0*/  STL.64 [R1+0x420], R20 ;  /* 0x0004201401007387 */ /* 0x000fe80000100a00 */
[----:B------:R0:W-:Y:S04]  /*28000*/  STL.64 [R1+0x428], R22 ;  /* 0x0004281601007387 */ /* 0x0001e80000100a00 */
[----:B0-----:R-:W3:Y:S04]  /*28010*/  LDL.LU R22, [R1+0x2c30] ;  /* 0x002c300001167983 */ /* 0x001ee80000300800 */
[----:B------:R-:W4:Y:S01]  /*28020*/  LDL.LU.64 R20, [R1+0x2c28] ;  /* 0x002c280001147983 */ /* 0x000f220000300a00 */
[----:B------:R-:W-:-:S03]  /*28030*/  IMAD.MOV.U32 R23, RZ, RZ, R24 ;  /* 0x000000ffff177224 */ /* 0x000fc600078e0018 */
[----:B------:R-:W4:Y:S04]  /*28040*/  LDL.LU.64 R26, [R1+0x2c20] ;  /* 0x002c2000011a7983 */ /* 0x000f280000300a00 */
        /* <DEDUP_REMOVED lines=9> */
[----:B------:R-:W3:-:S15]  /*280e0*/  LDL.LU.64 R12, [R1+0x2bf8] ;  /* 0x002bf800010c7983 */ /* 0x000ede0000300a00 */
[----:B------:R-:W-:-:S02]  /*280f0*/  NOP ;  /* 0x0000000000007918 */ /* 0x000fc40000000000 */
[----:B------:R-:W-:Y:S04]  /*28100*/  STL.64 [R1+0x3f0], R16 ;  /* 0x0003f01001007387 */ /* 0x000fe80000100a00 */
[----:B------:R0:W-:Y:S04]  /*28110*/  STL.64 [R1+0x3f8], R18 ;  /* 0x0003f81201007387 */ /* 0x0001e80000100a00 */
[----:B0-----:R-:W3:Y:S04]  /*28120*/  LDL.LU.64 R18, [R1+0x2bf0] ;  /* 0x002bf00001127983 */ /* 0x001ee80000300a00 */
[----:B------:R-:W3:Y:S02]  /*28130*/  LDL.LU.64 R16, [R1+0x2be8] ;  /* 0x002be80001107983 */ /* 0x000ee40000300a00 */
[----:B---3--:R-:W-:-:S15]  /*28140*/  HMMA.16816.F32.BF16 R4, R16, R12, R4 ;  /* 0x0000000c1004723c */ /* 0x008fde0000041804 */
[----:B------:R-:W-:-:S08]  /*28150*/  NOP ;  /* 0x0000000000007918 */ /* 0x000fd00000000000 */
[----:B------:R-:W-:Y:S04]  /*28160*/  STL.64 [R1+0x3e0], R4 ;  /* 0x0003e00401007387 */ /* 0x000fe80000100a00 */
[----:B------:R-:W-:Y:S04]  /*28170*/  STL.64 [R1+0x3e8], R6 ;  /* 0x0003e80601007387 */ /* 0x000fe80000100a00 */
[----:B------:R-:W0:Y:S04]  /*28180*/  LDSM.16.MT88.4 R4, [R28+UR4+0x4180] ;  /* 0x004180041c04783b */ /* 0x000e280008004200 */
[----:B0-----:R-:W-:Y:S04]  /*28190*/  STL.64 [R1+0x2ad8], R6 ;  /* 0x002ad80601007387 */ /* 0x001fe80000100a00 */
[----:B------:R0:W-:Y:S02]  /*281a0*/  STL.64 [R1+0x2ad0], R4 ;  /* 0x002ad00401007387 */ /* 0x0001e40000100a00 */
[----:B0-----:R-:W-:-:S02]  /*281b0*/  IMAD.MOV.U32 R4, RZ, RZ, R23 ;  /* 0x000000ffff047224 */ /* 0x001fc400078e0017 */
[----:B------:R-:W-:Y:S01]  /*281c0*/  IMAD.MOV.U32 R5, RZ, RZ, R3 ;  /* 0x000000ffff057224 */ /* 0x000fe200078e0003 */
[----:B------:R-:W3:Y:S06]  /*281d0*/  LDL.LU R23, [R1+0x2be0] ;  /* 0x002be00001177983 */ /* 0x000eec0000300800 */
[----:B------:R-:W-:-:S15]  /*281e0*/  HMMA.16816.F32.BF16 R8, R16, R4, R8 ;  /* 0x000000041008723c */ /* 0x000fde0000041808 */
[----:B------:R-:W-:-:S08]  /*281f0*/  NOP ;  /* 0x0000000000007918 */ /* 0x000fd00000000000 */
[----:B------:R-:W-:Y:S04]  /*28200*/  STL.64 [R1+0x400], R8 ;  /* 0x0004000801007387 */ /* 0x000fe80000100a00 */
[----:B------:R-:W-:Y:S04]  /*28210*/  STL.64 [R1+0x408], R10 ;  /* 0x0004080a01007387 */ /* 0x000fe80000100a00 */
[----:B------:R-:W0:Y:S04]  /*28220*/  LDSM.16.MT88.4 R8, [R28+UR4+0x4200] ;  /* 0x004200041c08783b */ /* 0x000e280008004200 */
[----:B0-----:R-:W-:Y:S04]  /*28230*/  STL.64 [R1+0x60], R8 ;  /* 0x0000600801007387 */ /* 0x001fe80000100a00 */
[----:B------:R0:W-:Y:S04]  /*28240*/  STL.64 [R1+0x68], R10 ;  /* 0x0000680a01007387 */ /* 0x0001e80000100a00 */
[----:B0-----:R-:W4:Y:S04]  /*28250*/  LDL.LU.64 R10, [R1+0x2bd8] ;  /* 0x002bd800010a7983 */ /* 0x001f280000300a00 */
[----:B------:R-:W4:Y:S02]  /*28260*/  LDL.LU.64 R8, [R1+0x2bd0] ;  /* 0x002bd00001087983 */ /* 0x000f240000300a00 */
[----:B----4-:R-:W-:-:S15]  /*28270*/  HMMA.16816.F32.BF16 R8, R16, R20, R8 ;  /* 0x000000141008723c */ /* 0x010fde0000041808 */
[----:B------:R-:W-:-:S08]  /*28280*/  NOP ;  /* 0x0000000000007918 */ /* 0x000fd00000000000 */
[----:B------:R-:W-:Y:S04]  /*28290*/  STL.64 [R1+0x480], R8 ;  /* 0x0004800801007387 */ /* 0x000fe80000100a00 */
[----:B------:R0:W-:Y:S04]  /*282a0*/  STL.64 [R1+0x488], R10 ;  /* 0x0004880a01007387 */ /* 0x0001e80000100a00 */
[----:B0-----:R-:W4:Y:S04]  /*282b0*/  LDL.LU.64 R10, [R1+0x2bc8] ;  /* 0x002bc800010a7983 */ /* 0x001f280000300a00 */
[----:B------:R-:W4:Y:S01]  /*282c0*/  LDL.LU.64 R8, [R1+0x2bc0] ;  /* 0x002bc00001087983 */ /* 0x000f220000300a00 */
[----:B------:R-:W-:-:S02]  /*282d0*/  IMAD.MOV.U32 R6, RZ, RZ, R2 ;  /* 0x000000ffff067224 */ /* 0x000fc400078e0002 */
[----:B------:R-:W-:Y:S01]  /*282e0*/  IMAD.MOV.U32 R7, RZ, RZ, R0 ;  /* 0x000000ffff077224 */ /* 0x000fe200078e0000 */
[----:B----4-:R-:W-:Y:S01]  /*282f0*/  HMMA.16816.F32.BF16 R16, R16, R24, R8 ;  /* 0x000000181010723c */ /* 0x010fe20000041808 */
[----:B------:R-:W2:Y:S04]  /*28300*/  LDL.LU.64 R10, [R1+0x2bb8] ;  /* 0x002bb800010a7983 */ /* 0x000ea80000300a00 */
[----:B------:R-:W2:-:S15]  /*28310*/  LDL.LU.64 R8, [R1+0x2bb0] ;  /* 0x002bb00001087983 */ /* 0x000e9e0000300a00 */
[----:B------:R-:W-:-:S03]  /*28320*/  NOP ;  /* 0x0000000000007918 */ /* 0x000fc60000000000 */
[----:B------:R0:W-:Y:S01]  /*28330*/  STL [R1+0x4a0], R16 ;  /* 0x0004a01001007387 */ /* 0x0001e20000100800 */
[----:B------:R-:W-:Y:S02]  /*28340*/  IMAD.MOV.U32 R2, RZ, RZ, R18 ;  /* 0x000000ffff027224 */ /* 0x000fe400078e0012 */
[----:B------:R-:W-:Y:S02]  /*28350*/  IMAD.MOV.U32 R0, RZ, RZ, R19 ;  /* 0x000000ffff007224 */ /* 0x000fe400078e0013 */
[----:B------:R-:W-:Y:S01]  /*28360*/  IMAD.MOV.U32 R3, RZ, RZ, R17 ;  /* 0x000000ffff037224 */ /* 0x000fe200078e0011 */
[----:B------:R-:W2:Y:S04]  /*28370*/  LDL.LU.64 R18, [R1+0x2ba8] ;  /* 0x002ba80001127983 */ /* 0x000ea80000300a00 */
[----:B0-----:R-:W2:Y:S04]  /*28380*/  LDL.LU.64 R16, [R1+0x2ba0] ;  /* 0x002ba00001107983 */ /* 0x001ea80000300a00 */
[----:B------:R-:W-:Y:S04]  /*28390*/  STL [R1+0x27ac], R0 ;  /* 0x0027ac0001007387 */ /* 0x000fe80000100800 */
[----:B------:R-:W-:Y:S04]  /*283a0*/  STL [R1+0x27a8], R3 ;  /* 0x0027a80301007387 */ /* 0x000fe80000100800 */
[----:B------:R-:W-:Y:S01]  /*283b0*/  STL [R1+0x2790], R2 ;  /* 0x0027900201007387 */ /* 0x000fe20000100800 */
[----:B--2---:R-:W-:Y:S03]  /*283c0*/  HMMA.16816.F32.BF16 R12, R16, R14, R8 ;  /* 0x0000000e100c723c */ /* 0x004fe60000041808 */
[----:B------:R-:W3:Y:S04]  /*283d0*/  LDL.LU.64 R10, [R1+0x2b98] ;  /* 0x002b9800010a7983 */ /* 0x000ee80000300a00 */
[----:B------:R-:W3:-:S15]  /*283e0*/  LDL.LU.64 R8, [R1+0x2b90] ;  /* 0x002b900001087983 */ /* 0x000ede0000300a00 */
[----:B------:R-:W-:-:S01]  /*283f0*/  NOP ;  /* 0x0000000000007918 */ /* 0x000fc20000000000 */
[----:B------:R-:W-:Y:S04]  /*28400*/  STL.64 [R1+0x470], R12 ;  /* 0x0004700c01007387 */ /* 0x000fe80000100a00 */
[----:B------:R0:W-:Y:S04]  /*28410*/  STL.64 [R1+0x478], R14 ;  /* 0x0004780e01007387 */ /* 0x0001e80000100a00 */
[----:B0-----:R-:W2:Y:S04]  /*28420*/  LDL.LU.64 R14, [R1+0x2b88] ;  /* 0x002b8800010e7983 */ /* 0x001ea80000300a00 */
[----:B------:R-:W2:Y:S02]  /*28430*/  LDL.LU.64 R12, [R1+0x2b80] ;  /* 0x002b8000010c7983 */ /* 0x000ea40000300a00 */
[----:B--2---:R-:W-:Y:S02]  /*28440*/  HMMA.16816.F32.BF16 R4, R16, R6, R12 ;  /* 0x000000061004723c */ /* 0x004fe4000004180c */
[----:B------:R-:W2:Y:S04]  /*28450*/  LDL.LU.64 R14, [R1+0x2b78] ;  /* 0x002b7800010e7983 */ /* 0x000ea80000300a00 */
[----:B------:R-:W2:-:S15]  /*28460*/  LDL.LU.64 R12, [R1+0x2b70] ;  /* 0x002b7000010c7983 */ /* 0x000e9e0000300a00 */
[----:B------:R-:W-:-:S02]  /*28470*/  NOP ;  /* 0x0000000000007918 */ /* 0x000fc40000000000 */
[----:B------:R-:W-:Y:S04]  /*28480*/  STL.64 [R1+0x630], R4 ;  /* 0x0006300401007387 */ /* 0x000fe80000100a00 */
[----:B------:R3:W-:Y:S02]  /*28490*/  STL.64 [R1+0x638], R6 ;  /* 0x0006380601007387 */ /* 0x0007e40000100a00 */
[----:B---3--:R-:W-:Y:S02]  /*284a0*/  HMMA.16816.F32.BF16 R4, R16, R22, R8 ;  /* 0x000000161004723c */ /* 0x008fe40000041808 */
[----:B------:R-:W-:-:S15]  /*284b0*/  STL.64 [R1+0x2b20], R26 ;  /* 0x002b201a01007387 */ /* 0x000fde0000100a00 */
[----:B------:R-:W-:-:S06]  /*284c0*/  NOP ;  /* 0x0000000000007918 */ /* 0x000fcc0000000000 */
[----:B------:R0:W-:Y:S04]  /*284d0*/  STL.64 [R1+0x620], R4 ;  /* 0x0006200401007387 */ /* 0x0001e80000100a00 */
[----:B------:R1:W-:Y:S04]  /*284e0*/  STL.64 [R1+0x628], R6 ;  /* 0x0006280601007387 */ /* 0x0003e80000100a00 */
[----:B0-----:R-:W3:Y:S01]  /*284f0*/  LDL.LU R4, [R1+0x80] ;  /* 0x0000800001047983 */ /* 0x001ee20000300800 */
[----:B--2---:R-:W-:Y:S03]  /*28500*/  HMMA.16816.F32.BF16 R8, R16, R26, R12 ;  /* 0x0000001a1008723c */ /* 0x004fe6000004180c */
[----:B------:R-:W0:-:S15]  /*28510*/  LDSM.16.MT88.4 R12, [R28+UR4+0x4280] ;  /* 0x004280041c0c783b */ /* 0x000e1e0008004200 */
[----:B------:R-:W-:-:S05]  /*28520*/  NOP ;  /* 0x0000000000007918 */ /* 0x000fca0000000000 */
[----:B------:R2:W-:Y:S04]  /*28530*/  STL.64 [R1+0x580], R8 ;  /* 0x0005800801007387 */ /* 0x0005e80000100a00 */
[----:B------:R4:W-:Y:S04]  /*28540*/  STL.64 [R1+0x588], R10 ;  /* 0x0005880a01007387 */ /* 0x0009e80000100a00 */
[----:B------:R-:W3:Y:S04]  /*28550*/  LDL.LU R5, [R1+0x84] ;  /* 0x0000840001057983 */ /* 0x000ee80000300800 */
[----:B-1----:R-:W3:Y:S04]  /*28560*/  LDL.LU R6, [R1+0x88] ;  /* 0x0000880001067983 */ /* 0x002ee80000300800 */
[----:B------:R-:W3:Y:S04]  /*28570*/  LDL.LU R7, [R1+0x8c] ;  /* 0x00008c0001077983 */ /* 0x000ee80000300800 */
[----:B--2---:R-:W2:Y:S04]  /*28580*/  LDL.LU R8, [R1+0x100] ;  /* 0x0001000001087983 */ /* 0x004ea80000300800 */
[----:B------:R-:W2:Y:S04]  /*28590*/  LDL.LU R9, [R1+0x104] ;  /* 0x0001040001097983 */ /* 0x000ea80000300800 */
[----:B----4-:R-:W4:Y:S04]  /*285a0*/  LDL.LU R10, [R1+0x108] ;  /* 0x00010800010a7983 */ /* 0x010f280000300800 */
[----:B------:R-:W4:Y:S04]  /*285b0*/  LDL.LU R11, [R1+0x10c] ;  /* 0x00010c00010b7983 */ /* 0x000f280000300800 */
[----:B----4-:R-:W-:Y:S04]  /*285c0*/  STL.64 [R1+0x2b30], R10 ;  /* 0x002b300a01007387 */ /* 0x010fe80000100a00 */
[----:B--2---:R1:W-:Y:S04]  /*285d0*/  STL.64 [R1+0x2b28], R8 ;  /* 0x002b280801007387 */ /* 0x0043e80000100a00 */
[----:B------:R-:W2:Y:S04]  /*285e0*/  LDL.LU R24, [R1+0x190] ;  /* 0x0001900001187983 */ /* 0x000ea80000300800 */
[----:B------:R-:W2:Y:S04]  /*285f0*/  LDL.LU R25, [R1+0x194] ;  /* 0x0001940001197983 */ /* 0x000ea80000300800 */
[----:B------:R-:W4:Y:S04]  /*28600*/  LDL.LU R26, [R1+0x198] ;  /* 0x00019800011a7983 */ /* 0x000f280000300800 */
[----:B------:R-:W4:Y:S04]  /*28610*/  LDL.LU R27, [R1+0x19c] ;  /* 0x00019c00011b7983 */ /* 0x000f280000300800 */
[----:B-1----:R-:W3:Y:S04]  /*28620*/  LDL.LU R8, [R1+0x1a0] ;  /* 0x0001a00001087983 */ /* 0x002ee80000300800 */
[----:B------:R-:W3:Y:S04]  /*28630*/  LDL.LU R9, [R1+0x1a4] ;  /* 0x0001a40001097983 */ /* 0x000ee80000300800 */
[----:B------:R-:W2:Y:S04]  /*28640*/  LDL.LU R10, [R1+0x1a8] ;  /* 0x0001a800010a7983 */ /* 0x000ea80000300800 */
[----:B------:R-:W2:Y:S04]  /*28650*/  LDL.LU R11, [R1+0x1ac] ;  /* 0x0001ac00010b7983 */ /* 0x000ea80000300800 */
[----:B--2---:R-:W-:Y:S04]  /*28660*/  STL.64 [R1+0x2b50], R10 ;  /* 0x002b500a01007387 */ /* 0x004fe80000100a00 */
[----:B---3--:R1:W-:Y:S04]  /*28670*/  STL.64 [R1+0x2b48], R8 ;  /* 0x002b480801007387 */ /* 0x0083e80000100a00 */
[----:B-1----:R-:W2:Y:S04]  /*28680*/  LDL.LU R8, [R1+0x110] ;  /* 0x0001100001087983 */ /* 0x002ea80000300800 */
[----:B------:R-:W2:Y:S04]  /*28690*/  LDL.LU R9, [R1+0x114] ;  /* 0x0001140001097983 */ /* 0x000ea80000300800 */
[----:B------:R-:W2:Y:S04]  /*286a0*/  LDL.LU R10, [R1+0x118] ;  /* 0x00011800010a7983 */ /* 0x000ea80000300800 */
[----:B------:R-:W2:Y:S04]  /*286b0*/  LDL.LU R11, [R1+0x11c] ;  /* 0x00011c00010b7983 */ /* 0x000ea80000300800 */
[----:B----4-:R1:W-:Y:S04]  /*286c0*/  STL.64 [R1+0x2b40], R26 ;  /* 0x002b401a01007387 */ /* 0x0103e80000100a00 */
[----:B------:R-:W-:Y:S04]  /*286d0*/  STL.64 [R1+0x2b38], R24 ;  /* 0x002b381801007387 */ /* 0x000fe80000100a00 */
[----:B-1----:R-:W3:Y:S04]  /*286e0*/  LDL.64 R26, [R1+0x8] ;  /* 0x00000800011a7983 */ /* 0x002ee80000100a00 */
[----:B------:R-:W-:Y:S04]  /*286f0*/  STL.64 [R1+0x2ae8], R6 ;  /* 0x002ae80601007387 */ /* 0x000fe80000100a00 */
[----:B------:R1:W-:Y:S04]  /*28700*/  STL.64 [R1+0x2ae0], R4 ;  /* 0x002ae00401007387 */ /* 0x0003e80000100a00 */
[----:B-1----:R-:W4:Y:S04]  /*28710*/  LDL.LU R4, [R1+0xd0] ;  /* 0x0000d00001047983 */ /* 0x002f280000300800 */
[----:B------:R-:W4:Y:S04]  /*28720*/  LDL.LU R5, [R1+0xd4] ;  /* 0x0000d40001057983 */ /* 0x000f280000300800 */
[----:B------:R-:W2:Y:S01]  /*28730*/  LDL.LU R6, [R1+0xd8] ;  /* 0x0000d80001067983 */ /* 0x000ea20000300800 */
[----:B------:R-:W-:-:S03]  /*28740*/  IMAD.MOV.U32 R7, RZ, RZ, R29 ;  /* 0x000000ffff077224 */ /* 0x000fc600078e001d */
[----:B------:R-:W3:Y:S04]  /*28750*/  LDL.LU R29, [R1+0x2b68] ;  /* 0x002b6800011d7983 */ /* 0x000ee80000300800 */
[----:B--2---:R-:W-:Y:S04]  /*28760*/  STL.64 [R1+0x2af8], R6 ;  /* 0x002af80601007387 */ /* 0x004fe80000100a00 */
[----:B----4-:R1:W-:Y:S04]  /*28770*/  STL.64 [R1+0x2af0], R4 ;  /* 0x002af00401007387 */ /* 0x0103e80000100a00 */
[----:B-1----:R-:W2:Y:S04]  /*28780*/  LDL.LU R4, [R1+0xe0] ;  /* 0x0000e00001047983 */ /* 0x002ea80000300800 */
[----:B------:R-:W2:Y:S04]  /*28790*/  LDL.LU R5, [R1+0xe4] ;  /* 0x0000e40001057983 */ /* 0x000ea80000300800 */
[----:B------:R-:W4:Y:S04]  /*287a0*/  LDL.LU R6, [R1+0xe8] ;  /* 0x0000e80001067983 */ /* 0x000f280000300800 */
[----:B------:R-:W4:Y:S01]  /*287b0*/  LDL.LU R7, [R1+0xec] ;  /* 0x0000ec0001077983 */ /* 0x000f220000300800 */
[----:B0-----:R-:W-:-:S02]  /*287c0*/  IMAD.MOV.U32 R17, RZ, RZ, R14 ;  /* 0x000000ffff117224 */ /* 0x001fc400078e000e */
[----:B------:R-:W-:Y:S02]  /*287d0*/  IMAD.MOV.U32 R16, RZ, RZ, R15 ;  /* 0x000000ffff107224 */ /* 0x000fe400078e000f */
[----:B------:R-:W-:Y:S02]  /*287e0*/  IMAD.MOV.U32 R21, RZ, RZ, R12 ;  /* 0x000000ffff157224 */ /* 0x000fe400078e000c */
[----:B------:R-:W-:Y:S01]  /*287f0*/  IMAD.MOV.U32 R20, RZ, RZ, R13 ;  /* 0x000000ffff147224 */ /* 0x000fe200078e000d */
[----:B----4-:R-:W-:Y:S04]  /*28800*/  STL.64 [R1+0x2b08], R6 ;  /* 0x002b080601007387 */ /* 0x010fe80000100a00 */
[----:B--2---:R0:W-:Y:S04]  /*28810*/  STL.64 [R1+0x2b00], R4 ;  /* 0x002b000401007387 */ /* 0x0041e80000100a00 */
[----:B0-----:R-:W2:Y:S04]  /*28820*/  LDL.LU R4, [R1+0xf0] ;  /* 0x0000f00001047983 */ /* 0x001ea80000300800 */
[----:B------:R-:W2:Y:S04]  /*28830*/  LDL.LU R5, [R1+0xf4] ;  /* 0x0000f40001057983 */ /* 0x000ea80000300800 */
[----:B------:R-:W2:Y:S04]  /*28840*/  LDL.LU R6, [R1+0xf8] ;  /* 0x0000f80001067983 */ /* 0x000ea80000300800 */
[----:B------:R-:W4:Y:S04]  /*28850*/  LDL.64 R18, [R1+0x18] ;  /* 0x0000180001127983 */ /* 0x000f280000100a00 */
[----:B------:R-:W4:Y:S04]  /*28860*/  LDL.LU.64 R14, [R1+0x2b60] ;  /* 0x002b6000010e7983 */ /* 0x000f280000300a00 */
[----:B------:R-:W4:Y:S01]  /*28870*/  LDL.LU.64 R12, [R1+0x2b58] ;  /* 0x002b5800010c7983 */ /* 0x000f220000300a00 */
[----:B---3--:R-:W-:Y:S01]  /*28880*/  IMAD.MOV.U32 R7, RZ, RZ, R29 ;  /* 0x000000ffff077224 */ /* 0x008fe200078e001d */
[----:B----4-:R-:W-:-:S15]  /*28890*/  HMMA.16816.F32.BF16 R8, R12, R18, R8 ;  /* 0x000000120c08723c */ /* 0x010fde0000041808 */
[----:B------:R-:W-:-:S08]  /*288a0*/  NOP ;  /* 0x0000000000007918 */ /* 0x000fd00000000000 */
[----:B------:R-:W-:Y:S04]  /*288b0*/  STL.64 [R1+0x570], R8 ;  /* 0x0005700801007387 */ /* 0x000fe80000100a00 */
[----:B------:R-:W-:Y:S01]  /*288c0*/  STL [R1+0x578], R10 ;  /* 0x0005780a01007387 */ /* 0x000fe20000100800 */
[----:B------:R-:W-:-:S03]  /*288d0*/  IMAD.MOV.U32 R29, RZ, RZ, R11 ;  /* 0x000000ffff1d7224 */ /* 0x000fc600078e000b */
[----:B------:R-:W0:Y:S04]  /*288e0*/  LDSM.16.MT88.4 R8, [R28+UR4+0x4300] ;  /* 0x004300041c08783b */ /* 0x000e280008004200 */
[----:B------:R-:W-:Y:S04]  /*288f0*/  STL [R1+0x2770], R29 ;  /* 0x0027701d01007387 */ /* 0x000fe80000100800 */
[----:B0-----:R-:W-:Y:S04]  /*28900*/  STL.64 [R1+0x50], R8 ;  /* 0x0000500801007387 */ /* 0x001fe80000100a00 */
[----:B------:R0:W-:Y:S04]  /*28910*/  STL.64 [R1+0x58], R10 ;  /* 0x0000580a01007387 */ /* 0x0001e80000100a00 */
[----:B0-----:R-:W3:Y:S04]  /*28920*/  LDL.LU.64 R10, [R1+0x2b50] ;  /* 0x002b5000010a7983 */ /* 0x001ee80000300a00 */
[----:B------:R-:W3:Y:S01]  /*28930*/  LDL.LU.64 R8, [R1+0x2b48] ;  /* 0x002b480001087983 */ /* 0x000ee20000300a00 */
[----:B------:R-:W-:-:S02]  /*28940*/  IMAD.MOV.U32 R2, RZ, RZ, R26 ;  /* 0x000000ffff027224 */ /* 0x000fc400078e001a */
[----:B------:R-:W-:Y:S01]  /*28950*/  IMAD.MOV.U32 R0, RZ, RZ, R27 ;  /* 0x000000ffff007224 */ /* 0x000fe200078e001b */
[----:B---3--:R-:W-:Y:S01]  /*28960*/  HMMA.16816.F32.BF16 R8, R12, R26, R8 ;  /* 0x0000001a0c08723c */ /* 0x008fe20000041808 */
[----:B------:R-:W3:Y:S04]  /*28970*/  LDL.LU.64 R26, [R1+0x2b40] ;  /* 0x002b4000011a7983 */ /* 0x000ee80000300a00 */
[----:B------:R-:W3:-:S15]  /*28980*/  LDL.LU.64 R24, [R1+0x2b38] ;  /* 0x002b380001187983 */ /* 0x000ede0000300a00 */
[----:B------:R-:W-:-:S03]  /*28990*/  NOP ;  /* 0x0000000000007918 */ /* 0x000fc60000000000 */
[----:B------:R-:W-:Y:S01]  /*289a0*/  STL.64 [R1+0x560], R8 ;  /* 0x0005600801007387 */ /* 0x000fe20000100a00 */
[----:B------:R-:W-:-:S03]  /*289b0*/  IMAD.MOV.U32 R29, RZ, RZ, R10 ;  /* 0x000000ffff1d7224 */ /* 0x000fc600078e000a */
[----:B------:R0:W-:Y:S04]  /*289c0*/  STL [R1+0x56c], R11 ;  /* 0x00056c0b01007387 */ /* 0x0001e80000100800 */
[----:B0-----:R-:W4:Y:S04]  /*289d0*/  LDL.LU.64 R10, [R1+0x2b30] ;  /* 0x002b3000010a7983 */ /* 0x001f280000300a00 */
[----:B------:R-:W4:Y:S04]  /*289e0*/  LDL.LU.64 R8, [R1+0x2b28] ;  /* 0x002b280001087983 */ /* 0x000f280000300a00 */
[----:B------:R-:W-:Y:S01]  /*289f0*/  STL [R1+0x2774], R29 ;  /* 0x0027741d01007387 */ /* 0x000fe20000100800 */
[----:B---3--:R-:W-:-:S15]  /*28a00*/  HMMA.16816.F32.BF16 R24, R12, R22, R24 ;  /* 0x000000160c18723c */ /* 0x008fde0000041818 */
[----:B------:R-:W-:-:S08]  /*28a10*/  NOP ;  /* 0x0000000000007918 */ /* 0x000fd00000000000 */
[----:B------:R-:W-:Y:S04]  /*28a20*/  STL.64 [R1+0x550], R24 ;  /* 0x0005501801007387 */ /* 0x000fe80000100a00 */
[----:B------:R0:W-:Y:S04]  /*28a30*/  STL.64 [R1+0x558], R26 ;  /* 0x0005581a01007387 */ /* 0x0001e80000100a00 */
[----:B0-----:R-:W4:Y:S02]  /*28a40*/  LDL.LU.64 R26, [R1+0x2b20] ;  /* 0x002b2000011a7983 */ /* 0x001f240000300a00 */
[----:B----4-:R-:W-:Y:S02]  /*28a50*/  HMMA.16816.F32.BF16 R12, R12, R26, R8 ;  /* 0x0000001a0c0c723c */ /* 0x010fe40000041808 */
[----:B------:R-:W2:Y:S04]  /*28a60*/  LDL.LU.64 R10, [R1+0x2b18] ;  /* 0x002b1800010a7983 */ /* 0x000ea80000300a00 */
[----:B------:R-:W2:-:S15]  /*28a70*/  LDL.LU.64 R8, [R1+0x2b10] ;  /* 0x002b100001087983 */ /* 0x000e9e0000300a00 */
[----:B------:R-:W-:-:S03]  /*28a80*/  NOP ;  /* 0x0000000000007918 */ /* 0x000fc60000000000 */
[----:B------:R-:W-:Y:S01]  /*28a90*/  IMAD.MOV.U32 R29, RZ, RZ, R15 ;  /* 0x000000ffff1d7224 */ /* 0x000fe200078e000f */
[----:B------:R-:W-:Y:S04]  /*28aa0*/  STL.64 [R1+0x310], R12 ;  /* 0x0003100c01007387 */ /* 0x000fe80000100a00 */
[----:B------:R-:W-:Y:S04]  /*28ab0*/  STL [R1+0x318], R14 ;  /* 0x0003180e01007387 */ /* 0x000fe80000100800 */
[----:B------:R-:W-:Y:S01]  /*28ac0*/  STL [R1+0x2778], R29 ;  /* 0x0027781d01007387 */ /* 0x000fe20000100800 */
[----:B--2---:R-:W-:-:S15]  /*28ad0*/  HMMA.16816.F32.BF16 R4, R8, R18, R4 ;  /* 0x000000120804723c */ /* 0x004fde0000041804 */
[----:B------:R-:W-:-:S08]  /*28ae0*/  NOP ;  /* 0x0000000000007918 */ /* 0x000fd00000000000 */
[----:B------:R-:W-:Y:S04]  /*28af0*/  STL.64 [R1+0x2f0], R4 ;  /* 0x0002f00401007387 */ /* 0x000fe80000100a00 */
[----:B------:R0:W-:Y:S04]  /*28b00*/  STL.64 [R1+0x2f8], R6 ;  /* 0x0002f80601007387 */ /* 0x0001e80000100a00 */
[----:B0-----:R-:W2:Y:S04]  /*28b10*/  LDL.LU.64 R6, [R1+0x2b08] ;  /* 0x002b080001067983 */ /* 0x001ea80000300a00 */
[----:B------:R-:W2:Y:S01]  /*28b20*/  LDL.LU.64 R4, [R1+0x2b00] ;  /* 0x002b000001047983 */ /* 0x000ea20000300a00 */
[----:B------:R-:W-:-:S02]  /*28b30*/  IMAD.MOV.U32 R14, RZ, RZ, R2 ;  /* 0x000000ffff0e7224 */ /* 0x000fc400078e0002 */
[----:B------:R-:W-:-:S07]  /*28b40*/  IMAD.MOV.U32 R15, RZ, RZ, R0 ;  /* 0x000000ffff0f7224 */ /* 0x000fce00078e0000 */
[----:B--2---:R-:W-:-:S15]  /*28b50*/  HMMA.16816.F32.BF16 R4, R8, R14, R4 ;  /* 0x0000000e0804723c */ /* 0x004fde0000041804 */
[----:B------:R-:W-:-:S08]  /*28b60*/  NOP ;  /* 0x0000000000007918 */ /* 0x000fd00000000000 */
[----:B------:R-:W-:Y:S04]  /*28b70*/  STL.64 [R1+0x1a0], R4 ;  /* 0x0001a00401007387 */ /* 0x000fe80000100a00 */
[----:B------:R0:W-:Y:S01]  /*28b80*/  STL [R1+0x1a8], R6 ;  /* 0x0001a80601007387 */ /* 0x0001e20000100800 */
[----:B------:R-:W-:-:S03]  /*28b90*/  IMAD.MOV.U32 R29, RZ, RZ, R7 ;  /* 0x000000ffff1d7224 */ /* 0x000fc600078e0007 */
[----:B0-----:R-:W2:Y:S04]  /*28ba0*/  LDL.LU.64 R6, [R1+0x2af8] ;  /* 0x002af80001067983 */ /* 0x001ea80000300a00 */
[----:B------:R-:W2:Y:S04]  /*28bb0*/  LDL.LU.64 R4, [R1+0x2af0] ;  /* 0x002af00001047983 */ /* 0x000ea80000300a00 */
[----:B------:R0:W-:Y:S04]  /*28bc0*/  STL.64 [R1+0x2ac8], R14 ;  /* 0x002ac80e01007387 */ /* 0x0001e80000100a00 */
[----:B------:R-:W3:Y:S04]  /*28bd0*/  LDL.LU R12, [R1+0xc0] ;  /* 0x0000c000010c7983 */ /* 0x000ee80000300800 */
[----:B------:R-:W3:Y:S04]  /*28be0*/  LDL.LU R13, [R1+0xc4] ;  /* 0x0000c400010d7983 */ /* 0x000ee80000300800 */
[----:B0-----:R-:W3:Y:S04]  /*28bf0*/  LDL.LU R14, [R1+0xc8] ;  /* 0x0000c800010e7983 */ /* 0x001ee80000300800 */
[----:B------:R-:W3:Y:S04]  /*28c00*/  LDL.LU R15, [R1+0xcc] ;  /* 0x0000cc00010f7983 */ /* 0x000ee80000300800 */
[----:B------:R-:W-:Y:S01]  /*28c10*/  STL [R1+0x277c], R29 ;  /* 0x00277c1d01007387 */ /* 0x000fe20000100800 */
[----:B--2---:R-:W-:-:S15]  /*28c20*/  HMMA.16816.F32.BF16 R4, R8, R22, R4 ;  /* 0x000000160804723c */ /* 0x004fde0000041804 */
[----:B------:R-:W-:-:S08]  /*28c30*/  NOP ;  /* 0x0000000000007918 */ /* 0x000fd00000000000 */
[----:B------:R-:W-:Y:S04]  /*28c40*/  STL.64 [R1+0x190], R4 ;  /* 0x0001900401007387 */ /* 0x000fe80000100a00 */
[----:B------:R0:W-:Y:S04]  /*28c50*/  STL.64 [R1+0x198], R6 ;  /* 0x0001980601007387 */ /* 0x0001e80000100a00 */
[----:B0-----:R-:W2:Y:S04]  /*28c60*/  LDL.LU.64 R6, [R1+0x2ae8] ;  /* 0x002ae80001067983 */ /* 0x001ea80000300a00 */
[----:B------:R-:W2:Y:S04]  /*28c70*/  LDL.LU.64 R4, [R1+0x2ae0] ;  /* 0x002ae00001047983 */ /* 0x000ea80000300a00 */
[----:B------:R-:W-:Y:S04]  /*28c80*/  STL.64 [R1+0x2ac0], R22 ;  /* 0x002ac01601007387 */ /* 0x000fe80000100a00 */
[----:B------:R0:W-:Y:S04]  /*28c90*/  STL.64 [R1+0x2ab8], R20 ;  /* 0x002ab81401007387 */ /* 0x0001e80000100a00 */
[----:B0-----:R-:W4:Y:S04]  /*28ca0*/  LDL.LU R20, [R1+0xb0] ;  /* 0x0000b00001147983 */ /* 0x001f280000300800 */
[----:B------:R-:W4:Y:S04]  /*28cb0*/  LDL.LU R21, [R1+0xb4] ;  /* 0x0000b40001157983 */ /* 0x000f280000300800 */
[----:B------:R-:W4:Y:S04]  /*28cc0*/  LDL.LU R22, [R1+0xb8] ;  /* 0x0000b80001167983 */ /* 0x000f280000300800 */
[----:B------:R-:W4:Y:S01]  /*28cd0*/  LDL.LU R23, [R1+0xbc] ;  /* 0x0000bc0001177983 */ /* 0x000f220000300800 */
[----:B--2---:R-:W-:-:S15]  /*28ce0*/  HMMA.16816.F32.BF16 R4, R8, R26, R4 ;  /* 0x0000001a0804723c */ /* 0x004fde0000041804 */
[----:B------:R-:W-:-:S08]  /*28cf0*/  NOP ;  /* 0x0000000000007918 */ /* 0x000fd00000000000 */
[----:B------:R-:W-:Y:S04]  /*28d00*/  STL.64 [R1+0x140], R4 ;  /* 0x0001400401007387 */ /* 0x000fe80000100a00 */
[----:B------:R-:W-:Y:S01]  /*28d10*/  STL [R1+0x14c], R7 ;  /* 0x00014c0701007387 */ /* 0x000fe20000100800 */
[----:B------:R-:W-:-:S03]  /*28d20*/  IMAD.MOV.U32 R29, RZ, RZ, R6 ;  /* 0x000000ffff1d7224 */ /* 0x000fc600078e0006 */
[----:B------:R-:W2:Y:S04]  /*28d30*/  LDL.LU R8, [R1+0x70] ;  /* 0x0000700001087983 */ /* 0x000ea80000300800 */
[----:B------:R-:W0:Y:S04]  /*28d40*/  LDSM.16.MT88.4 R4, [R28+UR4+0x4380] ;  /* 0x004380041c04783b */ /* 0x000e280008004200 */
[----:B------:R-:W2:Y:S04]  /*28d50*/  LDL.LU R9, [R1+0x74] ;  /* 0x0000740001097983 */ /* 0x000ea80000300800 */
[----:B------:R-:W2:Y:S04]  /*28d60*/  LDL.LU R10, [R1+0x78] ;  /* 0x00007800010a7983 */ /* 0x000ea80000300800 */
[----:B------:R-:W2:Y:S04]  /*28d70*/  LDL.LU R11, [R1+0x7c] ;  /* 0x00007c00010b7983 */ /* 0x000ea80000300800 */
[----:B------:R1:W-:Y:S01]  /*28d80*/  STL [R1+0x2780], R29 ;  /* 0x0027801d01007387 */ /* 0x0003e20000100800 */
[----:B0-----:R-:W-:-:S03]  /*28d90*/  IMAD.MOV.U32 R3, RZ, RZ, R6 ;  /* 0x000000ffff037224 */ /* 0x001fc600078e0006 */
[----:B------:R0:W-:Y:S01]  /*28da0*/  STL [R1+0x30], R4 ;  /* 0x0000300401007387 */ /* 0x0001e20000100800 */
[----:B------:R-:W-:Y:S02]  /*28db0*/  IMAD.MOV.U32 R2, RZ, RZ, R7 ;  /* 0x000000ffff027224 */ /* 0x000fe400078e0007 */
[----:B-1----:R-:W-:Y:S01]  /*28dc0*/  IMAD.MOV.U32 R29, RZ, RZ, R5 ;  /* 0x000000ffff1d7224 */ /* 0x002fe200078e0005 */
[----:B------:R-:W3:Y:S04]  /*28dd0*/  LDL.LU.64 R6, [R1+0x2ad8] ;  /* 0x002ad80001067983 */ /* 0x000ee80000300a00 */
[----:B0-----:R-:W3:Y:S04]  /*28de0*/  LDL.LU.64 R4, [R1+0x2ad0] ;  /* 0x002ad00001047983 */ /* 0x001ee80000300a00 */
[----:B------:R-:W-:Y:S04]  /*28df0*/  STL [R1+0x2a30], R2 ;  /* 0x002a300201007387 */ /* 0x000fe80000100800 */
[----:B------:R-:W-:Y:S04]  /*28e00*/  STL [R1+0x2a2c], R3 ;  /* 0x002a2c0301007387 */ /* 0x000fe80000100800 */
[----:B------:R-:W-:Y:S01]  /*28e10*/  STL [R1+0x2a28], R29 ;  /* 0x002a281d01007387 */ /* 0x000fe20000100800 */
[----:B---3--:R-:W-:-:S15]  /*28e20*/  HMMA.16816.F32.BF16 R12, R4, R18, R12 ;  /* 0x00000012040c723c */ /* 0x008fde000004180c */
[----:B------:R-:W-:-:S08]  /*28e30*/  NOP ;  /* 0x0000000000007918 */ /* 0x000fd00000000000 */
[----:B------:R-:W-:Y:S04]  /*28e40*/  STL.64 [R1+0x540], R12 ;  /* 0x0005400c01007387 */ /* 0x000fe80000100a00 */
[----:B------:R0:W-:Y:S04]  /*28e50*/  STL.64 [R1+0x548], R14 ;  /* 0x0005480e01007387 */ /* 0x0001e80000100a00 */
[----:B0-----:R-:W4:Y:S04]  /*28e60*/  LDL.LU.64 R14, [R1+0x2ac8] ;  /* 0x002ac800010e7983 */ /* 0x001f280000300a00 */
[----:B------:R-:W-:Y:S04]  /*28e70*/  STL.64 [R1+0x2ab0], R18 ;  /* 0x002ab01201007387 */ /* 0x000fe80000100a00 */
[----:B------:R-:W-:Y:S01]  /*28e80*/  STL [R1+0x2a34], R28 ;  /* 0x002a341c01007387 */ /* 0x000fe20000100800 */
[----:B----4-:R-:W-:-:S15]  /*28e90*/  HMMA.16816.F32.BF16 R20, R4, R14, R20 ;  /* 0x0000000e0414723c */ /* 0x010fde0000041814 */
[----:B------:R-:W-:-:S08]  /*28ea0*/  NOP ;  /* 0x0000000000007918 */ /* 0x000fd00000000000 */
[----:B------:R-:W-:Y:S04]  /*28eb0*/  STL.64 [R1+0x530], R20 ;  /* 0x0005301401007387 */ /* 0x000fe80000100a00 */
[----:B------:R0:W-:Y:S04]  /*28ec0*/  STL.64 [R1+0x538], R22 ;  /* 0x0005381601007387 */ /* 0x0001e80000100a00 */
[----:B0-----:R-:W3:Y:S04]  /*28ed0*/  LDL.LU.64 R22, [R1+0x2ac0] ;  /* 0x002ac00001167983 */ /* 0x001ee80000300a00 */
[----:B------:R-:W4:Y:S04]  /*28ee0*/  LDL.LU.64 R20, [R1+0x2ab8] ;  /* 0x002ab80001147983 */ /* 0x000f280000300a00 */
[----:B------:R0:W-:Y:S04]  /*28ef0*/  STL.64 [R1+0x2aa8], R14 ;  /* 0x002aa80e01007387 */ /* 0x0001e80000100a00 */
[----:B------:R-:W3:Y:S04]  /*28f00*/  LDL.LU R12, [R1+0xa0] ;  /* 0x0000a000010c7983 */ /* 0x000ee80000300800 */
[----:B------:R-:W3:Y:S04]  /*28f10*/  LDL.LU R13, [R1+0xa4] ;  /* 0x0000a400010d7983 */ /* 0x000ee80000300800 */
[----:B0-----:R-:W3:Y:S04]  /*28f20*/  LDL.LU R14, [R1+0xa8] ;  /* 0x0000a800010e7983 */ /* 0x001ee80000300800 */
[----:B------:R-:W3:Y:S01]  /*28f30*/  LDL.LU R15, [R1+0xac] ;  /* 0x0000ac00010f7983 */ /* 0x000ee20000300800 */
[C---:B--2---:R-:W-:Y:S06]  /*28f40*/  HMMA.16816.F32.BF16 R8, R4.reuse, R26, R8 ;  /* 0x0000001a0408723c */ /* 0x044fec0000041808 */
[----:B---3--:R-:W-:Y:S06]  /*28f50*/  HMMA.16816.F32.BF16 R12, R4, R22, R12 ;  /* 0x00000016040c723c */ /* 0x008fec000004180c */
[----:B------:R-:W-:Y:S01]  /*28f60*/  STL.64 [R1+0x2aa0], R22 ;  /* 0x002aa01601007387 */ /* 0x000fe20000100a00 */
[----:B------:R-:W-:-:S02]  /*28f70*/  IMAD.MOV.U32 R6, RZ, RZ, R17 ;  /* 0x000000ffff067224 */ /* 0x000fc400078e0011 */
[----:B------:R-:W-:Y:S02]  /*28f80*/  IMAD.MOV.U32 R7, RZ, RZ, R16 ;  /* 0x000000ffff077224 */ /* 0x000fe400078e0010 */
[----:B----4-:R-:W-:Y:S02]  /*28f90*/  IMAD.MOV.U32 R4, RZ, RZ, R21 ;  /* 0x000000ffff047224 */ /* 0x010fe400078e0015 */
[----:B------:R-:W-:-:S10]  /*28fa0*/  IMAD.MOV.U32 R5, RZ, RZ, R20 ;  /* 0x000000ffff057224 */ /* 0x000fd400078e0014 */
[----:B------:R-:W-:Y:S04]  /*28fb0*/  STL.64 [R1+0x520], R12 ;  /* 0x0005200c01007387 */ /* 0x000fe80000100a00 */
[----:B------:R-:W-:Y:S04]  /*28fc0*/  STL.64 [R1+0x528], R14 ;  /* 0x0005280e01007387 */ /* 0x000fe80000100a00 */
[----:B------:R-:W-:Y:S04]  /*28fd0*/  STL.64 [R1+0x2a98], R26 ;  /* 0x002a981a01007387 */ /* 0x000fe80000100a00 */
[----:B------:R-:W-:Y:S04]  /*28fe0*/  STL.64 [R1+0xc0], R8 ;  /* 0x0000c00801007387 */ /* 0x000fe80000100a00 */
[----:B------:R-:W-:Y:S04]  /*28ff0*/  STL.64 [R1+0xc8], R10 ;  /* 0x0000c80a01007387 */ /* 0x000fe80000100a00 */
[----:B------:R-:W-:Y:S04]  /*29000*/  STL.64 [R1+0x2a80], R6 ;  /* 0x002a800601007387 */ /* 0x000fe80000100a00 */
[----:B------:R0:W-:Y:S04]  /*29010*/  STL.64 [R1+0x2a78], R4 ;  /* 0x002a780401007387 */ /* 0x0001e80000100a00 */
[----:B0-----:R-:W2:Y:S04]  /*29020*/  LDL.LU R4, [R1+0x60] ;  /* 0x0000600001047983 */ /* 0x001ea80000300800 */
[----:B------:R-:W2:Y:S04]  /*29030*/  LDL.LU R5, [R1+0x64] ;  /* 0x0000640001057983 */ /* 0x000ea80000300800 */
[----:B------:R-:W2:Y:S04]  /*29040*/  LDL.LU R6, [R1+0x68] ;  /* 0x0000680001067983 */ /* 0x000ea80000300800 */
[----:B------:R-:W2:Y:S04]  /*29050*/  LDL.LU R7, [R1+0x6c] ;  /* 0x00006c0001077983 */ /* 0x000ea80000300800 */
[----:B------:R-:W3:Y:S04]  /*29060*/  LDL.LU.64 R8, [R1+0x50] ;  /* 0x0000500001087983 */ /* 0x000ee80000300a00 */
[----:B------:R-:W4:Y:S04]  /*29070*/  LDL.LU.64 R10, [R1+0x58] ;  /* 0x00005800010a7983 */ /* 0x000f280000300a00 */
[----:B----4-:R-:W-:Y:S04]  /*29080*/  STL.64 [R1+0x2a40], R10 ;  /* 0x002a400a01007387 */ /* 0x010fe80000100a00 */
[----:B---3--:R0:W-:Y:S04]  /*29090*/  STL.64 [R1+0x2a38], R8 ;  /* 0x002a380801007387 */ /* 0x0081e80000100a00 */
[----:B0-----:R-:W3:Y:S04]  /*290a0*/  LDL.LU R8, [R1+0x170] ;  /* 0x0001700001087983 */ /* 0x001ee80000300800 */
[----:B------:R-:W3:Y:S04]  /*290b0*/  LDL.LU R9, [R1+0x174] ;  /* 0x0001740001097983 */ /* 0x000ee80000300800 */
[----:B------:R-:W4:Y:S04]  /*290c0*/  LDL.LU R10, [R1+0x178] ;  /* 0x00017800010a7983 */ /* 0x000f280000300800 */
[----:B------:R-:W4:Y:S04]  /*290d0*/  LDL.LU R11, [R1+0x17c] ;  /* 0x00017c00010b7983 */ /* 0x000f280000300800 */
[----:B----4-:R-:W-:Y:S04]  /*290e0*/  STL.64 [R1+0x2a50], R10 ;  /* 0x002a500a01007387 */ /* 0x010fe80000100a00 */
[----:B---3--:R0:W-:Y:S04]  /*290f0*/  STL.64 [R1+0x2a48], R8 ;  /* 0x002a480801007387 */ /* 0x0081e80000100a00 */
[----:B0-----:R-:W3:Y:S04]  /*29100*/  LDL.LU R8, [R1+0x210] ;  /* 0x0002100001087983 */ /* 0x001ee80000300800 */
[----:B------:R-:W3:Y:S04]  /*29110*/  LDL.LU R9, [R1+0x214] ;  /* 0x0002140001097983 */ /* 0x000ee80000300800 */
[----:B------:R-:W4:Y:S04]  /*29120*/  LDL.LU R10, [R1+0x218] ;  /* 0x00021800010a7983 */ /* 0x000f280000300800 */
[----:B------:R-:W4:Y:S04]  /*29130*/  LDL.LU R11, [R1+0x21c] ;  /* 0x00021c00010b7983 */ /* 0x000f280000300800 */
        /* <DEDUP_REMOVED lines=12> */
[----:B----4-:R-:W-:Y:S04]  /*29200*/  STL.64 [R1+0x2a60], R10 ;  /* 0x002a600a01007387 */ /* 0x010fe80000100a00 */
[----:B---3--:R0:W-:Y:S04]  /*29210*/  STL.64 [R1+0x2a58], R8 ;  /* 0x002a580801007387 */ /* 0x0081e80000100a00 */
[----:B0-----:R-:W3:Y:S04]  /*29220*/  LDL.LU R8, [R1+0x220] ;  /* 0x0002200001087983 */ /* 0x001ee80000300800 */
[----:B------:R-:W3:Y:S04]  /*29230*/  LDL.LU R9, [R1+0x224] ;  /* 0x0002240001097983 */ /* 0x000ee80000300800 */
[----:B------:R-:W4:Y:S04]  /*29240*/  LDL.LU R10, [R1+0x228] ;  /* 0x00022800010a7983 */ /* 0x000f280000300800 */
[----:B------:R-:W4:Y:S01]  /*29250*/  LDL.LU R11, [R1+0x22c] ;  /* 0x00022c00010b7983 */ /* 0x000f220000300800 */
[----:B------:R-:W-:-:S05]  /*29260*/  LOP3.LUT R0, R28, 0x40, RZ, 0x3c, !PT ;  /* 0x000000401c007812 */ /* 0x000fca00078e3cff */
[----:B------:R-:W0:Y:S04]  /*29270*/  LDSM.16.MT88.4 R16, [R0+UR4+0x4000] ;  /* 0x004000040010783b */ /* 0x000e280008004200 */
[----:B----4-:R-:W-:Y:S04]  /*29280*/  STL.64 [R1+0x2a70], R10 ;  /* 0x002a700a01007387 */ /* 0x010fe80000100a00 */
[----:B---3--:R1:W-:Y:S04]  /*29290*/  STL.64 [R1+0x2a68], R8 ;  /* 0x002a680801007387 */ /* 0x0083e80000100a00 */
[----:B-1----:R-:W3:Y:S04]  /*292a0*/  LDL.LU R8, [R1+0x230] ;  /* 0x0002300001087983 */ /* 0x002ee80000300800 */
[----:B------:R-:W3:Y:S04]  /*292b0*/  LDL.LU R9, [R1+0x234] ;  /* 0x0002340001097983 */ /* 0x000ee80000300800 */
[----:B------:R-:W4:Y:S04]  /*292c0*/  LDL.LU R10, [R1+0x238] ;  /* 0x00023800010a7983 */ /* 0x000f280000300800 */
[----:B------:R-:W4:Y:S01]  /*292d0*/  LDL.LU R11, [R1+0x23c] ;  /* 0x00023c00010b7983 */ /* 0x000f220000300800 */
[----:B0-----:R-:W-:-:S02]  /*292e0*/  IMAD.MOV.U32 R3, RZ, RZ, R18 ;  /* 0x000000ffff037224 */ /* 0x001fc400078e0012 */
[----:B------:R-:W-:Y:S01]  /*292f0*/  IMAD.MOV.U32 R29, RZ, RZ, R19 ;  /* 0x000000ffff1d7224 */ /* 0x000fe200078e0013 */
[----:B----4-:R-:W-:Y:S04]  /*29300*/  STL.64 [R1+0x2a90], R10 ;  /* 0x002a900a01007387 */ /* 0x010fe80000100a00 */
[----:B---3--:R0:W-:Y:S04]  /*29310*/  STL.64 [R1+0x2a88], R8 ;  /* 0x002a880801007387 */ /* 0x0081e80000100a00 */
[----:B0-----:R-:W3:Y:S04]  /*29320*/  LDL.LU R8, [R1+0x240] ;  /* 0x0002400001087983 */ /* 0x001ee80000300800 */
[----:B------:R-:W3:Y:S04]  /*29330*/  LDL.LU R9, [R1+0x244] ;  /* 0x0002440001097983 */ /* 0x000ee80000300800 */
[----:B------:R-:W3:Y:S04]  /*29340*/  LDL.LU R10, [R1+0x248] ;  /* 0x00024800010a7983 */ /* 0x000ee80000300800 */
[----:B------:R-:W3:Y:S04]  /*29350*/  LDL.LU R11, [R1+0x24c] ;  /* 0x00024c00010b7983 */ /* 0x000ee80000300800 */
[----:B------:R-:W2:Y:S01]  /*29360*/  LDL.LU.64 R18, [R1+0x2ab0] ;  /* 0x002ab00001127983 */ /* 0x000ea20000300a00 */
[----:B------:R-:W-:-:S02]  /*29370*/  IMAD.MOV.U32 R28, RZ, RZ, R16 ;  /* 0x000000ffff1c7224 */ /* 0x000fc400078e0010 */
[----:B------:R-:W-:Y:S01]  /*29380*/  IMAD.MOV.U32 R2, RZ, RZ, R17 ;  /* 0x000000ffff027224 */ /* 0x000fe200078e0011 */
[----:B--2---:R-:W-:-:S15]  /*29390*/  HMMA.16816.F32.BF16 R12, R4, R18, R12 ;  /* 0x00000012040c723c */ /* 0x004fde000004180c */
[----:B------:R-:W-:-:S08]  /*293a0*/  NOP ;  /* 0x0000000000007918 */ /* 0x000fd00000000000 */
[----:B------:R-:W-:Y:S04]  /*293b0*/  STL.64 [R1+0x500], R12 ;  /* 0x0005000c01007387 */ /* 0x000fe80000100a00 */
[----:B------:R0:W-:Y:S04]  /*293c0*/  STL.64 [R1+0x508], R14 ;  /* 0x0005080e01007387 */ /* 0x0001e80000100a00 */
[----:B0-----:R-:W2:Y:S01]  /*293d0*/  LDL.LU.64 R14, [R1+0x2aa8] ;  /* 0x002aa800010e7983 */ /* 0x001ea20000300a00 */
[----:B------:R-:W-:Y:S02]  /*293e0*/  IMAD.MOV.U32 R13, RZ, RZ, R18 ;  /* 0x000000ffff0d7224 */ /* 0x000fe400078e0012 */
[----:B------:R-:W-:-:S02]  /*293f0*/  IMAD.MOV.U32 R12, RZ, RZ, R19 ;  /* 0x000000ffff0c7224 */ /* 0x000fc400078e0013 */
[----:B------:R-:W0:Y:S04]  /*29400*/  LDSM.16.MT88.4 R16, [R0+UR4+0x4080] ;  /* 0x004080040010783b */ /* 0x000e280008004200 */
[----:B0-----:R0:W-:Y:S04]  /*29410*/  STL.64 [R1+0x2978], R18 ;  /* 0x0029781201007387 */ /* 0x0011e80000100a00 */
[----:B------:R-:W-:Y:S01]  /*29420*/  STL.64 [R1+0x2970], R16 ;  /* 0x0029701001007387 */ /* 0x000fe20000100a00 */
[----:B0-----:R-:W-:Y:S02]  /*29430*/  IMAD.MOV.U32 R18, RZ, RZ, R13 ;  /* 0x000000ffff127224 */ /* 0x001fe400078e000d */
[----:B------:R-:W-:-:S02]  /*29440*/  IMAD.MOV.U32 R19, RZ, RZ, R12 ;  /* 0x000000ffff137224 */ /* 0x000fc400078e000c */
[----:B--2---:R-:W-:Y:S01]  /*29450*/  HMMA.16816.F32.BF16 R12, R4, R14, R20 ;  /* 0x0000000e040c723c */ /* 0x004fe20000041814 */
[----:B------:R-:W2:-:S15]  /*29460*/  LDL.LU.64 R22, [R1+0x2aa0] ;  /* 0x002aa00001167983 */ /* 0x000e9e0000300a00 */
[----:B------:R-:W-:-:S07]  /*29470*/  NOP ;  /* 0x0000000000007918 */ /* 0x000fce0000000000 */
[----:B------:R-:W-:Y:S04]  /*29480*/  STL.64 [R1+0x250], R12 ;  /* 0x0002500c01007387 */ /* 0x000fe80000100a00 */
[----:B------:R-:W-:Y:S04]  /*29490*/  STL.64 [R1+0x258], R14 ;  /* 0x0002580e01007387 */ /* 0x000fe80000100a00 */
[----:B------:R-:W0:Y:S04]  /*294a0*/  LDSM.16.MT88.4 R12, [R0+UR4+0x4100] ;  /* 0x00410004000c783b */ /* 0x000e280008004200 */
[----:B0-----:R0:W-:Y:S04]  /*294b0*/  STL.64 [R1+0x2938], R14 ;  /* 0x0029380e01007387 */ /* 0x0011e80000100a00 */
[----:B------:R-:W-:Y:S04]  /*294c0*/  STL.64 [R1+0x2930], R12 ;  /* 0x0029300c01007387 */ /* 0x000fe80000100a00 */
[----:B0-----:R-:W4:Y:S01]  /*294d0*/  LDL.64 R14, [R1+0x8] ;  /* 0x00000800010e7983 */ /* 0x001f220000100a00 */
[----:B--2---:R-:W-:-:S15]  /*294e0*/  HMMA.16816.F32.BF16 R24, R4, R22, R24 ;  /* 0x000000160418723c */ /* 0x004fde0000041818 */
[----:B------:R-:W-:-:S08]  /*294f0*/  NOP ;  /* 0x0000000000007918 */ /* 0x000fd00000000000 */
[----:B------:R-:W-:Y:S04]  /*29500*/  STL.64 [R1+0x600], R24 ;  /* 0x0006001801007387 */ /* 0x000fe80000100a00 */
[----:B------:R0:W-:Y:S04]  /*29510*/  STL.64 [R1+0x608], R26 ;  /* 0x0006081a01007387 */ /* 0x0001e80000100a00 */
[----:B0-----:R-:W3:Y:S02]  /*29520*/  LDL.LU.64 R26, [R1+0x2a98] ;  /* 0x002a9800011a7983 */ /* 0x001ee40000300a00 */
[----:B---3--:R-:W-:Y:S02]  /*29530*/  HMMA.16816.F32.BF16 R4, R4, R26, R8 ;  /* 0x0000001a0404723c */ /* 0x008fe40000041808 */
[----:B------:R-:W2:Y:S04]  /*29540*/  LDL.LU.64 R10, [R1+0x2a90] ;  /* 0x002a9000010a7983 */ /* 0x000ea80000300a00 */
[----:B------:R-:W2:-:S15]  /*29550*/  LDL.LU.64 R8, [R1+0x2a88] ;  /* 0x002a880001087983 */ /* 0x000e9e0000300a00 */
[----:B------:R-:W-:-:S02]  /*29560*/  NOP ;  /* 0x0000000000007918 */ /* 0x000fc40000000000 */
[----:B------:R0:W-:Y:S01]  /*29570*/  STL.64 [R1+0x4f0], R4 ;  /* 0x0004f00401007387 */ /* 0x0001e20000100a00 */
[----:B------:R-:W-:Y:S02]  /*29580*/  IMAD.MOV.U32 R25, RZ, RZ, R6 ;  /* 0x000000ffff197224 */ /* 0x000fe400078e0006 */
[----:B------:R-:W-:Y:S02]  /*29590*/  IMAD.MOV.U32 R24, RZ, RZ, R7 ;  /* 0x000000ffff187224 */ /* 0x000fe400078e0007 */
[----:B------:R-:W2:Y:S04]  /*295a0*/  LDL.LU.64 R6, [R1+0x2a80] ;  /* 0x002a800001067983 */ /* 0x000ea80000300a00 */
[----:B0-----:R-:W2:Y:S04]  /*295b0*/  LDL.LU.64 R4, [R1+0x2a78] ;  /* 0x002a780001047983 */ /* 0x001ea80000300a00 */
[----:B------:R-:W-:Y:S04]  /*295c0*/  STL [R1+0x2788], R24 ;  /* 0x0027881801007387 */ /* 0x000fe80000100800 */
[----:B------:R-:W-:Y:S01]  /*295d0*/  STL [R1+0x2784], R25 ;  /* 0x0027841901007387 */ /* 0x000fe20000100800 */
[----:B--2---:R-:W-:-:S15]  /*295e0*/  HMMA.16816.F32.BF16 R8, R4, R18, R8 ;  /* 0x000000120408723c */ /* 0x004fde0000041808 */
[----:B------:R-:W-:-:S08]  /*295f0*/  NOP ;  /* 0x0000000000007918 */ /* 0x000fd00000000000 */
[----:B------:R-:W-:Y:S04]  /*29600*/  STL.64 [R1+0x4c0], R8 ;  /* 0x0004c00801007387 */ /* 0x000fe80000100a00 */
[----:B------:R0:W-:Y:S04]  /*29610*/  STL.64 [R1+0x4c8], R10 ;  /* 0x0004c80a01007387 */ /* 0x0001e80000100a00 */
[----:B0-----:R-:W4:Y:S04]  /*29620*/  LDL.LU.64 R10, [R1+0x2a70] ;  /* 0x002a7000010a7983 */ /* 0x001f280000300a00 */
[----:B------:R-:W4:Y:S02]  /*29630*/  LDL.LU.64 R8, [R1+0x2a68] ;  /* 0x002a680001087983 */ /* 0x000f240000300a00 */
[----:B----4-:R-:W-:-:S15]  /*29640*/  HMMA.16816.F32.BF16 R8, R4, R14, R8 ;  /* 0x0000000e0408723c */ /* 0x010fde0000041808 */
        /* <DEDUP_REMOVED lines=10> */
[----:B------:R-:W2:Y:S02]  /*296f0*/  LDL.LU.64 R8, [R1+0x2a48] ;  /* 0x002a480001087983 */ /* 0x000ea40000300a00 */
[----:B--2---:R-:W-:Y:S02]  /*29700*/  HMMA.16816.F32.BF16 R4, R4, R26, R8 ;  /* 0x0000001a0404723c */ /* 0x004fe40000041808 */
[----:B------:R-:W2:Y:S04]  /*29710*/  LDL.LU.64 R10, [R1+0x2a40] ;  /* 0x002a4000010a7983 */ /* 0x000ea80000300a00 */
[----:B------:R-:W3:-:S15]  /*29720*/  LDL.LU.64 R8, [R1+0x2a38] ;  /* 0x002a380001087983 */ /* 0x000ede0000300a00 */
[----:B------:R-:W-:-:S02]  /*29730*/  NOP ;  /* 0x0000000000007918 */ /* 0x000fc40000000000 */
[----:B------:R0:W-:Y:S01]  /*29740*/  STL.64 [R1+0x210], R4 ;  /* 0x0002100401007387 */ /* 0x0001e20000100a00 */
[----:B------:R-:W-:Y:S02]  /*29750*/  IMAD.MOV.U32 R21, RZ, RZ, R6 ;  /* 0x000000ffff157224 */ /* 0x000fe400078e0006 */
[----:B------:R-:W-:Y:S01]  /*29760*/  IMAD.MOV.U32 R20, RZ, RZ, R7 ;  /* 0x000000ffff147224 */ /* 0x000fe200078e0007 */
[----:B0-----:R-:W4:Y:S04]  /*29770*/  LDL.LU R4, [R1+0x200] ;  /* 0x0002000001047983 */ /* 0x001f280000300800 */
[----:B------:R-:W4:Y:S04]  /*29780*/  LDL.LU R5, [R1+0x204] ;  /* 0x0002040001057983 */ /* 0x000f280000300800 */
[----:B------:R-:W4:Y:S04]  /*29790*/  LDL.LU R6, [R1+0x208] ;  /* 0x0002080001067983 */ /* 0x000f280000300800 */
[----:B------:R-:W4:Y:S04]  /*297a0*/  LDL.LU R7, [R1+0x20c] ;  /* 0x00020c0001077983 */ /* 0x000f280000300800 */
[----:B------:R0:W-:Y:S04]  /*297b0*/  STL.64 [R1+0x2a20], R26 ;  /* 0x002a201a01007387 */ /* 0x0001e80000100a00 */
[----:B------:R-:W4:Y:S04]  /*297c0*/  LDL.LU R24, [R1+0x160] ;  /* 0x0001600001187983 */ /* 0x000f280000300800 */
[----:B------:R-:W4:Y:S04]  /*297d0*/  LDL.LU R25, [R1+0x164] ;  /* 0x0001640001197983 */ /* 0x000f280000300800 */
[----:B0-----:R-:W4:Y:S04]  /*297e0*/  LDL.LU R26, [R1+0x168] ;  /* 0x00016800011a7983 */ /* 0x001f280000300800 */
[----:B------:R-:W4:Y:S04]  /*297f0*/  LDL.LU R27, [R1+0x16c] ;  /* 0x00016c00011b7983 */ /* 0x000f280000300800 */
[----:B------:R-:W-:Y:S04]  /*29800*/  STL [R1+0x2850], R20 ;  /* 0x0028501401007387 */ /* 0x000fe80000100800 */
[----:B------:R3:W-:Y:S01]  /*29810*/  STL [R1+0x27b4], R21 ;  /* 0x0027b41501007387 */ /* 0x0007e20000100800 */
[----:B--2---:R-:W-:-:S02]  /*29820*/  IMAD.MOV.U32 R13, RZ, RZ, R10 ;  /* 0x000000ffff0d7224 */ /* 0x004fc400078e000a */
[----:B---3--:R-:W-:Y:S02]  /*29830*/  IMAD.MOV.U32 R21, RZ, RZ, R8 ;  /* 0x000000ffff157224 */ /* 0x008fe400078e0008 */
[----:B------:R-:W-:Y:S02]  /*29840*/  IMAD.MOV.U32 R20, RZ, RZ, R9 ;  /* 0x000000ffff147224 */ /* 0x000fe400078e0009 */
[----:B------:R-:W-:Y:S01]  /*29850*/  IMAD.MOV.U32 R12, RZ, RZ, R11 ;  /* 0x000000ffff0c7224 */ /* 0x000fe200078e000b */
[----:B----4-:R-:W-:Y:S01]  /*29860*/  HMMA.16816.F32.BF16 R16, R8, R18, R24 ;  /* 0x000000120810723c */ /* 0x010fe20000041818 */
[----:B------:R-:W0:-:S15]  /*29870*/  LDSM.16.MT88.4 R8, [R0+UR4+0x4180] ;  /* 0x004180040008783b */ /* 0x000e1e0008004200 */
[----:B------:R-:W-:-:S07]  /*29880*/  NOP ;  /* 0x0000000000007918 */ /* 0x000fce0000000000 */
[----:B------:R-:W-:Y:S04]  /*29890*/  STL.64 [R1+0x5b0], R16 ;  /* 0x0005b01001007387 */ /* 0x000fe80000100a00 */
[----:B------:R-:W-:Y:S04]  /*298a0*/  STL.64 [R1+0x5b8], R18 ;  /* 0x0005b81201007387 */ /* 0x000fe80000100a00 */
[----:B0-----:R-:W-:Y:S04]  /*298b0*/  STL.64 [R1+0x28f0], R10 ;  /* 0x0028f00a01007387 */ /* 0x001fe80000100a00 */
[----:B------:R0:W-:Y:S04]  /*298c0*/  STL.64 [R1+0x28e8], R8 ;  /* 0x0028e80801007387 */ /* 0x0001e80000100a00 */
[----:B0-----:R-:W2:Y:S04]  /*298d0*/  LDL.LU R8, [R1+0x2d0] ;  /* 0x0002d00001087983 */ /* 0x001ea80000300800 */
[----:B------:R-:W2:Y:S04]  /*298e0*/  LDL.LU R9, [R1+0x2d4] ;  /* 0x0002d40001097983 */ /* 0x000ea80000300800 */
[----:B------:R-:W3:Y:S04]  /*298f0*/  LDL.LU R10, [R1+0x2d8] ;  /* 0x0002d800010a7983 */ /* 0x000ee80000300800 */
[----:B------:R-:W3:Y:S01]  /*29900*/  LDL.LU R11, [R1+0x2dc] ;  /* 0x0002dc00010b7983 */ /* 0x000ee20000300800 */
[----:B------:R-:W-:-:S02]  /*29910*/  IMAD.MOV.U32 R16, RZ, RZ, R28 ;  /* 0x000000ffff107224 */ /* 0x000fc400078e001c */
[----:B------:R-:W-:Y:S02]  /*29920*/  IMAD.MOV.U32 R18, RZ, RZ, R3 ;  /* 0x000000ffff127224 */ /* 0x000fe400078e0003 */
[----:B------:R-:W-:Y:S01]  /*29930*/  IMAD.MOV.U32 R19, RZ, RZ, R29 ;  /* 0x000000ffff137224 */ /* 0x000fe200078e001d */
[----:B------:R-:W4:Y:S01]  /*29940*/  LDL.LU R28, [R1+0x2a34] ;  /* 0x002a3400011c7983 */ /* 0x000f220000300800 */
[----:B------:R-:W-:-:S03]  /*29950*/  IMAD.MOV.U32 R17, RZ, RZ, R2 ;  /* 0x000000ffff117224 */ /* 0x000fc600078e0002 */
[----:B------:R-:W4:Y:S04]  /*29960*/  LDL.LU R2, [R1+0x2a30] ;  /* 0x002a300001027983 */ /* 0x000f280000300800 */
[----:B------:R-:W4:Y:S04]  /*29970*/  LDL.LU R3, [R1+0x2a2c] ;  /* 0x002a2c0001037983 */ /* 0x000f280000300800 */
[----:B------:R-:W4:Y:S04]  /*29980*/  LDL.LU R29, [R1+0x2a28] ;  /* 0x002a2800011d7983 */ /* 0x000f280000300800 */
[----:B------:R-:W-:Y:S04]  /*29990*/  STL.64 [R1+0x29c8], R18 ;  /* 0x0029c81201007387 */ /* 0x000fe80000100a00 */
[----:B------:R-:W-:Y:S04]  /*299a0*/  STL.64 [R1+0x29c0], R16 ;  /* 0x0029c01001007387 */ /* 0x000fe80000100a00 */
[----:B---3--:R-:W-:Y:S04]  /*299b0*/  STL.64 [R1+0x2948], R10 ;  /* 0x0029480a01007387 */ /* 0x008fe80000100a00 */
[----:B--2---:R0:W-:Y:S04]  /*299c0*/  STL.64 [R1+0x2940], R8 ;  /* 0x0029400801007387 */ /* 0x0041e80000100a00 */
[----:B0-----:R-:W2:Y:S04]  /*299d0*/  LDL.LU R8, [R1+0x2c0] ;  /* 0x0002c00001087983 */ /* 0x001ea80000300800 */
[----:B------:R-:W2:Y:S04]  /*299e0*/  LDL.LU R9, [R1+0x2c4] ;  /* 0x0002c40001097983 */ /* 0x000ea80000300800 */
[----:B------:R-:W3:Y:S04]  /*299f0*/  LDL.LU R10, [R1+0x2c8] ;  /* 0x0002c800010a7983 */ /* 0x000ee80000300800 */
[----:B------:R-:W3:Y:S04]  /*29a00*/  LDL.LU R11, [R1+0x2cc] ;  /* 0x0002cc00010b7983 */ /* 0x000ee80000300800 */
[----:B---3--:R0:W-:Y:S04]  /*29a10*/  STL.64 [R1+0x2958], R10 ;  /* 0x0029580a01007387 */ /* 0x0081e80000100a00 */
[----:B--2---:R1:W-:Y:S04]  /*29a20*/  STL.64 [R1+0x2950], R8 ;  /* 0x0029500801007387 */ /* 0x0043e80000100a00 */
[----:B0-----:R-:W2:Y:S01]  /*29a30*/  LDL.64 R10, [R1+0x18] ;  /* 0x00001800010a7983 */ /* 0x001ea20000100a00 */
[----:B-1----:R-:W-:-:S02]  /*29a40*/  IMAD.MOV.U32 R8, RZ, RZ, R21 ;  /* 0x000000ffff087224 */ /* 0x002fc400078e0015 */
[----:B------:R-:W-:Y:S01]  /*29a50*/  IMAD.MOV.U32 R9, RZ, RZ, R20 ;  /* 0x000000ffff097224 */ /* 0x000fe200078e0014 */
[----:B--2---:R0:W-:Y:S02]  /*29a60*/  STL.64 [R1+0x2a08], R10 ;  /* 0x002a080a01007387 */ /* 0x0041e40000100a00 */
[----:B0-----:R-:W-:Y:S02]  /*29a70*/  IMAD.MOV.U32 R10, RZ, RZ, R13 ;  /* 0x000000ffff0a7224 */ /* 0x001fe400078e000d */
[----:B------:R-:W-:-:S07]  /*29a80*/  IMAD.MOV.U32 R11, RZ, RZ, R12 ;  /* 0x000000ffff0b7224 */ /* 0x000fce00078e000c */
[----:B------:R-:W-:Y:S01]  /*29a90*/  HMMA.16816.F32.BF16 R16, R8, R14, R4 ;  /* 0x0000000e0810723c */ /* 0x000fe20000041804 */
[----:B------:R-:W0:Y:S05]  /*29aa0*/  LDSM.16.MT88.4 R4, [R0+UR4+0x4200] ;  /* 0x004200040004783b */ /* 0x000e2a0008004200 */
[----:B------:R-:W-:-:S15]  /*29ab0*/  STL.64 [R1+0x2a00], R14 ;  /* 0x002a000e01007387 */ /* 0x000fde0000100a00 */
[----:B------:R-:W-:-:S02]  /*29ac0*/  NOP ;  /* 0x0000000000007918 */ /* 0x000fc40000000000 */
[----:B------:R-:W-:Y:S04]  /*29ad0*/  STL.64 [R1+0x5a0], R16 ;  /* 0x0005a01001007387 */ /* 0x000fe80000100a00 */
[----:B------:R-:W-:Y:S04]  /*29ae0*/  STL.64 [R1+0x5a8], R18 ;  /* 0x0005a81201007387 */ /* 0x000fe80000100a00 */
[----:B0-----:R-:W-:Y:S04]  /*29af0*/  STL.64 [R1+0x28b0], R6 ;  /* 0x0028b00601007387 */ /* 0x001fe80000100a00 */
[----:B------:R0:W-:Y:S04]  /*29b00*/  STL.64 [R1+0x28a8], R4 ;  /* 0x0028a80401007387 */ /* 0x0001e80000100a00 */
[----:B0-----:R-:W2:Y:S04]  /*29b10*/  LDL.LU R4, [R1+0x2e0] ;  /* 0x0002e00001047983 */ /* 0x001ea80000300800 */
[----:B------:R-:W2:Y:S04]  /*29b20*/  LDL.LU R5, [R1+0x2e4] ;  /* 0x0002e40001057983 */ /* 0x000ea80000300800 */
[----:B------:R-:W3:Y:S04]  /*29b30*/  LDL.LU R6, [R1+0x2e8] ;  /* 0x0002e80001067983 */ /* 0x000ee80000300800 */
[----:B------:R-:W3:Y:S04]  /*29b40*/  LDL.LU R7, [R1+0x2ec] ;  /* 0x0002ec0001077983 */ /* 0x000ee80000300800 */
[----:B------:R-:W2:Y:S01]  /*29b50*/  LDL.LU R16, [R1+0x30] ;  /* 0x0000300001107983 */ /* 0x000ea20000300800 */
[----:B----4-:R-:W-:-:S02]  /*29b60*/  IMAD.MOV.U32 R18, RZ, RZ, R3 ;  /* 0x000000ffff127224 */ /* 0x010fc400078e0003 */
[----:B------:R-:W-:Y:S02]  /*29b70*/  IMAD.MOV.U32 R19, RZ, RZ, R2 ;  /* 0x000000ffff137224 */ /* 0x000fe400078e0002 */
[----:B------:R-:W-:-:S03]  /*29b80*/  IMAD.MOV.U32 R17, RZ, RZ, R29 ;  /* 0x000000ffff117224 */ /* 0x000fc600078e001d */
[----:B------:R-:W-:Y:S04]  /*29b90*/  STL.64 [R1+0x2a18], R18 ;  /* 0x002a181201007387 */ /* 0x000fe80000100a00 */
[----:B--2---:R-:W-:Y:S04]  /*29ba0*/  STL.64 [R1+0x2a10], R16 ;  /* 0x002a101001007387 */ /* 0x004fe80000100a00 */
[----:B---3--:R-:W-:Y:S04]  /*29bb0*/  STL.64 [R1+0x2968], R6 ;  /* 0x0029680601007387 */ /* 0x008fe80000100a00 */
[----:B------:R0:W-:Y:S04]  /*29bc0*/  STL.64 [R1+0x2960], R4 ;  /* 0x0029600401007387 */ /* 0x0001e80000100a00 */
[----:B0-----:R-:W2:Y:S04]  /*29bd0*/  LDL.LU R4, [R1+0x260] ;  /* 0x0002600001047983 */ /* 0x001ea80000300800 */
[----:B------:R-:W2:Y:S04]  /*29be0*/  LDL.LU R5, [R1+0x264] ;  /* 0x0002640001057983 */ /* 0x000ea80000300800 */
[----:B------:R-:W3:Y:S04]  /*29bf0*/  LDL.LU R6, [R1+0x268] ;  /* 0x0002680001067983 */ /* 0x000ee80000300800 */
[----:B------:R-:W3:Y:S04]  /*29c00*/  LDL.LU R7, [R1+0x26c] ;  /* 0x00026c0001077983 */ /* 0x000ee80000300800 */
[----:B---3--:R-:W-:Y:S04]  /*29c10*/  STL.64 [R1+0x2988], R6 ;  /* 0x0029880601007387 */ /* 0x008fe80000100a00 */
[----:B--2---:R0:W-:Y:S04]  /*29c20*/  STL.64 [R1+0x2980], R4 ;  /* 0x0029800401007387 */ /* 0x0041e80000100a00 */
        /* <DEDUP_REMOVED lines=39> */
[----:B------:R-:W3:Y:S01]  /*29ea0*/  LDL.LU R7, [R1+0x15c] ;  /* 0x00015c0001077983 */ /* 0x000ee20000300800 */
[C---:B----4-:R-:W-:Y:S03]  /*29eb0*/  HMMA.16816.F32.BF16 R24, R8.reuse, R22, R24 ;  /* 0x000000160818723c */ /* 0x050fe60000041818 */
        /* <DEDUP_REMOVED lines=10> */
[----:B------:R-:W2:Y:S04]  /*29f60*/  LDL.LU R6, [R1+0x1d8] ;  /* 0x0001d80001067983 */ /* 0x000ea80000300800 */
[----:B------:R-:W2:Y:S04]  /*29f70*/  LDL.LU R7, [R1+0x1dc] ;  /* 0x0001dc0001077983 */ /* 0x000ea80000300800 */
[----:B------:R-:W-:Y:S04]  /*29f80*/  STL.64 [R1+0x200], R24 ;  /* 0x0002001801007387 */ /* 0x000fe80000100a00 */
[----:B------:R0:W-:Y:S04]  /*29f90*/  STL.64 [R1+0x208], R26 ;  /* 0x0002081a01007387 */ /* 0x0001e80000100a00 */
[----:B0-----:R-:W3:Y:S02]  /*29fa0*/  LDL.LU.64 R26, [R1+0x2a20] ;  /* 0x002a2000011a7983 */ /* 0x001ee40000300a00 */
[----:B---3--:R-:W-:Y:S02]  /*29fb0*/  HMMA.16816.F32.BF16 R8, R8, R26, R16 ;  /* 0x0000001a0808723c */ /* 0x008fe40000041810 */
[----:B------:R-:W3:Y:S04]  /*29fc0*/  LDL.LU.64 R18, [R1+0x2a18] ;  /* 0x002a180001127983 */ /* 0x000ee80000300a00 */
[----:B------:R-:W3:-:S15]  /*29fd0*/  LDL.LU.64 R16, [R1+0x2a10] ;  /* 0x002a100001107983 */ /* 0x000ede0000300a00 */
[----:B------:R-:W-:-:S02]  /*29fe0*/  NOP ;  /* 0x0000000000007918 */ /* 0x000fc40000000000 */
[----:B------:R-:W-:Y:S04]  /*29ff0*/  STL.64 [R1+0x180], R8 ;  /* 0x0001800801007387 */ /* 0x000fe80000100a00 */
[----:B------:R0:W-:Y:S04]  /*2a000*/  STL.64 [R1+0x188], R10 ;  /* 0x0001880a01007387 */ /* 0x0001e80000100a00 */
[----:B0-----:R-:W3:Y:S02]  /*2a010*/  LDL.LU.64 R10, [R1+0x2a08] ;  /* 0x002a0800010a7983 */ /* 0x001ee40000300a00 */
[----:B---3--:R-:W-:-:S15]  /*2a020*/  HMMA.16816.F32.BF16 R12, R16, R10, R12 ;  /* 0x0000000a100c723c */ /* 0x008fde000004180c */
[----:B------:R-:W-:-:S08]  /*2a030*/  NOP ;  /* 0x0000000000007918 */ /* 0x000fd00000000000 */
[----:B------:R-:W-:Y:S04]  /*2a040*/  STL.64 [R1+0x170], R12 ;  /* 0x0001700c01007387 */ /* 0x000fe80000100a00 */
[----:B------:R0:W-:Y:S04]  /*2a050*/  STL.64 [R1+0x178], R14 ;  /* 0x0001780e01007387 */ /* 0x0001e80000100a00 */
[----:B0-----:R-:W2:Y:S02]  /*2a060*/  LDL.LU.64 R14, [R1+0x2a00] ;  /* 0x002a0000010e7983 */ /* 0x001ea40000300a00 */
[----:B--2---:R-:W-:-:S15]  /*2a070*/  HMMA.16816.F32.BF16 R4, R16, R14, R4 ;  /* 0x0000000e1004723c */ /* 0x004fde0000041804 */
        /* <DEDUP_REMOVED lines=16> */
[----:B------:R-:W-:Y:S04]  /*2a180*/  STL.64 [R1+0x158], R18 ;  /* 0x0001581201007387 */ /* 0x000fe80000100a00 */
[----:B------:R-:W0:Y:S04]  /*2a190*/  LDSM.16.MT88.4 R16, [R0+UR4+0x4280] ;  /* 0x004280040010783b */ /* 0x000e280008004200 */
[----:B0-----:R-:W-:Y:S04]  /*2a1a0*/  STL.64 [R1+0x50], R16 ;  /* 0x0000501001007387 */ /* 0x001fe80000100a00 */
        /* <DEDUP_REMOVED lines=28> */
[----:B------:R-:W2:Y:S01]  /*2a370*/  LDL.LU.64 R16, [R1+0x2970] ;  /* 0x0029700001107983 */ /* 0x000ea20000300a00 */
[----:B------:R-:W-:-:S02]  /*2a380*/  IMAD.MOV.U32 R25, RZ, RZ, R10 ;  /* 0x000000ffff197224 */ /* 0x000fc400078e000a */
        /* <DEDUP_REMOVED lines=8> */
[----:B------:R-:W3:Y:S02]  /*2a410*/  LDL.LU.64 R8, [R1+0x2950] ;  /* 0x0029500001087983 */ /* 0x000ee40000300a00 */
[----:B---3--:R-:W-:-:S15]  /*2a420*/  HMMA.16816.F32.BF16 R8, R16, R14, R8 ;  /* 0x0000000e1008723c */ /* 0x008fde0000041808 */
[----:B------:R-:W-:-:S08]  /*2a430*/  NOP ;  /* 0x0000000000007918 */ /* 0x000fd00000000000 */
[----:B------:R-:W-:Y:S04]  /*2a440*/  STL.64 [R1+0x110], R8 ;  /* 0x0001100801007387 */ /* 0x000fe80000100a00 */
[----:B------:R0:W-:Y:S04]  /*2a450*/  STL.64 [R1+0x118], R10 ;  /* 0x0001180a01007387 */ /* 0x0001e80000100a00 */
[----:B0-----:R-:W3:Y:S04]  /*2a460*/  LDL.LU.64 R10, [R1+0x2948] ;  /* 0x00294800010a7983 */ /* 0x001ee80000300a00 */
[----:B------:R-:W3:Y:S01]  /*2a470*/  LDL.LU.64 R8, [R1+0x2940] ;  /* 0x0029400001087983 */ /* 0x000ee20000300a00 */
[----:B--2---:R-:W-:Y:S01]  /*2a480*/  HMMA.16816.F32.BF16 R4, R16, R22, R4 ;  /* 0x000000161004723c */ /* 0x004fe20000041804 */
[----:B------:R-:W-:-:S02]  /*2a490*/  IMAD.MOV.U32 R3, RZ, RZ, R14 ;  /* 0x000000ffff037224 */ /* 0x000fc400078e000e */
[----:B------:R-:W-:Y:S02]  /*2a4a0*/  IMAD.MOV.U32 R2, RZ, RZ, R15 ;  /* 0x000000ffff027224 */ /* 0x000fe400078e000f */
[----:B------:R-:W2:Y:S04]  /*2a4b0*/  LDL.LU.64 R14, [R1+0x2938] ;  /* 0x00293800010e7983 */ /* 0x000ea80000300a00 */
[----:B------:R-:W2:Y:S04]  /*2a4c0*/  LDL.LU.64 R12, [R1+0x2930] ;  /* 0x00293000010c7983 */ /* 0x000ea80000300a00 */
[----:B------:R-:W-:Y:S10]  /*2a4d0*/  STL.64 [R1+0x2928], R22 ;  /* 0x0029281601007387 */ /* 0x000ff40000100a00 */
[----:B------:R0:W-:Y:S04]  /*2a4e0*/  STL.64 [R1+0x100], R4 ;  /* 0x0001000401007387 */ /* 0x0001e80000100a00 */
[----:B------:R1:W-:Y:S04]  /*2a4f0*/  STL.64 [R1+0x108], R6 ;  /* 0x0001080601007387 */ /* 0x0003e80000100a00 */
[----:B0-----:R-:W4:Y:S01]  /*2a500*/  LDL.LU R4, [R1+0x390] ;  /* 0x0003900001047983 */ /* 0x001f220000300800 */
[----:B---3--:R-:W-:-:S15]  /*2a510*/  HMMA.16816.F32.BF16 R8, R16, R26, R8 ;  /* 0x0000001a1008723c */ /* 0x008fde0000041808 */
[----:B------:R-:W-:-:S08]  /*2a520*/  NOP ;  /* 0x0000000000007918 */ /* 0x000fd00000000000 */
[----:B------:R0:W-:Y:S04]  /*2a530*/  STL.64 [R1+0xa0], R8 ;  /* 0x0000a00801007387 */ /* 0x0001e80000100a00 */
[----:B------:R3:W-:Y:S04]  /*2a540*/  STL.64 [R1+0xa8], R10 ;  /* 0x0000a80a01007387 */ /* 0x0007e80000100a00 */
[----:B------:R-:W4:Y:S04]  /*2a550*/  LDL.LU R5, [R1+0x394] ;  /* 0x0003940001057983 */ /* 0x000f280000300800 */
[----:B-1----:R-:W2:Y:S04]  /*2a560*/  LDL.LU R6, [R1+0x398] ;  /* 0x0003980001067983 */ /* 0x002ea80000300800 */
[----:B------:R-:W2:Y:S04]  /*2a570*/  LDL.LU R7, [R1+0x39c] ;  /* 0x00039c0001077983 */ /* 0x000ea80000300800 */
[----:B0-----:R-:W4:Y:S04]  /*2a580*/  LDL.LU R8, [R1+0x340] ;  /* 0x0003400001087983 */ /* 0x001f280000300800 */
[----:B------:R-:W4:Y:S04]  /*2a590*/  LDL.LU R9, [R1+0x344] ;  /* 0x0003440001097983 */ /* 0x000f280000300800 */
[----:B---3--:R-:W3:Y:S04]  /*2a5a0*/  LDL.LU R10, [R1+0x348] ;  /* 0x00034800010a7983 */ /* 0x008ee80000300800 */
[----:B------:R-:W3:Y:S04]  /*2a5b0*/  LDL.LU R11, [R1+0x34c] ;  /* 0x00034c00010b7983 */ /* 0x000ee80000300800 */
[----:B---3--:R-:W-:Y:S04]  /*2a5c0*/  STL.64 [R1+0x2900], R10 ;  /* 0x0029000a01007387 */ /* 0x008fe80000100a00 */
[----:B----4-:R0:W-:Y:S04]  /*2a5d0*/  STL.64 [R1+0x28f8], R8 ;  /* 0x0028f80801007387 */ /* 0x0101e80000100a00 */
        /* <DEDUP_REMOVED lines=14> */
[----:B----4-:R-:W-:Y:S04]  /*2a6c0*/  STL.64 [R1+0x2920], R10 ;  /* 0x0029200a01007387 */ /* 0x010fe80000100a00 */
[----:B---3--:R-:W-:Y:S04]  /*2a6d0*/  STL.64 [R1+0x2918], R8 ;  /* 0x0029180801007387 */ /* 0x008fe80000100a00 */
[----:B--2---:R-:W-:Y:S04]  /*2a6e0*/  STL.64 [R1+0x28c0], R6 ;  /* 0x0028c00601007387 */ /* 0x004fe80000100a00 */
        /* <DEDUP_REMOVED lines=11> */
[----:B------:R-:W-:-:S02]  /*2a7a0*/  IMAD.MOV.U32 R10, RZ, RZ, R25 ;  /* 0x000000ffff0a7224 */ /* 0x000fc400078e0019 */
[----:B------:R-:W-:-:S07]  /*2a7b0*/  IMAD.MOV.U32 R11, RZ, RZ, R24 ;  /* 0x000000ffff0b7224 */ /* 0x000fce00078e0018 */
[----:B------:R-:W-:Y:S01]  /*2a7c0*/  HMMA.16816.F32.BF16 R8, R12, R10, R20 ;  /* 0x0000000a0c08723c */ /* 0x000fe20000041814 */
[----:B---3--:R-:W-:Y:S04]  /*2a7d0*/  STL.64 [R1+0x28e0], R6 ;  /* 0x0028e00601007387 */ /* 0x008fe80000100a00 */
[----:B--2---:R0:W-:Y:S04]  /*2a7e0*/  STL.64 [R1+0x28d8], R4 ;  /* 0x0028d80401007387 */ /* 0x0041e80000100a00 */
[----:B0-----:R-:W2:Y:S04]  /*2a7f0*/  LDL.LU R4, [R1+0x3a0] ;  /* 0x0003a00001047983 */ /* 0x001ea80000300800 */
[----:B------:R-:W2:Y:S04]  /*2a800*/  LDL.LU R5, [R1+0x3a4] ;  /* 0x0003a40001057983 */ /* 0x000ea80000300800 */
[----:B------:R-:W2:Y:S04]  /*2a810*/  LDL.LU R6, [R1+0x3a8] ;  /* 0x0003a80001067983 */ /* 0x000ea80000300800 */
[----:B------:R-:W2:Y:S04]  /*2a820*/  LDL.LU R7, [R1+0x3ac] ;  /* 0x0003ac0001077983 */ /* 0x000ea80000300800 */
[----:B------:R-:W3:Y:S04]  /*2a830*/  LDL.LU R16, [R1+0x330] ;  /* 0x0003300001107983 */ /* 0x000ee80000300800 */
[----:B------:R-:W3:Y:S04]  /*2a840*/  LDL.LU R17, [R1+0x334] ;  /* 0x0003340001117983 */ /* 0x000ee80000300800 */
[----:B------:R-:W4:Y:S04]  /*2a850*/  LDL.LU R18, [R1+0x338] ;  /* 0x0003380001127983 */ /* 0x000f280000300800 */
[----:B------:R-:W4:Y:S04]  /*2a860*/  LDL.LU R19, [R1+0x33c] ;  /* 0x00033c0001137983 */ /* 0x000f280000300800 */
[----:B----4-:R0:W-:Y:S04]  /*2a870*/  STL.64 [R1+0x2888], R18 ;  /* 0x0028881201007387 */ /* 0x0101e80000100a00 */
[----:B---3--:R-:W-:Y:S04]  /*2a880*/  STL.64 [R1+0x2880], R16 ;  /* 0x0028801001007387 */ /* 0x008fe80000100a00 */
[----:B------:R-:W3:Y:S04]  /*2a890*/  LDL.LU.64 R22, [R1+0x2928] ;  /* 0x0029280001167983 */ /* 0x000ee80000300a00 */
[----:B------:R-:W-:Y:S04]  /*2a8a0*/  STL.64 [R1+0xf0], R8 ;  /* 0x0000f00801007387 */ /* 0x000fe80000100a00 */
[----:B------:R-:W-:Y:S04]  /*2a8b0*/  STL.64 [R1+0xf8], R10 ;  /* 0x0000f80a01007387 */ /* 0x000fe80000100a00 */
[----:B------:R-:W1:Y:S01]  /*2a8c0*/  LDSM.16.MT88.4 R8, [R0+UR4+0x4300] ;  /* 0x004300040008783b */ /* 0x000e620008004200 */
[----:B0-----:R-:W-:-:S02]  /*2a8d0*/  IMAD.MOV.U32 R19, RZ, RZ, R2 ;  /* 0x000000ffff137224 */ /* 0x001fc400078e0002 */
[----:B-1----:R-:W-:Y:S01]  /*2a8e0*/  IMAD.MOV.U32 R24, RZ, RZ, R10 ;  /* 0x000000ffff187224 */ /* 0x002fe200078e000a */
[----:B------:R0:W-:Y:S01]  /*2a8f0*/  STL [R1+0x40], R8 ;  /* 0x0000400801007387 */ /* 0x0001e20000100800 */
[----:B------:R-:W-:Y:S02]  /*2a900*/  IMAD.MOV.U32 R2, RZ, RZ, R11 ;  /* 0x000000ffff027224 */ /* 0x000fe400078e000b */
[----:B------:R-:W-:Y:S01]  /*2a910*/  IMAD.MOV.U32 R20, RZ, RZ, R9 ;  /* 0x000000ffff147224 */ /* 0x000fe200078e0009 */
[----:B------:R-:W4:Y:S04]  /*2a920*/  LDL.LU.64 R10, [R1+0x2920] ;  /* 0x00292000010a7983 */ /* 0x000f280000300a00 */
[----:B0-----:R-:W4:Y:S01]  /*2a930*/  LDL.LU.64 R8, [R1+0x2918] ;  /* 0x0029180001087983 */ /* 0x001f220000300a00 */
[----:B------:R-:W-:-:S07]  /*2a940*/  IMAD.MOV.U32 R18, RZ, RZ, R3 ;  /* 0x000000ffff127224 */ /* 0x000fce00078e0003 */
[----:B----4-:R-:W-:-:S15]  /*2a950*/  HMMA.16816.F32.BF16 R8, R12, R18, R8 ;  /* 0x000000120c08723c */ /* 0x010fde0000041808 */
[----:B------:R-:W-:-:S08]  /*2a960*/  NOP ;  /* 0x0000000000007918 */ /* 0x000fd00000000000 */
[----:B------:R-:W-:Y:S04]  /*2a970*/  STL.64 [R1+0xe0], R8 ;  /* 0x0000e00801007387 */ /* 0x000fe80000100a00 */
[----:B------:R-:W-:Y:S04]  /*2a980*/  STL.64 [R1+0xe8], R10 ;  /* 0x0000e80a01007387 */ /* 0x000fe80000100a00 */
[----:B------:R-:W0:Y:S04]  /*2a990*/  LDSM.16.MT88.4 R8, [R0+UR4+0x4380] ;  /* 0x004380040008783b */ /* 0x000e280008004200 */
[----:B0-----:R-:W-:Y:S04]  /*2a9a0*/  STL.64 [R1+0x80], R8 ;  /* 0x0000800801007387 */ /* 0x001fe80000100a00 */
[----:B------:R0:W-:Y:S04]  /*2a9b0*/  STL.64 [R1+0x88], R10 ;  /* 0x0000880a01007387 */ /* 0x0001e80000100a00 */
[----:B0-----:R-:W3:Y:S04]  /*2a9c0*/  LDL.LU.64 R10, [R1+0x2910] ;  /* 0x00291000010a7983 */ /* 0x001ee80000300a00 */
[----:B------:R-:W3:Y:S02]  /*2a9d0*/  LDL.LU.64 R8, [R1+0x2908] ;  /* 0x0029080001087983 */ /* 0x000ee40000300a00 */
[----:B---3--:R-:W-:-:S15]  /*2a9e0*/  HMMA.16816.F32.BF16 R8, R12, R22, R8 ;  /* 0x000000160c08723c */ /* 0x008fde0000041808 */
[----:B------:R-:W-:-:S08]  /*2a9f0*/  NOP ;  /* 0x0000000000007918 */ /* 0x000fd00000000000 */
[----:B------:R-:W-:Y:S04]  /*2aa00*/  STL.64 [R1+0xd0], R8 ;  /* 0x0000d00801007387 */ /* 0x000fe80000100a00 */
[----:B------:R0:W-:Y:S04]  /*2aa10*/  STL.64 [R1+0xd8], R10 ;  /* 0x0000d80a01007387 */ /* 0x0001e80000100a00 */
[----:B0-----:R-:W3:Y:S04]  /*2aa20*/  LDL.LU.64 R10, [R1+0x2900] ;  /* 0x00290000010a7983 */ /* 0x001ee80000300a00 */
[----:B------:R-:W3:Y:S02]  /*2aa30*/  LDL.LU.64 R8, [R1+0x28f8] ;  /* 0x0028f80001087983 */ /* 0x000ee40000300a00 */
[----:B---3--:R-:W-:Y:S02]  /*2aa40*/  HMMA.16816.F32.BF16 R12, R12, R26, R8 ;  /* 0x0000001a0c0c723c */ /* 0x008fe40000041808 */
[----:B------:R-:W2:Y:S04]  /*2aa50*/  LDL.LU.64 R10, [R1+0x28f0] ;  /* 0x0028f000010a7983 */ /* 0x000ea80000300a00 */
[----:B------:R-:W2:-:S15]  /*2aa60*/  LDL.LU.64 R8, [R1+0x28e8] ;  /* 0x0028e80001087983 */ /* 0x000e9e0000300a00 */
[----:B------:R-:W-:-:S02]  /*2aa70*/  NOP ;  /* 0x0000000000007918 */ /* 0x000fc40000000000 */
        /* <DEDUP_REMOVED lines=14> */
[----:B------:R-:W2:Y:S04]  /*2ab60*/  LDL.LU.64 R4, [R1+0x28c8] ;  /* 0x0028c80001047983 */ /* 0x000ea80000300a00 */
[----:B------:R0:W-:Y:S04]  /*2ab70*/  STL.64 [R1+0x28a0], R18 ;  /* 0x0028a01201007387 */ /* 0x0001e80000100a00 */
[----:B------:R-:W3:Y:S04]  /*2ab80*/  LDL.LU R16, [R1+0x380] ;  /* 0x0003800001107983 */ /* 0x000ee80000300800 */
[----:B------:R-:W3:Y:S04]  /*2ab90*/  LDL.LU R17, [R1+0x384] ;  /* 0x0003840001117983 */ /* 0x000ee80000300800 */
[----:B0-----:R-:W3:Y:S04]  /*2aba0*/  LDL.LU R18, [R1+0x388] ;  /* 0x0003880001127983 */ /* 0x001ee80000300800 */
[----:B------:R-:W3:Y:S01]  /*2abb0*/  LDL.LU R19, [R1+0x38c] ;  /* 0x00038c0001137983 */ /* 0x000ee20000300800 */
[----:B--2---:R-:W-:-:S15]  /*2abc0*/  HMMA.16816.F32.BF16 R4, R8, R22, R4 ;  /* 0x000000160804723c */ /* 0x004fde0000041804 */
[----:B------:R-:W-:-:S08]  /*2abd0*/  NOP ;  /* 0x0000000000007918 */ /* 0x000fd00000000000 */
[----:B------:R-:W-:Y:S04]  /*2abe0*/  STL.64 [R1+0x610], R4 ;  /* 0x0006100401007387 */ /* 0x000fe80000100a00 */
[----:B------:R0:W-:Y:S04]  /*2abf0*/  STL.64 [R1+0x618], R6 ;  /* 0x0006180601007387 */ /* 0x0001e80000100a00 */
[----:B0-----:R-:W2:Y:S04]  /*2ac00*/  LDL.LU.64 R6, [R1+0x28c0] ;  /* 0x0028c00001067983 */ /* 0x001ea80000300a00 */
[----:B------:R-:W2:Y:S04]  /*2ac10*/  LDL.LU.64 R4, [R1+0x28b8] ;  /* 0x0028b80001047983 */ /* 0x000ea80000300a00 */
[----:B------:R-:W-:Y:S04]  /*2ac20*/  STL.64 [R1+0x2898], R22 ;  /* 0x0028981601007387 */ /* 0x000fe80000100a00 */
[----:B------:R0:W-:Y:S04]  /*2ac30*/  STL [R1+0x2890], R20 ;  /* 0x0028901401007387 */ /* 0x0001e80000100800 */
[----:B0-----:R-:W4:Y:S04]  /*2ac40*/  LDL.LU R20, [R1+0x370] ;  /* 0x0003700001147983 */ /* 0x001f280000300800 */
[----:B------:R-:W4:Y:S04]  /*2ac50*/  LDL.LU R21, [R1+0x374] ;  /* 0x0003740001157983 */ /* 0x000f280000300800 */
[----:B------:R-:W4:Y:S04]  /*2ac60*/  LDL.LU R22, [R1+0x378] ;  /* 0x0003780001167983 */ /* 0x000f280000300800 */
[----:B------:R-:W4:Y:S01]  /*2ac70*/  LDL.LU R23, [R1+0x37c] ;  /* 0x00037c0001177983 */ /* 0x000f220000300800 */
[----:B--2---:R-:W-:Y:S03]  /*2ac80*/  HMMA.16816.F32.BF16 R8, R8, R26, R4 ;  /* 0x0000001a0808723c */ /* 0x004fe60000041804 */
[----:B------:R-:W3:Y:S04]  /*2ac90*/  LDL.LU.64 R6, [R1+0x28b0] ;  /* 0x0028b00001067983 */ /* 0x000ee80000300a00 */
[----:B------:R-:W3:-:S15]  /*2aca0*/  LDL.LU.64 R4, [R1+0x28a8] ;  /* 0x0028a80001047983 */ /* 0x000ede0000300a00 */
[----:B------:R-:W-:-:S01]  /*2acb0*/  NOP ;  /* 0x0000000000007918 */ /* 0x000fc20000000000 */
[----:B------:R0:W-:Y:S04]  /*2acc0*/  STL.64 [R1+0x510], R8 ;  /* 0x0005100801007387 */ /* 0x0001e80000100a00 */
[----:B------:R1:W-:Y:S04]  /*2acd0*/  STL.64 [R1+0x518], R10 ;  /* 0x0005180a01007387 */ /* 0x0003e80000100a00 */
[----:B0-----:R-:W2:Y:S04]  /*2ace0*/  LDL.LU R8, [R1+0x360] ;  /* 0x0003600001087983 */ /* 0x001ea80000300800 */
[----:B------:R-:W2:Y:S04]  /*2acf0*/  LDL.LU R9, [R1+0x364] ;  /* 0x0003640001097983 */ /* 0x000ea80000300800 */
[----:B-1----:R-:W2:Y:S04]  /*2ad00*/  LDL.LU R10, [R1+0x368] ;  /* 0x00036800010a7983 */ /* 0x002ea80000300800 */
[----:B------:R-:W2:Y:S01]  /*2ad10*/  LDL.LU R11, [R1+0x36c] ;  /* 0x00036c00010b7983 */ /* 0x000ea20000300800 */
[----:B---3--:R-:W-:-:S15]  /*2ad20*/  HMMA.16816.F32.BF16 R16, R4, R14, R16 ;  /* 0x0000000e0410723c */ /* 0x008fde0000041810 */
[----:B------:R-:W-:-:S08]  /*2ad30*/  NOP ;  /* 0x0000000000007918 */ /* 0x000fd00000000000 */
[----:B------:R-:W-:Y:S04]  /*2ad40*/  STL.64 [R1+0x4e0], R16 ;  /* 0x0004e01001007387 */ /* 0x000fe80000100a00 */
[----:B------:R0:W-:Y:S04]  /*2ad50*/  STL.64 [R1+0x4e8], R18 ;  /* 0x0004e81201007387 */ /* 0x0001e80000100a00 */
[----:B0-----:R-:W4:Y:S02]  /*2ad60*/  LDL.LU.64 R18, [R1+0x28a0] ;  /* 0x0028a00001127983 */ /* 0x001f240000300a00 */
[----:B----4-:R-:W-:Y:S02]  /*2ad70*/  HMMA.16816.F32.BF16 R16, R4, R18, R20 ;  /* 0x000000120410723c */ /* 0x010fe40000041814 */
[----:B------:R-:W2:Y:S04]  /*2ad80*/  LDL.LU.64 R22, [R1+0x2898] ;  /* 0x0028980001167983 */ /* 0x000ea80000300a00 */
[----:B------:R-:W3:-:S15]  /*2ad90*/  LDL.LU R20, [R1+0x2890] ;  /* 0x0028900001147983 */ /* 0x000ede0000300800 */
[----:B------:R-:W-:-:S02]  /*2ada0*/  NOP ;  /* 0x0000000000007918 */ /* 0x000fc40000000000 */
[----:B------:R-:W-:Y:S04]  /*2adb0*/  STL.64 [R1+0x4d0], R16 ;  /* 0x0004d01001007387 */ /* 0x000fe80000100a00 */
[----:B------:R0:W-:Y:S04]  /*2adc0*/  STL.64 [R1+0x4d8], R18 ;  /* 0x0004d81201007387 */ /* 0x0001e80000100a00 */
[----:B0-----:R-:W4:Y:S04]  /*2add0*/  LDL.LU.64 R18, [R1+0x2888] ;  /* 0x0028880001127983 */ /* 0x001f280000300a00 */
[----:B------:R-:W4:Y:S01]  /*2ade0*/  LDL.LU.64 R16, [R1+0x2880] ;  /* 0x0028800001107983 */ /* 0x000f220000300a00 */
[C---:B--2---:R-:W-:Y:S06]  /*2adf0*/  HMMA.16816.F32.BF16 R8, R4.reuse, R22, R8 ;  /* 0x000000160408723c */ /* 0x044fec0000041808 */
[----:B------:R-:W-:Y:S04]  /*2ae00*/  STL.64 [R1+0x2878], R22 ;  /* 0x0028781601007387 */ /* 0x000fe80000100a00 */
[----:B---3--:R0:W-:Y:S01]  /*2ae10*/  STL [R1+0x2870], R20 ;  /* 0x0028701401007387 */ /* 0x0081e20000100800 */
[----:B----4-:R-:W-:-:S12]  /*2ae20*/  HMMA.16816.F32.BF16 R4, R4, R26, R16 ;  /* 0x0000001a0404723c */ /* 0x010fd80000041810 */
[----:B------:R-:W-:Y:S04]  /*2ae30*/  STL.64 [R1+0x5f0], R8 ;  /* 0x0005f00801007387 */ /* 0x000fe80000100a00 */
[----:B------:R-:W-:Y:S04]  /*2ae40*/  STL.64 [R1+0x5f8], R10 ;  /* 0x0005f80a01007387 */ /* 0x000fe80000100a00 */
[----:B0-----:R-:W2:Y:S04]  /*2ae50*/  LDL.LU R20, [R1+0x3d0] ;  /* 0x0003d00001147983 */ /* 0x001ea80000300800 */
[----:B------:R-:W2:Y:S04]  /*2ae60*/  LDL.LU R21, [R1+0x3d4] ;  /* 0x0003d40001157983 */ /* 0x000ea80000300800 */
[----:B------:R-:W2:Y:S04]  /*2ae70*/  LDL.LU R22, [R1+0x3d8] ;  /* 0x0003d80001167983 */ /* 0x000ea80000300800 */
[----:B------:R-:W2:Y:S04]  /*2ae80*/  LDL.LU R23, [R1+0x3dc] ;  /* 0x0003dc0001177983 */ /* 0x000ea80000300800 */
[----:B------:R-:W-:Y:S04]  /*2ae90*/  STL.64 [R1+0x2868], R26 ;  /* 0x0028681a01007387 */ /* 0x000fe80000100a00 */
[----:B------:R-:W-:Y:S04]  /*2aea0*/  STL.64 [R1+0x5e0], R4 ;  /* 0x0005e00401007387 */ /* 0x000fe80000100a00 */
[----:B------:R-:W-:Y:S04]  /*2aeb0*/  STL.64 [R1+0x5e8], R6 ;  /* 0x0005e80601007387 */ /* 0x000fe80000100a00 */
[----:B------:R0:W-:Y:S01]  /*2aec0*/  STL [R1+0x2860], R24 ;  /* 0x0028601801007387 */ /* 0x0001e20000100800 */
[----:B------:R-:W1:Y:S01]  /*2aed0*/  S2R R0, SR_TID.X ;  /* 0x0000000000007919 */ /* 0x000e620000002100 */
[----:B------:R-:W3:Y:S02]  /*2aee0*/  S2R R3, SR_TID.X ;  /* 0x0000000000037919 */ /* 0x000ee40000002100 */
[----:B------:R-:W4:Y:S04]  /*2aef0*/  LDSM.16.MT88.4 R4, [R28+UR4+0x8000] ;  /* 0x008000041c04783b */ /* 0x000f280008004200 */
[----:B0-----:R-:W2:Y:S04]  /*2af00*/  LDL.LU.64 R24, [R1+0x50] ;  /* 0x0000500001187983 */ /* 0x001ea80000300a00 */
[----:B------:R-:W2:Y:S01]  /*2af10*/  LDL.LU.64 R26, [R1+0x58] ;  /* 0x00005800011a7983 */ /* 0x000ea20000300a00 */
[----:B-1----:R-:W-:Y:S01]  /*2af20*/  LOP3.LUT R0, R0, 0x7, RZ, 0xc0, !PT ;  /* 0x0000000700007812 */ /* 0x002fe200078ec0ff */
[----:B---3--:R-:W-:-:S04]  /*2af30*/  IMAD.SHL.U32 R3, R3, 0x2, RZ ;  /* 0x0000000203037824 */ /* 0x008fc800078e00ff */
[----:B------:R-:W-:-:S05]  /*2af40*/  IMAD R0, R0, 0x90, RZ ;  /* 0x0000009000007824 */ /* 0x000fca00078e02ff */
[----:B------:R-:W-:Y:S01]  /*2af50*/  LOP3.LUT R16, R0, 0x30, R3, 0x78, !PT ;  /* 0x0000003000107812 */ /* 0x000fe200078e7803 */
[----:B----4-:R-:W-:Y:S03]  /*2af60*/  STL.64 [R1+0x30], R4 ;  /* 0x0000300401007387 */ /* 0x010fe60000100a00 */
[----:B------:R-:W-:Y:S01]  /*2af70*/  LOP3.LUT R16, R16, 0x40, RZ, 0x3c, !PT ;  /* 0x0000004010107812 */ /* 0x000fe200078e3cff */
[----:B------:R-:W-:Y:S01]  /*2af80*/  STL [R1+0x38], R6 ;  /* 0x0000380601007387 */ /* 0x000fe20000100800 */
[----:B------:R-:W-:-:S03]  /*2af90*/  IMAD.MOV.U32 R29, RZ, RZ, R7 ;  /* 0x000000ffff1d7224 */ /* 0x000fc600078e0007 */
[----:B------:R-:W0:Y:S04]  /*2afa0*/  LDSM.16.M88.4 R4, [R16+UR4+0x10000] ;  /* 0x010000041004783b */ /* 0x000e280008000200 */
[----:B------:R-:W1:Y:S01]  /*2afb0*/  LDSM.16.M88.4 R8, [R16+UR4+0x10400] ;  /* 0x010400041008783b */ /* 0x000e620008000200 */
[----:B------:R-:W-:Y:S02]  /*2afc0*/  IMAD.MOV.U32 R3, RZ, RZ, R14 ;  /* 0x000000ffff037224 */ /* 0x000fe400078e000e */
[----:B------:R-:W-:Y:S01]  /*2afd0*/  IMAD.MOV.U32 R0, RZ, RZ, R15 ;  /* 0x000000ffff007224 */ /* 0x000fe200078e000f */
[----:B------:R-:W-:Y:S04]  /*2afe0*/  STL [R1+0x278c], R29 ;  /* 0x00278c1d01007387 */ /* 0x000fe80000100800 */
[----:B0-----:R-:W-:Y:S04]  /*2aff0*/  STL [R1+0x27b0], R5 ;  /* 0x0027b00501007387 */ /* 0x001fe80000100800 */
[----:B------:R-:W-:Y:S04]  /*2b000*/  STL [R1+0x233c], R6 ;  /* 0x00233c0601007387 */ /* 0x000fe80000100800 */
[----:B------:R0:W-:Y:S04]  /*2b010*/  STL [R1+0x2338], R7 ;  /* 0x0023380701007387 */ /* 0x0001e80000100800 */
[----:B-1----:R-:W-:Y:S04]  /*2b020*/  STL [R1+0x265c], R10 ;  /* 0x00265c0a01007387 */ /* 0x002fe80000100800 */
[----:B------:R-:W-:Y:S01]  /*2b030*/  STL [R1+0x2658], R11 ;  /* 0x0026580b01007387 */ /* 0x000fe20000100800 */
[----:B--2---:R-:W-:Y:S03]  /*2b040*/  HMMA.16816.F32.BF16 R20, R24, R14, R20 ;  /* 0x0000000e1814723c */ /* 0x004fe60000041814 */
[----:B------:R-:W1:Y:S04]  /*2b050*/  LDSM.16.M88.4 R12, [R16+UR4+0x10800] ;  /* 0x01080004100c783b */ /* 0x000e680008000200 */
[----:B------:R-:W2:Y:S01]  /*2b060*/  LDSM.16.M88.4 R16, [R16+UR4+0x10c00] ;  /* 0x010c00041010783b */ /* 0x000ea20008000200 */
[----:B0-----:R-:W-:-:S02]  /*2b070*/  IMAD.MOV.U32 R7, RZ, RZ, R26 ;  /* 0x000000ffff077224 */ /* 0x001fc400078e001a */
[----:B------:R-:W-:Y:S02]  /*2b080*/  IMAD.MOV.U32 R5, RZ, RZ, R27 ;  /* 0x000000ffff057224 */ /* 0x000fe400078e001b */
[----:B------:R-:W-:-:S11]  /*2b090*/  IMAD.MOV.U32 R29, RZ, RZ, R24 ;  /* 0x000000ffff1d7224 */ /* 0x000fd600078e0018 */
[----:B------:R-:W-:Y:S04]  /*2b0a0*/  STL.64 [R1+0x690], R20 ;  /* 0x0006901401007387 */ /* 0x000fe80000100a00 */
[----:B------:R0:W-:Y:S04]  /*2b0b0*/  STL.64 [R1+0x698], R22 ;  /* 0x0006981601007387 */ /* 0x0001e80000100a00 */
[----:B0-----:R-:W3:Y:S04]  /*2b0c0*/  LDL.LU.64 R22, [R1+0x2878] ;  /* 0x0028780001167983 */ /* 0x001ee80000300a00 */
[----:B------:R-:W4:Y:S04]  /*2b0d0*/  LDL.LU R20, [R1+0x2870] ;  /* 0x0028700001147983 */ /* 0x000f280000300800 */
[----:B------:R-:W3:Y:S04]  /*2b0e0*/  LDL.LU.64 R26, [R1+0x2868] ;  /* 0x00286800011a7983 */ /* 0x000ee80000300a00 */
[----:B------:R-:W4:Y:S04]  /*2b0f0*/  LDL.LU R24, [R1+0x2860] ;  /* 0x0028600001187983 */ /* 0x000f280000300800 */
[----:B-1----:R-:W-:Y:S04]  /*2b100*/  STL [R1+0x22cc], R14 ;  /* 0x0022cc0e01007387 */ /* 0x002fe80000100800 */
[----:B------:R0:W-:Y:S04]  /*2b110*/  STL [R1+0x22c8], R15 ;  /* 0x0022c80f01007387 */ /* 0x0001e80000100800 */
[----:B------:R-:W-:Y:S04]  /*2b120*/  STL.64 [R1+0x2858], R12 ;  /* 0x0028580c01007387 */ /* 0x000fe80000100a00 */
[----:B0-----:R-:W3:Y:S04]  /*2b130*/  LDL.LU.64 R14, [R1+0x8] ;  /* 0x00000800010e7983 */ /* 0x001ee80000300a00 */
[----:B--2---:R-:W-:Y:S04]  /*2b140*/  STL [R1+0x229c], R18 ;  /* 0x00229c1201007387 */ /* 0x004fe80000100800 */
[----:B------:R-:W-:Y:S04]  /*2b150*/  STL [R1+0x2298], R19 ;  /* 0x0022981301007387 */ /* 0x000fe80000100800 */
[----:B------:R-:W-:Y:S04]  /*2b160*/  STL.64 [R1+0x2758], R16 ;  /* 0x0027581001007387 */ /* 0x000fe80000100a00 */
[----:B------:R-:W0:Y:S01]  /*2b170*/  LDSM.16.MT88.4 R16, [R28+UR4+0x8080] ;  /* 0x008080041c10783b */ /* 0x000e220008004200 */
[----:B------:R-:W-:-:S02]  /*2b180*/  IMAD.MOV.U32 R21, RZ, RZ, R25 ;  /* 0x000000ffff157224 */ /* 0x000fc400078e0019 */
[----:B0-----:R-:W-:Y:S02]  /*2b190*/  IMAD.MOV.U32 R25, RZ, RZ, R16 ;  /* 0x000000ffff197224 */ /* 0x001fe400078e0010 */
[----:B------:R-:W-:Y:S02]  /*2b1a0*/  IMAD.MOV.U32 R11, RZ, RZ, R17 ;  /* 0x000000ffff0b7224 */ /* 0x000fe400078e0011 */
[----:B------:R-:W-:Y:S02]  /*2b1b0*/  IMAD.MOV.U32 R10, RZ, RZ, R18 ;  /* 0x000000ffff0a7224 */ /* 0x000fe400078e0012 */
[----:B------:R-:W-:Y:S01]  /*2b1c0*/  IMAD.MOV.U32 R6, RZ, RZ, R19 ;  /* 0x000000ffff067224 */ /* 0x000fe200078e0013 */
[----:B------:R-:W2:Y:S04]  /*2b1d0*/  LDL.LU.64 R16, [R1+0x80] ;  /* 0x0000800001107983 */ /* 0x000ea80000300a00 */
[----:B------:R-:W4:Y:S04]  /*2b1e0*/  LDL.LU.64 R18, [R1+0x88] ;  /* 0x0000880001127983 */ /* 0x000f280000300a00 */
[----:B----4-:R-:W-:Y:S04]  /*2b1f0*/  STL.64 [R1+0x27f8], R18 ;  /* 0x0027f81201007387 */ /* 0x010fe80000100a00 */
[----:B--2---:R0:W-:Y:S04]  /*2b200*/  STL.64 [R1+0x27f0], R16 ;  /* 0x0027f01001007387 */ /* 0x0041e80000100a00 */
[----:B0-----:R-:W3:Y:S04]  /*2b210*/  LDL.LU R16, [R1+0x450] ;  /* 0x0004500001107983 */ /* 0x001ee80000300800 */
[----:B------:R-:W3:Y:S04]  /*2b220*/  LDL.LU R17, [R1+0x454] ;  /* 0x0004540001117983 */ /* 0x000ee80000300800 */
[----:B------:R-:W3:Y:S04]  /*2b230*/  LDL.LU R18, [R1+0x458] ;  /* 0x0004580001127983 */ /* 0x000ee80000300800 */
[----:B------:R-:W3:Y:S04]  /*2b240*/  LDL.LU R19, [R1+0x45c] ;  /* 0x00045c0001137983 */ /* 0x000ee80000300800 */
[----:B------:R0:W-:Y:S04]  /*2b250*/  STL.64 [R1+0x27a0], R10 ;  /* 0x0027a00a01007387 */ /* 0x0001e80000100a00 */
[----:B------:R1:W-:Y:S04]  /*2b260*/  STL.64 [R1+0x2798], R8 ;  /* 0x0027980801007387 */ /* 0x0003e80000100a00 */
[----:B------:R-:W2:Y:S01]  /*2b270*/  LDL.LU.64 R12, [R1+0x2858] ;  /* 0x00285800010c7983 */ /* 0x000ea20000300a00 */
[----:B0-----:R-:W-:-:S02]  /*2b280*/  IMAD.MOV.U32 R10, RZ, RZ, R7 ;  /* 0x000000ffff0a7224 */ /* 0x001fc400078e0007 */
[----:B-1----:R-:W-:Y:S02]  /*2b290*/  IMAD.MOV.U32 R8, RZ, RZ, R29 ;  /* 0x000000ffff087224 */ /* 0x002fe400078e001d */
[----:B------:R-:W-:Y:S02]  /*2b2a0*/  IMAD.MOV.U32 R9, RZ, RZ, R21 ;  /* 0x000000ffff097224 */ /* 0x000fe400078e0015 */
[----:B------:R-:W-:-:S07]  /*2b2b0*/  IMAD.MOV.U32 R11, RZ, RZ, R5 ;  /* 0x000000ffff0b7224 */ /* 0x000fce00078e0005 */
[----:B---3--:R-:W-:-:S15]  /*2b2c0*/  HMMA.16816.F32.BF16 R16, R8, R14, R16 ;  /* 0x0000000e0810723c */ /* 0x008fde0000041810 */
[----:B------:R-:W-:-:S08]  /*2b2d0*/  NOP ;  /* 0x0000000000007918 */ /* 0x000fd00000000000 */
[----:B------:R0:W-:Y:S04]  /*2b2e0*/  STL.64 [R1+0x680], R16 ;  /* 0x0006801001007387 */ /* 0x0001e80000100a00 */
[----:B------:R-:W-:Y:S04]  /*2b2f0*/  STL.64 [R1+0x2848], R10 ;  /* 0x0028480a01007387 */ /* 0x000fe80000100a00 */
[----:B------:R-:W-:Y:S04]  /*2b300*/  STL.64 [R1+0x2840], R8 ;  /* 0x0028400801007387 */ /* 0x000fe80000100a00 */
[----:B------:R-:W1:Y:S04]  /*2b310*/  LDSM.16.MT88.4 R8, [R28+UR4+0x8100] ;  /* 0x008100041c08783b */ /* 0x000e680008004200 */
[----:B0-----:R-:W3:Y:S01]  /*2b320*/  LDL.LU R16, [R1+0x40] ;  /* 0x0000400001107983 */ /* 0x001ee20000300800 */
[----:B------:R-:W-:-:S02]  /*2b330*/  IMAD.MOV.U32 R21, RZ, RZ, R14 ;  /* 0x000000ffff157224 */ /* 0x000fc400078e000e */
[----:B------:R-:W-:Y:S02]  /*2b340*/  IMAD.MOV.U32 R5, RZ, RZ, R15 ;  /* 0x000000ffff057224 */ /* 0x000fe400078e000f */
[----:B------:R-:W-:Y:S02]  /*2b350*/  IMAD.MOV.U32 R15, RZ, RZ, R18 ;  /* 0x000000ffff0f7224 */ /* 0x000fe400078e0012 */
[----:B------:R-:W-:Y:S02]  /*2b360*/  IMAD.MOV.U32 R14, RZ, RZ, R19 ;  /* 0x000000ffff0e7224 */ /* 0x000fe400078e0013 */
[----:B------:R-:W-:Y:S02]  /*2b370*/  IMAD.MOV.U32 R18, RZ, RZ, R24 ;  /* 0x000000ffff127224 */ /* 0x000fe400078e0018 */
[----:B------:R-:W-:Y:S02]  /*2b380*/  IMAD.MOV.U32 R19, RZ, RZ, R2 ;  /* 0x000000ffff137224 */ /* 0x000fe400078e0002 */
[----:B------:R-:W-:-:S02]  /*2b390*/  IMAD.MOV.U32 R17, RZ, RZ, R20 ;  /* 0x000000ffff117224 */ /* 0x000fc400078e0014 */
[----:B------:R-:W4:Y:S04]  /*2b3a0*/  LDL.LU R20, [R1+0x2850] ;  /* 0x0028500001147983 */ /* 0x000f280000300800 */
[----:B------:R-:W-:Y:S01]  /*2b3b0*/  STL.64 [R1+0x2838], R18 ;  /* 0x0028381201007387 */ /* 0x000fe20000100a00 */
[----:B-1----:R-:W-:Y:S02]  /*2b3c0*/  IMAD.MOV.U32 R24, RZ, RZ, R10 ;  /* 0x000000ffff187224 */ /* 0x002fe400078e000a */
[----:B------:R-:W-:Y:S02]  /*2b3d0*/  IMAD.MOV.U32 R7, RZ, RZ, R11 ;  /* 0x000000ffff077224 */ /* 0x000fe400078e000b */
[----:B------:R-:W-:Y:S02]  /*2b3e0*/  IMAD.MOV.U32 R2, RZ, RZ, R8 ;  /* 0x000000ffff027224 */ /* 0x000fe400078e0008 */
[----:B------:R-:W-:Y:S01]  /*2b3f0*/  IMAD.MOV.U32 R29, RZ, RZ, R9 ;  /* 0x000000ffff1d7224 */ /* 0x000fe200078e0009 */
[----:B---3--:R0:W-:Y:S04]  /*2b400*/  STL.64 [R1+0x2830], R16 ;  /* 0x0028301001007387 */ /* 0x0081e80000100a00 */
[----:B0-----:R-:W3:Y:S04]  /*2b410*/  LDL.LU R16, [R1+0x460] ;  /* 0x0004600001107983 */ /* 0x001ee80000300800 */
[----:B------:R-:W3:Y:S04]  /*2b420*/  LDL.LU R17, [R1+0x464] ;  /* 0x0004640001117983 */ /* 0x000ee80000300800 */
[----:B------:R-:W3:Y:S04]  /*2b430*/  LDL.LU R18, [R1+0x468] ;  /* 0x0004680001127983 */ /* 0x000ee80000300800 */
[----:B------:R-:W3:Y:S04]  /*2b440*/  LDL.LU R19, [R1+0x46c] ;  /* 0x00046c0001137983 */ /* 0x000ee80000300800 */
[----:B------:R-:W-:Y:S04]  /*2b450*/  STL [R1+0x23e4], R14 ;  /* 0x0023e40e01007387 */ /* 0x000fe80000100800 */
[----:B------:R-:W-:Y:S04]  /*2b460*/  STL [R1+0x23e0], R15 ;  /* 0x0023e00f01007387 */ /* 0x000fe80000100800 */
[----:B------:R-:W3:Y:S04]  /*2b470*/  LDL.LU.64 R10, [R1+0x2848] ;  /* 0x00284800010a7983 */ /* 0x000ee80000300a00 */
[----:B------:R-:W3:Y:S04]  /*2b480*/  LDL.LU.64 R8, [R1+0x2840] ;  /* 0x0028400001087983 */ /* 0x000ee80000300a00 */
[----:B------:R0:W-:Y:S04]  /*2b490*/  STL.64 [R1+0x27c0], R6 ;  /* 0x0027c00601007387 */ /* 0x0001e80000100a00 */
[----:B------:R1:W-:Y:S01]  /*2b4a0*/  STL [R1+0x27b8], R4 ;  /* 0x0027b80401007387 */ /* 0x0003e20000100800 */
[----:B0-----:R-:W-:-:S02]  /*2b4b0*/  IMAD.MOV.U32 R6, RZ, RZ, R21 ;  /* 0x000000ffff067224 */ /* 0x001fc400078e0015 */
[----:B------:R-:W-:-:S05]  /*2b4c0*/  IMAD.MOV.U32 R7, RZ, RZ, R5 ;  /* 0x000000ffff077224 */ /* 0x000fca00078e0005 */
[----:B------:R0:W-:Y:S04]  /*2b4d0*/  STL.64 [R1+0x2828], R6 ;  /* 0x0028280601007387 */ /* 0x0001e80000100a00 */
[----:B-1----:R-:W2:Y:S04]  /*2b4e0*/  LDL.LU R4, [R1+0x430] ;  /* 0x0004300001047983 */ /* 0x002ea80000300800 */
[----:B------:R-:W2:Y:S04]  /*2b4f0*/  LDL.LU R5, [R1+0x434] ;  /* 0x0004340001057983 */ /* 0x000ea80000300800 */
[----:B0-----:R-:W2:Y:S04]  /*2b500*/  LDL.LU R6, [R1+0x438] ;  /* 0x0004380001067983 */ /* 0x001ea80000300800 */
[----:B------:R-:W2:Y:S01]  /*2b510*/  LDL.LU R7, [R1+0x43c] ;  /* 0x00043c0001077983 */ /* 0x000ea20000300800 */
[----:B---3--:R-:W-:-:S15]  /*2b520*/  HMMA.16816.F32.BF16 R16, R8, R22, R16 ;  /* 0x000000160810723c */ /* 0x008fde0000041810 */
[----:B------:R-:W-:-:S08]  /*2b530*/  NOP ;  /* 0x0000000000007918 */ /* 0x000fd00000000000 */
[----:B------:R0:W-:Y:S01]  /*2b540*/  STL.64 [R1+0x678], R18 ;  /* 0x0006781201007387 */ /* 0x0001e20000100a00 */
[----:B------:R-:W-:Y:S02]  /*2b550*/  IMAD.MOV.U32 R14, RZ, RZ, R16 ;  /* 0x000000ffff0e7224 */ /* 0x000fe400078e0010 */
[----:B------:R-:W-:Y:S01]  /*2b560*/  IMAD.MOV.U32 R15, RZ, RZ, R17 ;  /* 0x000000ffff0f7224 */ /* 0x000fe200078e0011 */
[----:B0-----:R-:W2:Y:S04]  /*2b570*/  LDL.LU.64 R18, [R1+0x2838] ;  /* 0x0028380001127983 */ /* 0x001ea80000300a00 */
[----:B------:R-:W2:Y:S04]  /*2b580*/  LDL.LU.64 R16, [R1+0x2830] ;  /* 0x0028300001107983 */ /* 0x000ea80000300a00 */
[----:B------:R-:W-:Y:S04]  /*2b590*/  STL.64 [R1+0x2820], R22 ;  /* 0x0028201601007387 */ /* 0x000fe80000100a00 */
[----:B----4-:R0:W-:Y:S04]  /*2b5a0*/  STL [R1+0x2818], R20 ;  /* 0x0028181401007387 */ /* 0x0101e80000100800 */
[----:B0-----:R-:W3:Y:S04]  /*2b5b0*/  LDL.LU R20, [R1+0x440] ;  /* 0x0004400001147983 */ /* 0x001ee80000300800 */
[----:B------:R-:W3:Y:S04]  /*2b5c0*/  LDL.LU R21, [R1+0x444] ;  /* 0x0004440001157983 */ /* 0x000ee80000300800 */
[----:B------:R-:W3:Y:S04]  /*2b5d0*/  LDL.LU R22, [R1+0x448] ;  /* 0x0004480001167983 */ /* 0x000ee80000300800 */
[----:B------:R-:W3:Y:S04]  /*2b5e0*/  LDL.LU R23, [R1+0x44c] ;  /* 0x00044c0001177983 */ /* 0x000ee80000300800 */
[----:B------:R-:W-:Y:S04]  /*2b5f0*/  STL [R1+0x23ec], R15 ;  /* 0x0023ec0f01007387 */ /* 0x000fe80000100800 */
[----:B------:R-:W-:Y:S01]  /*2b600*/  STL [R1+0x23e8], R14 ;  /* 0x0023e80e01007387 */ /* 0x000fe20000100800 */
[----:B---3--:R-:W-:Y:S03]  /*2b610*/  HMMA.16816.F32.BF16 R8, R8, R26, R20 ;  /* 0x0000001a0808723c */ /* 0x008fe60000041814 */
[----:B------:R-:W3:-:S15]  /*2b620*/  LDL.LU R20, [R1+0x420] ;  /* 0x0004200001147983 */ /* 0x000ede0000300800 */
[----:B------:R-:W-:-:S05]  /*2b630*/  NOP ;  /* 0x0000000000007918 */ /* 0x000fca0000000000 */
[----:B------:R-:W-:Y:S04]  /*2b640*/  STL.64 [R1+0x5c0], R8 ;  /* 0x0005c00801007387 */ /* 0x000fe80000100a00 */
[----:B------:R-:W-:Y:S04]  /*2b650*/  STL.64 [R1+0x5c8], R10 ;  /* 0x0005c80a01007387 */ /* 0x000fe80000100a00 */
[----:B------:R-:W3:Y:S04]  /*2b660*/  LDL.LU R21, [R1+0x424] ;  /* 0x0004240001157983 */ /* 0x000ee80000300800 */
[----:B------:R-:W3:Y:S04]  /*2b670*/  LDL.LU R22, [R1+0x428] ;  /* 0x0004280001167983 */ /* 0x000ee80000300800 */
[----:B------:R-:W3:Y:S04]  /*2b680*/  LDL.LU R23, [R1+0x42c] ;  /* 0x00042c0001177983 */ /* 0x000ee80000300800 */
[----:B------:R-:W-:Y:S04]  /*2b690*/  STL.64 [R1+0x2810], R26 ;  /* 0x0028101a01007387 */ /* 0x000fe80000100a00 */
[----:B------:R0:W-:Y:S04]  /*2b6a0*/  STL.64 [R1+0x2808], R24 ;  /* 0x0028081801007387 */ /* 0x0001e80000100a00 */
[----:B0-----:R-:W4:Y:S04]  /*2b6b0*/  LDL.LU R24, [R1+0x410] ;  /* 0x0004100001187983 */ /* 0x001f280000300800 */
[----:B------:R-:W4:Y:S04]  /*2b6c0*/  LDL.LU R25, [R1+0x414] ;  /* 0x0004140001197983 */ /* 0x000f280000300800 */
[----:B------:R-:W4:Y:S04]  /*2b6d0*/  LDL.LU R26, [R1+0x418] ;  /* 0x00041800011a7983 */ /* 0x000f280000300800 */
[----:B------:R-:W4:Y:S04]  /*2b6e0*/  LDL.LU R27, [R1+0x41c] ;  /* 0x00041c00011b7983 */ /* 0x000f280000300800 */
[----:B------:R-:W2:Y:S04]  /*2b6f0*/  LDL.LU R8, [R1+0x480] ;  /* 0x0004800001087983 */ /* 0x000ea80000300800 */
        /* <DEDUP_REMOVED lines=9> */
[----:B---3--:R0:W-:Y:S02]  /*2b790*/  STL.64 [R1+0x27e0], R10 ;  /* 0x0027e00a01007387 */ /* 0x0081e40000100a00 */
[----:B0-----:R-:W-:-:S02]  /*2b7a0*/  IMAD.MOV.U32 R10, RZ, RZ, R3 ;  /* 0x000000ffff0a7224 */ /* 0x001fc400078e0003 */
[----:B------:R-:W-:-:S07]  /*2b7b0*/  IMAD.MOV.U32 R11, RZ, RZ, R0 ;  /* 0x000000ffff0b7224 */ /* 0x000fce00078e0000 */
[----:B------:R-:W-:Y:S01]  /*2b7c0*/  HMMA.16816.F32.BF16 R4, R16, R10, R4 ;  /* 0x0000000a1004723c */ /* 0x000fe20000041804 */
[----:B--2---:R0:W-:-:S15]  /*2b7d0*/  STL.64 [R1+0x27d8], R8 ;  /* 0x0027d80801007387 */ /* 0x0041de0000100a00 */
[----:B------:R-:W-:-:S07]  /*2b7e0*/  NOP ;  /* 0x0000000000007918 */ /* 0x000fce0000000000 */
[----:B------:R-:W-:Y:S01]  /*2b7f0*/  STL.64 [R1+0x660], R4 ;  /* 0x0006600401007387 */ /* 0x000fe20000100a00 */
[----:B------:R-:W-:Y:S02]  /*2b800*/  IMAD.MOV.U32 R15, RZ, RZ, R6 ;  /* 0x000000ffff0f7224 */ /* 0x000fe400078e0006 */
[----:B------:R-:W-:Y:S02]  /*2b810*/  IMAD.MOV.U32 R14, RZ, RZ, R7 ;  /* 0x000000ffff0e7224 */ /* 0x000fe400078e0007 */
[----:B------:R-:W2:Y:S04]  /*2b820*/  LDL.LU.64 R6, [R1+0x2828] ;  /* 0x0028280001067983 */ /* 0x000ea80000300a00 */
[----:B------:R1:W-:Y:S04]  /*2b830*/  STL.64 [R1+0x2800], R10 ;  /* 0x0028000a01007387 */ /* 0x0003e80000100a00 */
[----:B0-----:R-:W3:Y:S04]  /*2b840*/  LDL.LU R8, [R1+0x3f0] ;  /* 0x0003f00001087983 */ /* 0x001ee80000300800 */
[----:B------:R-:W3:Y:S04]  /*2b850*/  LDL.LU R9, [R1+0x3f4] ;  /* 0x0003f40001097983 */ /* 0x000ee80000300800 */
[----:B-1----:R-:W3:Y:S04]  /*2b860*/  LDL.LU R10, [R1+0x3f8] ;  /* 0x0003f800010a7983 */ /* 0x002ee80000300800 */
[----:B------:R-:W3:Y:S04]  /*2b870*/  LDL.LU R11, [R1+0x3fc] ;  /* 0x0003fc00010b7983 */ /* 0x000ee80000300800 */
[----:B------:R-:W-:Y:S04]  /*2b880*/  STL [R1+0x23f4], R14 ;  /* 0x0023f40e01007387 */ /* 0x000fe80000100800 */
[----:B------:R-:W-:Y:S01]  /*2b890*/  STL [R1+0x23f0], R15 ;  /* 0x0023f00f01007387 */ /* 0x000fe20000100800 */
[----:B--2---:R-:W-:-:S15]  /*2b8a0*/  HMMA.16816.F32.BF16 R20, R16, R6, R20 ;  /* 0x000000061014723c */ /* 0x004fde0000041814 */
[----:B------:R-:W-:-:S08]  /*2b8b0*/  NOP ;  /* 0x0000000000007918 */ /* 0x000fd00000000000 */
[----:B------:R-:W-:Y:S04]  /*2b8c0*/  STL.64 [R1+0x650], R20 ;  /* 0x0006501401007387 */ /* 0x000fe80000100a00 */
[----:B------:R0:W-:Y:S04]  /*2b8d0*/  STL.64 [R1+0x658], R22 ;  /* 0x0006581601007387 */ /* 0x0001e80000100a00 */
[----:B0-----:R-:W4:Y:S04]  /*2b8e0*/  LDL.LU.64 R22, [R1+0x2820] ;  /* 0x0028200001167983 */ /* 0x001f280000300a00 */
[----:B------:R-:W2:Y:S04]  /*2b8f0*/  LDL.LU R20, [R1+0x2818] ;  /* 0x0028180001147983 */ /* 0x000ea80000300800 */
[----:B------:R0:W-:Y:S04]  /*2b900*/  STL.64 [R1+0x27e8], R6 ;  /* 0x0027e80601007387 */ /* 0x0001e80000100a00 */
[----:B------:R-:W2:Y:S04]  /*2b910*/  LDL.LU R4, [R1+0x3e0] ;  /* 0x0003e00001047983 */ /* 0x000ea80000300800 */
[----:B------:R-:W2:Y:S04]  /*2b920*/  LDL.LU R5, [R1+0x3e4] ;  /* 0x0003e40001057983 */ /* 0x000ea80000300800 */
[----:B0-----:R-:W2:Y:S04]  /*2b930*/  LDL.LU R6, [R1+0x3e8] ;  /* 0x0003e80001067983 */ /* 0x001ea80000300800 */
[----:B------:R-:W2:Y:S01]  /*2b940*/  LDL.LU R7, [R1+0x3ec] ;  /* 0x0003ec0001077983 */ /* 0x000ea20000300800 */
[----:B----4-:R-:W-:-:S15]  /*2b950*/  HMMA.16816.F32.BF16 R24, R16, R22, R24 ;  /* 0x000000161018723c */ /* 0x010fde0000041818 */
[----:B------:R-:W-:-:S08]  /*2b960*/  NOP ;  /* 0x0000000000007918 */ /* 0x000fd00000000000 */
[----:B------:R0:W-:Y:S01]  /*2b970*/  STL.64 [R1+0x640], R24 ;  /* 0x0006401801007387 */ /* 0x0001e20000100a00 */
[----:B------:R-:W-:Y:S02]  /*2b980*/  IMAD.MOV.U32 R14, RZ, RZ, R26 ;  /* 0x000000ffff0e7224 */ /* 0x000fe400078e001a */
[----:B------:R-:W-:Y:S02]  /*2b990*/  IMAD.MOV.U32 R15, RZ, RZ, R27 ;  /* 0x000000ffff0f7224 */ /* 0x000fe400078e001b */
[----:B------:R-:W3:Y:S04]  /*2b9a0*/  LDL.LU.64 R26, [R1+0x2810] ;  /* 0x00281000011a7983 */ /* 0x000ee80000300a00 */
[----:B0-----:R-:W4:Y:S04]  /*2b9b0*/  LDL.LU.64 R24, [R1+0x2808] ;  /* 0x0028080001187983 */ /* 0x001f280000300a00 */
[----:B------:R-:W-:Y:S04]  /*2b9c0*/  STL [R1+0x23fc], R15 ;  /* 0x0023fc0f01007387 */ /* 0x000fe80000100800 */
[----:B------:R-:W-:Y:S01]  /*2b9d0*/  STL [R1+0x23f8], R14 ;  /* 0x0023f80e01007387 */ /* 0x000fe20000100800 */
[----:B---3--:R-:W-:Y:S03]  /*2b9e0*/  HMMA.16816.F32.BF16 R16, R16, R26, R8 ;  /* 0x0000001a1010723c */ /* 0x008fe60000041808 */
[----:B------:R-:W2:-:S15]  /*2b9f0*/  LDL.LU.64 R10, [R1+0x2800] ;  /* 0x00280000010a7983 */ /* 0x000e9e0000300a00 */
[----:B------:R-:W-:-:S05]  /*2ba00*/  NOP ;  /* 0x0000000000007918 */ /* 0x000fca0000000000 */
[----:B------:R-:W-:Y:S04]  /*2ba10*/  STL.64 [R1+0x590], R16 ;  /* 0x0005901001007387 */ /* 0x000fe80000100a00 */
[----:B------:R0:W-:Y:S04]  /*2ba20*/  STL.64 [R1+0x598], R18 ;  /* 0x0005981201007387 */ /* 0x0001e80000100a00 */
[----:B0-----:R-:W2:Y:S04]  /*2ba30*/  LDL.LU.64 R18, [R1+0x27f8] ;  /* 0x0027f80001127983 */ /* 0x001ea80000300a00 */
[----:B------:R-:W2:Y:S02]  /*2ba40*/  LDL.LU.64 R16, [R1+0x27f0] ;  /* 0x0027f00001107983 */ /* 0x000ea40000300a00 */
[----:B--2---:R-:W-:Y:S02]  /*2ba50*/  HMMA.16816.F32.BF16 R8, R16, R10, R4 ;  /* 0x0000000a1008723c */ /* 0x004fe40000041804 */
[----:B------:R-:W2:-:S15]  /*2ba60*/  LDL.LU.64 R6, [R1+0x27e8] ;  /* 0x0027e80001067983 */ /* 0x000e9e0000300a00 */
[----:B------:R-:W-:-:S06]  /*2ba70*/  NOP ;  /* 0x0000000000007918 */ /* 0x000fcc0000000000 */
[----:B------:R-:W-:Y:S04]  /*2ba80*/  STL.64 [R1+0x4b0], R8 ;  /* 0x0004b00801007387 */ /* 0x000fe80000100a00 */
[----:B------:R-:W-:Y:S04]  /*2ba90*/  STL.64 [R1+0x4b8], R10 ;  /* 0x0004b80a01007387 */ /* 0x000fe80000100a00 */
[----:B------:R-:W0:Y:S02]  /*2baa0*/  LDSM.16.MT88.4 R8, [R28+UR4+0x8180] ;  /* 0x008180041c08783b */ /* 0x000e240008004200 */
[----:B0-----:R-:W-:-:S02]  /*2bab0*/  IMAD.MOV.U32 R15, RZ, RZ, R10 ;  /* 0x000000ffff0f7224 */ /* 0x001fc400078e000a */
[----:B------:R0:W-:Y:S01]  /*2bac0*/  STL.64 [R1+0x50], R8 ;  /* 0x0000500801007387 */ /* 0x0001e20000100a00 */
[----:B------:R-:W-:-:S03]  /*2bad0*/  IMAD.MOV.U32 R14, RZ, RZ, R11 ;  /* 0x000000ffff0e7224 */ /* 0x000fc600078e000b */
[----:B------:R-:W2:Y:S04]  /*2bae0*/  LDL.LU.64 R10, [R1+0x27e0] ;  /* 0x0027e000010a7983 */ /* 0x000ea80000300a00 */
[----:B0-----:R-:W2:Y:S04]  /*2baf0*/  LDL.LU.64 R8, [R1+0x27d8] ;  /* 0x0027d80001087983 */ /* 0x001ea80000300a00 */
[----:B------:R-:W-:Y:S04]  /*2bb00*/  STL [R1+0x26cc], R14 ;  /* 0x0026cc0e01007387 */ /* 0x000fe80000100800 */
[----:B------:R-:W-:Y:S01]  /*2bb10*/  STL [R1+0x26c8], R15 ;  /* 0x0026c80f01007387 */ /* 0x000fe20000100800 */
[----:B------:R-:W-:-:S02]  /*2bb20*/  IMAD.MOV.U32 R21, RZ, RZ, R16 ;  /* 0x000000ffff157224 */ /* 0x000fc400078e0010 */
[----:B------:R-:W-:Y:S02]  /*2bb30*/  IMAD.MOV.U32 R0, RZ, RZ, R18 ;  /* 0x000000ffff007224 */ /* 0x000fe400078e0012 */
[----:B------:R-:W-:Y:S01]  /*2bb40*/  IMAD.MOV.U32 R3, RZ, RZ, R19 ;  /* 0x000000ffff037224 */ /* 0x000fe200078e0013 */
[----:B--2---:R-:W-:Y:S01]  /*2bb50*/  HMMA.16816.F32.BF16 R4, R16, R6, R8 ;  /* 0x000000061004723c */ /* 0x004fe20000041808 */
[----:B------:R-:W2:Y:S04]  /*2bb60*/  LDL.LU.64 R10, [R1+0x27d0] ;  /* 0x0027d000010a7983 */ /* 0x000ea80000300a00 */
[----:B------:R-:W2:-:S15]  /*2bb70*/  LDL.LU.64 R8, [R1+0x27c8] ;  /* 0x0027c80001087983 */ /* 0x000e9e0000300a00 */
[----:B------:R-:W-:-:S03]  /*2bb80*/  NOP ;  /* 0x0000000000007918 */ /* 0x000fc60000000000 */
[----:B------:R0:W-:Y:S02]  /*2bb90*/  STL.64 [R1+0x490], R4 ;  /* 0x0004900401007387 */ /* 0x0001e40000100a00 */
[----:B0-----:R-:W-:Y:S02]  /*2bba0*/  IMAD.MOV.U32 R5, RZ, RZ, R17 ;  /* 0x000000ffff057224 */ /* 0x001fe400078e0011 */
[----:B------:R-:W0:Y:S04]  /*2bbb0*/  LDSM.16.MT88.4 R16, [R28+UR4+0x8200] ;  /* 0x008200041c10783b */ /* 0x000e280008004200 */
[----:B------:R1:W-:Y:S04]  /*2bbc0*/  STL.64 [R1+0x498], R6 ;  /* 0x0004980601007387 */ /* 0x0003e80000100a00 */
[----:B-1----:R-:W3:Y:S04]  /*2bbd0*/  LDL.LU.64 R6, [R1+0x27c0] ;  /* 0x0027c00001067983 */ /* 0x002ee80000300a00 */
[----:B------:R-:W3:Y:S01]  /*2bbe0*/  LDL.LU R4, [R1+0x27b8] ;  /* 0x0027b80001047983 */ /* 0x000ee20000300800 */
[----:B0-----:R-:W-:-:S03]  /*2bbf0*/  IMAD.MOV.U32 R14, RZ, RZ, R18 ;  /* 0x000000ffff0e7224 */ /* 0x001fc600078e0012 */
[----:B------:R0:W-:Y:S01]  /*2bc00*/  STL.64 [R1+0x60], R16 ;  /* 0x0000601001007387 */ /* 0x0001e20000100a00 */
[----:B------:R-:W-:-:S03]  /*2bc10*/  IMAD.MOV.U32 R15, RZ, RZ, R19 ;  /* 0x000000ffff0f7224 */ /* 0x000fc600078e0013 */
[----:B0-----:R-:W3:Y:S04]  /*2bc20*/  LDL.LU R16, [R1+0x470] ;  /* 0x0004700001107983 */ /* 0x001ee80000300800 */
[----:B------:R-:W3:Y:S04]  /*2bc30*/  LDL.LU R17, [R1+0x474] ;  /* 0x0004740001117983 */ /* 0x000ee80000300800 */
[----:B------:R-:W3:Y:S04]  /*2bc40*/  LDL.LU R18, [R1+0x478] ;  /* 0x0004780001127983 */ /* 0x000ee80000300800 */
[----:B------:R-:W3:Y:S04]  /*2bc50*/  LDL.LU R19, [R1+0x47c] ;  /* 0x00047c0001137983 */ /* 0x000ee80000300800 */
[----:B------:R-:W-:Y:S04]  /*2bc60*/  STL.64 [R1+0x2768], R14 ;  /* 0x0027680e01007387 */ /* 0x000fe80000100a00 */
[----:B------:R0:W-:Y:S02]  /*2bc70*/  STL.64 [R1+0x2760], R12 ;  /* 0x0027600c01007387 */ /* 0x0001e40000100a00 */
[----:B0-----:R-:W-:-:S02]  /*2bc80*/  IMAD.MOV.U32 R12, RZ, RZ, R21 ;  /* 0x000000ffff0c7224 */ /* 0x001fc400078e0015 */
[----:B------:R-:W3:Y:S01]  /*2bc90*/  LDL.LU R21, [R1+0x27b4] ;  /* 0x0027b40001157983 */ /* 0x000ee20000300800 */
[----:B------:R-:W-:Y:S02]  /*2bca0*/  IMAD.MOV.U32 R13, RZ, RZ, R5 ;  /* 0x000000ffff0d7224 */ /* 0x000fe400078e0005 */
[----:B------:R-:W-:Y:S02]  /*2bcb0*/  IMAD.MOV.U32 R14, RZ, RZ, R0 ;  /* 0x000000ffff0e7224 */ /* 0x000fe400078e0000 */
[----:B------:R-:W-:Y:S01]  /*2bcc0*/  IMAD.MOV.U32 R15, RZ, RZ, R3 ;  /* 0x000000ffff0f7224 */ /* 0x000fe200078e0003 */
[----:B------:R-:W3:Y:S04]  /*2bcd0*/  LDL.LU R5, [R1+0x27b0] ;  /* 0x0027b00001057983 */ /* 0x000ee80000300800 */
[----:B------:R-:W3:Y:S04]  /*2bce0*/  LDL.LU R0, [R1+0x27ac] ;  /* 0x0027ac0001007983 */ /* 0x000ee80000300800 */
[----:B------:R-:W3:Y:S01]  /*2bcf0*/  LDL.LU R3, [R1+0x27a8] ;  /* 0x0027a80001037983 */ /* 0x000ee20000300800 */
[----:B--2---:R-:W-:Y:S07]  /*2bd00*/  HMMA.16816.F32.BF16 R8, R12, R22, R8 ;  /* 0x000000160c08723c */ /* 0x004fee0000041808 */
[----:B----4-:R-:W-:-:S15]  /*2bd10*/  IMAD.MOV.U32 R22, RZ, RZ, R24 ;  /* 0x000000ffff167224 */ /* 0x010fde00078e0018 */
[----:B------:R-:W-:-:S01]  /*2bd20*/  NOP ;  /* 0x0000000000007918 */ /* 0x000fc20000000000 */
[----:B------:R-:W-:Y:S04]  /*2bd30*/  STL.64 [R1+0x480], R8 ;  /* 0x0004800801007387 */ /* 0x000fe80000100a00 */
[----:B------:R0:W-:Y:S04]  /*2bd40*/  STL.64 [R1+0x488], R10 ;  /* 0x0004880a01007387 */ /* 0x0001e80000100a00 */
[----:B0-----:R-:W2:Y:S04]  /*2bd50*/  LDL.LU.64 R10, [R1+0x27a0] ;  /* 0x0027a000010a7983 */ /* 0x001ea80000300a00 */
[----:B------:R-:W4:Y:S01]  /*2bd60*/  LDL.LU.64 R8, [R1+0x2798] ;  /* 0x0027980001087983 */ /* 0x000f220000300a00 */
[----:B---3--:R-:W-:-:S03]  /*2bd70*/  IMAD.MOV.U32 R23, RZ, RZ, R7 ;  /* 0x000000ffff177224 */ /* 0x008fc600078e0007 */
[----:B------:R0:W-:Y:S02]  /*2bd80*/  STL.64 [R1+0x2600], R20 ;  /* 0x0026001401007387 */ /* 0x0001e40000100a00 */
[----:B0-----:R-:W-:Y:S02]  /*2bd90*/  IMAD.MOV.U32 R20, RZ, RZ, R2 ;  /* 0x000000ffff147224 */ /* 0x001fe400078e0002 */
[----:B------:R-:W-:Y:S01]  /*2bda0*/  IMAD.MOV.U32 R21, RZ, RZ, R29 ;  /* 0x000000ffff157224 */ /* 0x000fe200078e001d */
[----:B------:R-:W3:Y:S04]  /*2bdb0*/  LDL.LU R2, [R1+0x2790] ;  /* 0x0027900001027983 */ /* 0x000ee80000300800 */
[----:B------:R-:W4:Y:S04]  /*2bdc0*/  LDL.LU R29, [R1+0x278c] ;  /* 0x00278c00011d7983 */ /* 0x000f280000300800 */
[----:B------:R-:W4:Y:S04]  /*2bdd0*/  LDL.LU R24, [R1+0x2788] ;  /* 0x0027880001187983 */ /* 0x000f280000300800 */
[----:B------:R-:W-:Y:S04]  /*2bde0*/  STL.64 [R1+0x26f8], R22 ;  /* 0x0026f81601007387 */ /* 0x000fe80000100a00 */
[----:B------:R0:W-:Y:S04]  /*2bdf0*/  STL.64 [R1+0x26f0], R20 ;  /* 0x0026f01401007387 */ /* 0x0001e80000100a00 */
[----:B0-----:R-:W2:Y:S01]  /*2be00*/  LDL.LU R20, [R1+0x4a0] ;  /* 0x0004a00001147983 */ /* 0x001ea20000300800 */
[----:B------:R-:W-:-:S02]  /*2be10*/  IMAD.MOV.U32 R21, RZ, RZ, R3 ;  /* 0x000000ffff157224 */ /* 0x000fc400078e0003 */
[----:B------:R-:W-:Y:S02]  /*2be20*/  IMAD.MOV.U32 R23, RZ, RZ, R0 ;  /* 0x000000ffff177224 */ /* 0x000fe400078e0000 */
[----:B---3--:R-:W-:-:S07]  /*2be30*/  IMAD.MOV.U32 R22, RZ, RZ, R2 ;  /* 0x000000ffff167224 */ /* 0x008fce00078e0002 */
[----:B--2---:R-:W-:Y:S07]  /*2be40*/  HMMA.16816.F32.BF16 R12, R12, R26, R20 ;  /* 0x0000001a0c0c723c */ /* 0x004fee0000041814 */
[----:B------:R-:W-:Y:S02]  /*2be50*/  IMAD.MOV.U32 R22, RZ, RZ, R10 ;  /* 0x000000ffff167224 */ /* 0x000fe400078e000a */
[----:B------:R-:W-:Y:S02]  /*2be60*/  IMAD.MOV.U32 R23, RZ, RZ, R6 ;  /* 0x000000ffff177224 */ /* 0x000fe400078e0006 */
[----:B------:R-:W-:-:S02]  /*2be70*/  IMAD.MOV.U32 R20, RZ, RZ, R25 ;  /* 0x000000ffff147224 */ /* 0x000fc400078e0019 */
[----:B------:R-:W-:Y:S01]  /*2be80*/  IMAD.MOV.U32 R21, RZ, RZ, R11 ;  /* 0x000000ffff157224 */ /* 0x000fe200078e000b */
[----:B------:R-:W2:Y:S04]  /*2be90*/  LDL.LU R25, [R1+0x2784] ;  /* 0x0027840001197983 */ /* 0x000ea80000300800 */
[----:B------:R-:W-:Y:S04]  /*2bea0*/  STL.64 [R1+0x2748], R22 ;  /* 0x0027481601007387 */ /* 0x000fe80000100a00 */
[----:B------:R0:W-:Y:S04]  /*2beb0*/  STL.64 [R1+0x2740], R20 ;  /* 0x0027401401007387 */ /* 0x0001e80000100a00 */
[----:B0-----:R-:W3:Y:S04]  /*2bec0*/  LDL.LU R20, [R1+0x30] ;  /* 0x0000300001147983 */ /* 0x001ee80000300800 */
[----:B------:R-:W3:Y:S04]  /*2bed0*/  LDL.LU R21, [R1+0x34] ;  /* 0x0000340001157983 */ /* 0x000ee80000300800 */
[----:B------:R-:W3:Y:S01]  /*2bee0*/  LDL.LU R22, [R1+0x38] ;  /* 0x0000380001167983 */ /* 0x000ee20000300800 */
[----:B----4-:R-:W-:-:S03]  /*2bef0*/  IMAD.MOV.U32 R23, RZ, RZ, R29 ;  /* 0x000000ffff177224 */ /* 0x010fc600078e001d */
[----:B------:R-:W4:Y:S01]  /*2bf00*/  LDL.LU R29, [R1+0x2780] ;  /* 0x00278000011d7983 */ /* 0x000f220000300800 */
[----:B------:R-:W-:Y:S02]  /*2bf10*/  IMAD.MOV.U32 R7, RZ, RZ, R12 ;  /* 0x000000ffff077224 */ /* 0x000fe400078e000c */
[----:B------:R-:W-:Y:S02]  /*2bf20*/  IMAD.MOV.U32 R3, RZ, RZ, R13 ;  /* 0x000000ffff037224 */ /* 0x000fe400078e000d */
[----:B------:R-:W-:Y:S02]  /*2bf30*/  IMAD.MOV.U32 R2, RZ, RZ, R14 ;  /* 0x000000ffff027224 */ /* 0x000fe400078e000e */
[----:B------:R-:W-:Y:S01]  /*2bf40*/  IMAD.MOV.U32 R0, RZ, RZ, R15 ;  /* 0x000000ffff007224 */ /* 0x000fe200078e000f */
[----:B--2---:R-:W-:Y:S01]  /*2bf50*/  STL.64 [R1+0x2660], R24 ;  /* 0x0026601801007387 */ /* 0x004fe20000100a00 */
[----:B---3--:R-:W-:Y:S03]  /*2bf60*/  HMMA.16816.F32.BF16 R12, R20, R4, R16 ;  /* 0x00000004140c723c */ /* 0x008fe60000041810 */
[----:B------:R-:W-:Y:S04]  /*2bf70*/  STL [R1+0x2478], R7 ;  /* 0x0024780701007387 */ /* 0x000fe80000100800 */
[----:B------:R-:W-:Y:S04]  /*2bf80*/  STL [R1+0x2470], R0 ;  /* 0x0024700001007387 */ /* 0x000fe80000100800 */
[----:B------:R-:W-:Y:S04]  /*2bf90*/  STL [R1+0x2404], R2 ;  /* 0x0024040201007387 */ /* 0x000fe80000100800 */
[----:B------:R-:W-:Y:S08]  /*2bfa0*/  STL [R1+0x2400], R3 ;  /* 0x0024000301007387 */ /* 0x000ff00000100800 */
[----:B------:R-:W-:Y:S04]  /*2bfb0*/  STL.64 [R1+0x470], R12 ;  /* 0x0004700c01007387 */ /* 0x000fe80000100a00 */
[----:B------:R-:W-:Y:S01]  /*2bfc0*/  STL [R1+0x478], R14 ;  /* 0x0004780e01007387 */ /* 0x000fe20000100800 */
[----:B------:R-:W-:-:S03]  /*2bfd0*/  IMAD.MOV.U32 R6, RZ, RZ, R15 ;  /* 0x000000ffff067224 */ /* 0x000fc600078e000f */
[----:B------:R-:W0:Y:S04]  /*2bfe0*/  LDSM.16.MT88.4 R12, [R28+UR4+0x8280] ;  /* 0x008280041c0c783b */ /* 0x000e280008004200 */
[----:B------:R-:W-:Y:S04]  /*2bff0*/  STL [R1+0x247c], R6 ;  /* 0x00247c0601007387 */ /* 0x000fe80000100800 */
[----:B------:R-:W-:Y:S01]  /*2c000*/  STL.64 [R1+0x2750], R4 ;  /* 0x0027500401007387 */ /* 0x000fe20000100a00 */
[----:B----4-:R-:W-:-:S03]  /*2c010*/  IMAD.MOV.U32 R26, RZ, RZ, R29 ;  /* 0x000000ffff1a7224 */ /* 0x010fc600078e001d */
[----:B0-----:R-:W-:Y:S04]  /*2c020*/  STL.64 [R1+0x40], R12 ;  /* 0x0000400c01007387 */ /* 0x001fe80000100a00 */
[----:B------:R-:W2:Y:S04]  /*2c030*/  LDL.LU R24, [R1+0x140] ;  /* 0x0001400001187983 */ /* 0x000ea80000300800 */
[----:B------:R-:W2:Y:S04]  /*2c040*/  LDL.LU R25, [R1+0x144] ;  /* 0x0001440001197983 */ /* 0x000ea80000300800 */
[----:B------:R-:W3:Y:S04]  /*2c050*/  LDL.LU R29, [R1+0x277c] ;  /* 0x00277c00011d7983 */ /* 0x000ee80000300800 */
[----:B------:R-:W4:Y:S04]  /*2c060*/  LDL.LU R27, [R1+0x14c] ;  /* 0x00014c00011b7983 */ /* 0x000f280000300800 */
[----:B----4-:R-:W-:Y:S04]  /*2c070*/  STL.64 [R1+0x26d8], R26 ;  /* 0x0026d81a01007387 */ /* 0x010fe80000100a00 */
[----:B--2---:R0:W-:Y:S04]  /*2c080*/  STL.64 [R1+0x26d0], R24 ;  /* 0x0026d01801007387 */ /* 0x0041e80000100a00 */
[----:B0-----:R-:W2:Y:S04]  /*2c090*/  LDL.LU R24, [R1+0x1a0] ;  /* 0x0001a00001187983 */ /* 0x001ea80000300800 */
[----:B------:R-:W2:Y:S04]  /*2c0a0*/  LDL.LU R25, [R1+0x1a4] ;  /* 0x0001a40001197983 */ /* 0x000ea80000300800 */
[----:B------:R-:W4:Y:S01]  /*2c0b0*/  LDL.LU R26, [R1+0x1a8] ;  /* 0x0001a800011a7983 */ /* 0x000f220000300800 */
[----:B---3--:R-:W-:-:S03]  /*2c0c0*/  IMAD.MOV.U32 R27, RZ, RZ, R29 ;  /* 0x000000ffff1b7224 */ /* 0x008fc600078e001d */
        /* <DEDUP_REMOVED lines=9> */
[----:B------:R-:W3:Y:S01]  /*2c160*/  LDL.LU R12, [R1+0x630] ;  /* 0x00063000010c7983 */ /* 0x000ee20000300800 */
[----:B------:R-:W-:-:S03]  /*2c170*/  IMAD.MOV.U32 R10, RZ, RZ, R14 ;  /* 0x000000ffff0a7224 */ /* 0x000fc600078e000e */
[----:B------:R-:W3:Y:S01]  /*2c180*/  LDL.LU R13, [R1+0x634] ;  /* 0x00063400010d7983 */ /* 0x000ee20000300800 */
[----:B------:R-:W-:-:S03]  /*2c190*/  IMAD.MOV.U32 R11, RZ, RZ, R15 ;  /* 0x000000ffff0b7224 */ /* 0x000fc600078e000f */
[----:B------:R-:W3:Y:S04]  /*2c1a0*/  LDL.LU R14, [R1+0x638] ;  /* 0x00063800010e7983 */ /* 0x000ee80000300800 */
[----:B------:R-:W3:Y:S04]  /*2c1b0*/  LDL.LU R15, [R1+0x63c] ;  /* 0x00063c00010f7983 */ /* 0x000ee80000300800 */
[----:B----4-:R-:W-:Y:S04]  /*2c1c0*/  STL.64 [R1+0x26e8], R26 ;  /* 0x0026e81a01007387 */ /* 0x010fe80000100a00 */
[----:B--2---:R0:W-:Y:S04]  /*2c1d0*/  STL.64 [R1+0x26e0], R24 ;  /* 0x0026e01801007387 */ /* 0x0041e80000100a00 */
[----:B0-----:R-:W2:Y:S04]  /*2c1e0*/  LDL.LU R24, [R1+0x2f0] ;  /* 0x0002f00001187983 */ /* 0x001ea80000300800 */
[----:B------:R-:W2:Y:S04]  /*2c1f0*/  LDL.LU R25, [R1+0x2f4] ;  /* 0x0002f40001197983 */ /* 0x000ea80000300800 */
[----:B------:R-:W4:Y:S04]  /*2c200*/  LDL.LU R26, [R1+0x2f8] ;  /* 0x0002f800011a7983 */ /* 0x000f280000300800 */
        /* <DEDUP_REMOVED lines=8> */
[----:B----4-:R-:W-:Y:S04]  /*2c290*/  STL.64 [R1+0x2718], R26 ;  /* 0x0027181a01007387 */ /* 0x010fe80000100a00 */
[----:B--2---:R0:W-:Y:S04]  /*2c2a0*/  STL.64 [R1+0x2710], R24 ;  /* 0x0027101801007387 */ /* 0x0041e80000100a00 */
[----:B0-----:R-:W2:Y:S04]  /*2c2b0*/  LDL.LU R24, [R1+0x550] ;  /* 0x0005500001187983 */ /* 0x001ea80000300800 */
[----:B------:R-:W2:Y:S04]  /*2c2c0*/  LDL.LU R25, [R1+0x554] ;  /* 0x0005540001197983 */ /* 0x000ea80000300800 */
[----:B------:R-:W4:Y:S04]  /*2c2d0*/  LDL.LU R26, [R1+0x558] ;  /* 0x00055800011a7983 */ /* 0x000f280000300800 */
[----:B------:R-:W4:Y:S01]  /*2c2e0*/  LDL.LU R27, [R1+0x55c] ;  /* 0x00055c00011b7983 */ /* 0x000f220000300800 */
[----:B------:R-:W-:Y:S03]  /*2c2f0*/  HMMA.16816.F32.BF16 R12, R20, R8, R12 ;  /* 0x00000008140c723c */ /* 0x000fe6000004180c */
[----:B----4-:R3:W-:Y:S04]  /*2c300*/  STL.64 [R1+0x2728], R26 ;  /* 0x0027281a01007387 */ /* 0x0107e80000100a00 */
[----:B--2---:R0:W-:Y:S01]  /*2c310*/  STL.64 [R1+0x2720], R24 ;  /* 0x0027201801007387 */ /* 0x0041e20000100a00 */
[----:B---3--:R-:W-:-:S03]  /*2c320*/  IMAD.MOV.U32 R26, RZ, RZ, R29 ;  /* 0x000000ffff1a7224 */ /* 0x008fc600078e001d */
[----:B0-----:R-:W2:Y:S04]  /*2c330*/  LDL.LU R24, [R1+0x560] ;  /* 0x0005600001187983 */ /* 0x001ea80000300800 */
[----:B------:R-:W2:Y:S04]  /*2c340*/  LDL.LU R25, [R1+0x564] ;  /* 0x0005640001197983 */ /* 0x000ea80000300800 */
[----:B------:R-:W3:Y:S04]  /*2c350*/  LDL.LU R29, [R1+0x2770] ;  /* 0x00277000011d7983 */ /* 0x000ee80000300800 */
[----:B------:R-:W4:Y:S04]  /*2c360*/  LDL.LU R27, [R1+0x56c] ;  /* 0x00056c00011b7983 */ /* 0x000f280000300800 */
[----:B----4-:R-:W-:Y:S04]  /*2c370*/  STL.64 [R1+0x2738], R26 ;  /* 0x0027381a01007387 */ /* 0x010fe80000100a00 */
[----:B--2---:R0:W-:Y:S04]  /*2c380*/  STL.64 [R1+0x2730], R24 ;  /* 0x0027301801007387 */ /* 0x0041e80000100a00 */
[----:B0-----:R-:W2:Y:S04]  /*2c390*/  LDL.LU R24, [R1+0x570] ;  /* 0x0005700001187983 */ /* 0x001ea80000300800 */
[----:B------:R-:W2:Y:S04]  /*2c3a0*/  LDL.LU R25, [R1+0x574] ;  /* 0x0005740001197983 */ /* 0x000ea80000300800 */
[----:B------:R-:W2:Y:S01]  /*2c3b0*/  LDL.LU R26, [R1+0x578] ;  /* 0x00057800011a7983 */ /* 0x000ea20000300800 */
[----:B---3--:R-:W-:-:S03]  /*2c3c0*/  IMAD.MOV.U32 R27, RZ, RZ, R29 ;  /* 0x000000ffff1b7224 */ /* 0x008fc600078e001d */
[----:B------:R-:W-:Y:S04]  /*2c3d0*/  STL.64 [R1+0x460], R12 ;  /* 0x0004600c01007387 */ /* 0x000fe80000100a00 */
[----:B------:R0:W-:Y:S01]  /*2c3e0*/  STL [R1+0x468], R14 ;  /* 0x0004680e01007387 */ /* 0x0001e20000100800 */
[----:B------:R-:W-:-:S03]  /*2c3f0*/  IMAD.MOV.U32 R29, RZ, RZ, R15 ;  /* 0x000000ffff1d7224 */ /* 0x000fc600078e000f */
[----:B0-----:R-:W3:Y:S04]  /*2c400*/  LDL.LU.64 R14, [R1+0x2768] ;  /* 0x00276800010e7983 */ /* 0x001ee80000300a00 */
[----:B------:R-:W4:Y:S04]  /*2c410*/  LDL.LU.64 R12, [R1+0x2760] ;  /* 0x00276000010c7983 */ /* 0x000f280000300a00 */
[----:B------:R-:W-:Y:S01]  /*2c420*/  STL [R1+0x2474], R29 ;  /* 0x0024741d01007387 */ /* 0x000fe20000100800 */
[----:B----4-:R-:W-:-:S15]  /*2c430*/  HMMA.16816.F32.BF16 R16, R20, R12, R16 ;  /* 0x0000000c1410723c */ /* 0x010fde0000041810 */
[----:B------:R-:W-:-:S08]  /*2c440*/  NOP ;  /* 0x0000000000007918 */ /* 0x000fd00000000000 */
[----:B------:R0:W-:Y:S04]  /*2c450*/  STL.64 [R1+0x4a0], R16 ;  /* 0x0004a01001007387 */ /* 0x0001e80000100a00 */
[----:B------:R-:W-:Y:S04]  /*2c460*/  STL.64 [R1+0x4a8], R18 ;  /* 0x0004a81201007387 */ /* 0x000fe80000100a00 */
[----:B0-----:R-:W4:Y:S02]  /*2c470*/  LDL.LU.64 R16, [R1+0x2758] ;  /* 0x0027580001107983 */ /* 0x001f240000300a00 */
[----:B----4-:R-:W-:Y:S02]  /*2c480*/  HMMA.16816.F32.BF16 R20, R20, R16, R4 ;  /* 0x000000101414723c */ /* 0x010fe40000041804 */
[----:B------:R-:W2:-:S15]  /*2c490*/  LDL.LU.64 R4, [R1+0x2750] ;  /* 0x0027500001047983 */ /* 0x000e9e0000300a00 */
[----:B------:R-:W-:-:S06]  /*2c4a0*/  NOP ;  /* 0x0000000000007918 */ /* 0x000fcc0000000000 */
        /* <DEDUP_REMOVED lines=41> */
[----:B------:R0:W-:Y:S01]  /*2c740*/  STL.64 [R1+0x310], R24 ;  /* 0x0003101801007387 */ /* 0x0001e20000100a00 */
[----:B------:R-:W-:Y:S02]  /*2c750*/  IMAD.MOV.U32 R19, RZ, RZ, R26 ;  /* 0x000000ffff137224 */ /* 0x000fe400078e001a */
[----:B------:R-:W-:Y:S02]  /*2c760*/  IMAD.MOV.U32 R18, RZ, RZ, R27 ;  /* 0x000000ffff127224 */ /* 0x000fe400078e001b */
[----:B------:R-:W2:Y:S04]  /*2c770*/  LDL.LU.64 R26, [R1+0x26d8] ;  /* 0x0026d800011a7983 */ /* 0x000ea80000300a00 */
[----:B0-----:R-:W2:Y:S04]  /*2c780*/  LDL.LU.64 R24, [R1+0x26d0] ;  /* 0x0026d00001187983 */ /* 0x001ea80000300a00 */
[----:B------:R-:W-:Y:S04]  /*2c790*/  STL.64 [R1+0x26b0], R10 ;  /* 0x0026b00a01007387 */ /* 0x000fe80000100a00 */
[----:B------:R0:W-:Y:S04]  /*2c7a0*/  STL.64 [R1+0x26a8], R8 ;  /* 0x0026a80801007387 */ /* 0x0001e80000100a00 */
[----:B0-----:R-:W4:Y:S04]  /*2c7b0*/  LDL.LU R8, [R1+0x190] ;  /* 0x0001900001087983 */ /* 0x001f280000300800 */
[----:B------:R-:W4:Y:S04]  /*2c7c0*/  LDL.LU R9, [R1+0x194] ;  /* 0x0001940001097983 */ /* 0x000f280000300800 */
[----:B------:R-:W4:Y:S04]  /*2c7d0*/  LDL.LU R10, [R1+0x198] ;  /* 0x00019800010a7983 */ /* 0x000f280000300800 */
[----:B------:R-:W4:Y:S04]  /*2c7e0*/  LDL.LU R11, [R1+0x19c] ;  /* 0x00019c00010b7983 */ /* 0x000f280000300800 */
[----:B------:R-:W-:Y:S04]  /*2c7f0*/  STL [R1+0x22ac], R18 ;  /* 0x0022ac1201007387 */ /* 0x000fe80000100800 */
[----:B------:R-:W-:Y:S01]  /*2c800*/  STL [R1+0x22a8], R19 ;  /* 0x0022a81301007387 */ /* 0x000fe20000100800 */
[----:B----4-:R-:W-:-:S15]  /*2c810*/  HMMA.16816.F32.BF16 R8, R20, R12, R8 ;  /* 0x0000000c1408723c */ /* 0x010fde0000041808 */
[----:B------:R-:W-:-:S08]  /*2c820*/  NOP ;  /* 0x0000000000007918 */ /* 0x000fd00000000000 */
[----:B------:R-:W-:Y:S04]  /*2c830*/  STL.64 [R1+0x2e0], R8 ;  /* 0x0002e00801007387 */ /* 0x000fe80000100a00 */
[----:B------:R-:W-:Y:S04]  /*2c840*/  STL.64 [R1+0x2e8], R10 ;  /* 0x0002e80a01007387 */ /* 0x000fe80000100a00 */
[----:B------:R-:W0:Y:S02]  /*2c850*/  LDSM.16.MT88.4 R8, [R28+UR4+0x8300] ;  /* 0x008300041c08783b */ /* 0x000e240008004200 */
[----:B0-----:R-:W-:-:S02]  /*2c860*/  IMAD.MOV.U32 R6, RZ, RZ, R8 ;  /* 0x000000ffff067224 */ /* 0x001fc400078e0008 */
[----:B------:R-:W-:Y:S02]  /*2c870*/  IMAD.MOV.U32 R3, RZ, RZ, R9 ;  /* 0x000000ffff037224 */ /* 0x000fe400078e0009 */
[----:B------:R-:W-:Y:S02]  /*2c880*/  IMAD.MOV.U32 R2, RZ, RZ, R10 ;  /* 0x000000ffff027224 */ /* 0x000fe400078e000a */
[----:B------:R-:W-:Y:S02]  /*2c890*/  IMAD.MOV.U32 R0, RZ, RZ, R11 ;  /* 0x000000ffff007224 */ /* 0x000fe400078e000b */
[----:B--2---:R-:W-:Y:S01]  /*2c8a0*/  HMMA.16816.F32.BF16 R8, R20, R16, R24 ;  /* 0x000000101408723c */ /* 0x004fe20000041818 */
[----:B------:R-:W-:Y:S04]  /*2c8b0*/  STL [R1+0x25f8], R2 ;  /* 0x0025f80201007387 */ /* 0x000fe80000100800 */
[----:B------:R-:W-:Y:S04]  /*2c8c0*/  STL [R1+0x25f4], R3 ;  /* 0x0025f40301007387 */ /* 0x000fe80000100800 */
[----:B------:R-:W-:-:S14]  /*2c8d0*/  STL [R1+0x25f0], R6 ;  /* 0x0025f00601007387 */ /* 0x000fdc0000100800 */
[----:B------:R-:W-:Y:S04]  /*2c8e0*/  STL.64 [R1+0x260], R8 ;  /* 0x0002600801007387 */ /* 0x000fe80000100a00 */
[----:B------:R-:W2:Y:S04]  /*2c8f0*/  LDL.LU R20, [R1+0x240] ;  /* 0x0002400001147983 */ /* 0x000ea80000300800 */
[----:B------:R-:W2:Y:S04]  /*2c900*/  LDL.LU R21, [R1+0x244] ;  /* 0x0002440001157983 */ /* 0x000ea80000300800 */
[----:B------:R-:W4:Y:S04]  /*2c910*/  LDL.LU R22, [R1+0x248] ;  /* 0x0002480001167983 */ /* 0x000f280000300800 */
[----:B------:R-:W4:Y:S04]  /*2c920*/  LDL.LU R23, [R1+0x24c] ;  /* 0x00024c0001177983 */ /* 0x000f280000300800 */
[----:B----4-:R-:W-:Y:S04]  /*2c930*/  STL.64 [R1+0x2610], R22 ;  /* 0x0026101601007387 */ /* 0x010fe80000100a00 */
[----:B--2---:R0:W-:Y:S04]  /*2c940*/  STL.64 [R1+0x2608], R20 ;  /* 0x0026081401007387 */ /* 0x0041e80000100a00 */
[----:B0-----:R-:W2:Y:S04]  /*2c950*/  LDL.LU R20, [R1+0x4c0] ;  /* 0x0004c00001147983 */ /* 0x001ea80000300800 */
[----:B------:R-:W2:Y:S04]  /*2c960*/  LDL.LU R21, [R1+0x4c4] ;  /* 0x0004c40001157983 */ /* 0x000ea80000300800 */
[----:B------:R-:W4:Y:S04]  /*2c970*/  LDL.LU R22, [R1+0x4c8] ;  /* 0x0004c80001167983 */ /* 0x000f280000300800 */
[----:B------:R-:W4:Y:S01]  /*2c980*/  LDL.LU R23, [R1+0x4cc] ;  /* 0x0004cc0001177983 */ /* 0x000f220000300800 */
[----:B------:R-:W-:-:S02]  /*2c990*/  IMAD.MOV.U32 R18, RZ, RZ, R10 ;  /* 0x000000ffff127224 */ /* 0x000fc400078e000a */
[----:B------:R-:W-:Y:S01]  /*2c9a0*/  IMAD.MOV.U32 R19, RZ, RZ, R11 ;  /* 0x000000ffff137224 */ /* 0x000fe200078e000b */
[----:B----4-:R3:W-:Y:S04]  /*2c9b0*/  STL.64 [R1+0x2620], R22 ;  /* 0x0026201601007387 */ /* 0x0107e80000100a00 */
[----:B--2---:R0:W-:Y:S01]  /*2c9c0*/  STL.64 [R1+0x2618], R20 ;  /* 0x0026181401007387 */ /* 0x0041e20000100a00 */
[----:B---3--:R-:W-:-:S03]  /*2c9d0*/  IMAD.MOV.U32 R22, RZ, RZ, R14 ;  /* 0x000000ffff167224 */ /* 0x008fc600078e000e */
[----:B0-----:R-:W2:Y:S04]  /*2c9e0*/  LDL.LU R20, [R1+0x60] ;  /* 0x0000600001147983 */ /* 0x001ea80000300800 */
[----:B------:R-:W2:Y:S04]  /*2c9f0*/  LDL.LU R21, [R1+0x64] ;  /* 0x0000640001157983 */ /* 0x000ea80000300800 */
[----:B------:R-:W3:Y:S01]  /*2ca00*/  LDL.LU R14, [R1+0x26cc] ;  /* 0x0026cc00010e7983 */ /* 0x000ee20000300800 */
[----:B------:R-:W-:-:S03]  /*2ca10*/  IMAD.MOV.U32 R23, RZ, RZ, R15 ;  /* 0x000000ffff177224 */ /* 0x000fc600078e000f */
[----:B------:R-:W4:Y:S04]  /*2ca20*/  LDL.LU R15, [R1+0x26c8] ;  /* 0x0026c800010f7983 */ /* 0x000f280000300800 */
[----:B------:R-:W2:Y:S04]  /*2ca30*/  LDL.LU R8, [R1+0x540] ;  /* 0x0005400001087983 */ /* 0x000ea80000300800 */
[----:B------:R-:W2:Y:S04]  /*2ca40*/  LDL.LU R9, [R1+0x544] ;  /* 0x0005440001097983 */ /* 0x000ea80000300800 */
[----:B------:R-:W3:Y:S04]  /*2ca50*/  LDL.LU R10, [R1+0x548] ;  /* 0x00054800010a7983 */ /* 0x000ee80000300800 */
[----:B------:R-:W3:Y:S04]  /*2ca60*/  LDL.LU R11, [R1+0x54c] ;  /* 0x00054c00010b7983 */ /* 0x000ee80000300800 */
[----:B---3--:R-:W-:Y:S04]  /*2ca70*/  STL.64 [R1+0x26c0], R10 ;  /* 0x0026c00a01007387 */ /* 0x008fe80000100a00 */
[----:B--2---:R-:W-:Y:S04]  /*2ca80*/  STL.64 [R1+0x26b8], R8 ;  /* 0x0026b80801007387 */ /* 0x004fe80000100a00 */
[----:B------:R-:W-:Y:S04]  /*2ca90*/  STL.64 [R1+0x2670], R22 ;  /* 0x0026701601007387 */ /* 0x000fe80000100a00 */
[----:B------:R0:W-:Y:S04]  /*2caa0*/  STL.64 [R1+0x2668], R20 ;  /* 0x0026681401007387 */ /* 0x0001e80000100a00 */
[----:B------:R-:W1:Y:S04]  /*2cab0*/  LDSM.16.MT88.4 R8, [R28+UR4+0x8380] ;  /* 0x008380041c08783b */ /* 0x000e680008004200 */
[----:B0-----:R-:W2:Y:S04]  /*2cac0*/  LDL.LU R20, [R1+0x50] ;  /* 0x0000500001147983 */ /* 0x001ea80000300800 */
[----:B------:R-:W2:Y:S04]  /*2cad0*/  LDL.LU R21, [R1+0x54] ;  /* 0x0000540001157983 */ /* 0x000ea80000300800 */
[----:B------:R-:W3:Y:S04]  /*2cae0*/  LDL.LU R24, [R1+0x500] ;  /* 0x0005000001187983 */ /* 0x000ee80000300800 */
        /* <DEDUP_REMOVED lines=14> */
[----:B------:R-:W4:Y:S01]  /*2cbd0*/  LDL.LU R27, [R1+0x52c] ;  /* 0x00052c00011b7983 */ /* 0x000f220000300800 */
[----:B------:R-:W-:-:S02]  /*2cbe0*/  IMAD.MOV.U32 R23, RZ, RZ, R14 ;  /* 0x000000ffff177224 */ /* 0x000fc400078e000e */
[----:B-1----:R-:W-:Y:S02]  /*2cbf0*/  IMAD.MOV.U32 R14, RZ, RZ, R10 ;  /* 0x000000ffff0e7224 */ /* 0x002fe400078e000a */
[----:B------:R-:W-:Y:S02]  /*2cc00*/  IMAD.MOV.U32 R7, RZ, RZ, R11 ;  /* 0x000000ffff077224 */ /* 0x000fe400078e000b */
[----:B------:R-:W-:Y:S02]  /*2cc10*/  IMAD.MOV.U32 R6, RZ, RZ, R8 ;  /* 0x000000ffff067224 */ /* 0x000fe400078e0008 */
[----:B------:R-:W-:Y:S01]  /*2cc20*/  IMAD.MOV.U32 R29, RZ, RZ, R9 ;  /* 0x000000ffff1d7224 */ /* 0x000fe200078e0009 */
[----:B----4-:R-:W-:Y:S04]  /*2cc30*/  STL.64 [R1+0x26a0], R26 ;  /* 0x0026a01a01007387 */ /* 0x010fe80000100a00 */
[----:B---3--:R0:W-:Y:S04]  /*2cc40*/  STL.64 [R1+0x2698], R24 ;  /* 0x0026981801007387 */ /* 0x0081e80000100a00 */
[----:B0-----:R-:W3:Y:S04]  /*2cc50*/  LDL.LU R24, [R1+0x530] ;  /* 0x0005300001187983 */ /* 0x001ee80000300800 */
[----:B------:R-:W3:Y:S04]  /*2cc60*/  LDL.LU R25, [R1+0x534] ;  /* 0x0005340001197983 */ /* 0x000ee80000300800 */
[----:B------:R-:W3:Y:S04]  /*2cc70*/  LDL.LU R26, [R1+0x538] ;  /* 0x00053800011a7983 */ /* 0x000ee80000300800 */
[----:B------:R-:W3:Y:S04]  /*2cc80*/  LDL.LU R27, [R1+0x53c] ;  /* 0x00053c00011b7983 */ /* 0x000ee80000300800 */
[----:B------:R-:W-:Y:S04]  /*2cc90*/  STL [R1+0x22b4], R18 ;  /* 0x0022b41201007387 */ /* 0x000fe80000100800 */
[----:B------:R0:W-:Y:S04]  /*2cca0*/  STL [R1+0x22b0], R19 ;  /* 0x0022b01301007387 */ /* 0x0001e80000100800 */
[----:B------:R-:W2:Y:S04]  /*2ccb0*/  LDL.LU.64 R10, [R1+0x26c0] ;  /* 0x0026c000010a7983 */ /* 0x000ea80000300a00 */
[----:B------:R-:W2:Y:S01]  /*2ccc0*/  LDL.LU.64 R8, [R1+0x26b8] ;  /* 0x0026b80001087983 */ /* 0x000ea20000300a00 */
[----:B------:R-:W-:-:S07]  /*2ccd0*/  IMAD.MOV.U32 R22, RZ, RZ, R15 ;  /* 0x000000ffff167224 */ /* 0x000fce00078e000f */
[----:B--2---:R-:W-:-:S15]  /*2cce0*/  HMMA.16816.F32.BF16 R8, R20, R4, R8 ;  /* 0x000000041408723c */ /* 0x004fde0000041808 */
[----:B------:R-:W-:-:S08]  /*2ccf0*/  NOP ;  /* 0x0000000000007918 */ /* 0x000fd00000000000 */
[----:B------:R-:W-:Y:S04]  /*2cd00*/  STL [R1+0x80], R8 ;  /* 0x0000800801007387 */ /* 0x000fe80000100800 */
[----:B------:R1:W-:Y:S01]  /*2cd10*/  STL [R1+0x8c], R11 ;  /* 0x00008c0b01007387 */ /* 0x0003e20000100800 */
[----:B0-----:R-:W-:Y:S02]  /*2cd20*/  IMAD.MOV.U32 R19, RZ, RZ, R10 ;  /* 0x000000ffff137224 */ /* 0x001fe400078e000a */
[----:B------:R-:W-:Y:S01]  /*2cd30*/  IMAD.MOV.U32 R18, RZ, RZ, R9 ;  /* 0x000000ffff127224 */ /* 0x000fe200078e0009 */
[----:B-1----:R-:W2:Y:S04]  /*2cd40*/  LDL.LU.64 R10, [R1+0x26b0] ;  /* 0x0026b000010a7983 */ /* 0x002ea80000300a00 */
[----:B------:R-:W3:Y:S04]  /*2cd50*/  LDL.LU.64 R8, [R1+0x26a8] ;  /* 0x0026a80001087983 */ /* 0x000ee80000300a00 */
[----:B------:R-:W-:Y:S04]  /*2cd60*/  STL [R1+0x22bc], R18 ;  /* 0x0022bc1201007387 */ /* 0x000fe80000100800 */
[----:B------:R-:W-:Y:S01]  /*2cd70*/  STL [R1+0x22b8], R19 ;  /* 0x0022b81301007387 */ /* 0x000fe20000100800 */
[----:B---3--:R-:W-:-:S15]  /*2cd80*/  HMMA.16816.F32.BF16 R24, R20, R8, R24 ;  /* 0x000000081418723c */ /* 0x008fde0000041818 */
[----:B------:R-:W-:-:S08]  /*2cd90*/  NOP ;  /* 0x0000000000007918 */ /* 0x000fd00000000000 */
[----:B------:R-:W-:Y:S04]  /*2cda0*/  STL.64 [R1+0x2b0], R24 ;  /* 0x0002b01801007387 */ /* 0x000fe80000100a00 */
        /* <DEDUP_REMOVED lines=8> */
[----:B------:R-:W3:Y:S01]  /*2ce30*/  LDL.LU.64 R24, [R1+0x2688] ;  /* 0x0026880001187983 */ /* 0x000ee20000300a00 */
[----:B------:R-:W-:Y:S01]  /*2ce40*/  LOP3.LUT R15, R28, 0x40, RZ, 0x3c, !PT ;  /* 0x000000401c0f7812 */ /* 0x000fe200078e3cff */
[----:B---3--:R-:W-:Y:S02]  /*2ce50*/  HMMA.16816.F32.BF16 R20, R20, R16, R24 ;  /* 0x000000101414723c */ /* 0x008fe40000041818 */
[----:B------:R-:W3:Y:S04]  /*2ce60*/  LDL.LU.64 R26, [R1+0x2680] ;  /* 0x00268000011a7983 */ /* 0x000ee80000300a00 */
[----:B------:R-:W3:-:S15]  /*2ce70*/  LDL.LU.64 R24, [R1+0x2678] ;  /* 0x0026780001187983 */ /* 0x000ede0000300a00 */
[----:B------:R-:W-:-:S02]  /*2ce80*/  NOP ;  /* 0x0000000000007918 */ /* 0x000fc40000000000 */
[----:B------:R-:W-:Y:S04]  /*2ce90*/  STL.64 [R1+0x230], R20 ;  /* 0x0002301401007387 */ /* 0x000fe80000100a00 */
[----:B------:R-:W-:Y:S04]  /*2cea0*/  STL.64 [R1+0x238], R22 ;  /* 0x0002381601007387 */ /* 0x000fe80000100a00 */
[----:B------:R-:W0:Y:S02]  /*2ceb0*/  LDSM.16.MT88.4 R20, [R15+UR4+0x8000] ;  /* 0x008000040f14783b */ /* 0x000e240008004200 */
[----:B0-----:R-:W-:-:S02]  /*2cec0*/  IMAD.MOV.U32 R19, RZ, RZ, R22 ;  /* 0x000000ffff137224 */ /* 0x001fc400078e0016 */
[----:B------:R-:W-:Y:S02]  /*2ced0*/  IMAD.MOV.U32 R18, RZ, RZ, R23 ;  /* 0x000000ffff127224 */ /* 0x000fe400078e0017 */
[----:B------:R-:W-:Y:S02]  /*2cee0*/  IMAD.MOV.U32 R2, RZ, RZ, R20 ;  /* 0x000000ffff027224 */ /* 0x000fe400078e0014 */
[----:B------:R-:W-:Y:S01]  /*2cef0*/  IMAD.MOV.U32 R3, RZ, RZ, R21 ;  /* 0x000000ffff037224 */ /* 0x000fe200078e0015 */
[----:B------:R-:W3:Y:S04]  /*2cf00*/  LDL.LU.64 R22, [R1+0x2670] ;  /* 0x0026700001167983 */ /* 0x000ee80000300a00 */
[----:B------:R-:W3:Y:S04]  /*2cf10*/  LDL.LU.64 R20, [R1+0x2668] ;  /* 0x0026680001147983 */ /* 0x000ee80000300a00 */
[----:B------:R-:W-:Y:S04]  /*2cf20*/  STL.64 [R1+0x2640], R18 ;  /* 0x0026401201007387 */ /* 0x000fe80000100a00 */
[----:B------:R0:W-:Y:S04]  /*2cf30*/  STL.64 [R1+0x2638], R16 ;  /* 0x0026381001007387 */ /* 0x0001e80000100a00 */
[----:B0-----:R-:W4:Y:S04]  /*2cf40*/  LDL.LU R16, [R1+0x600] ;  /* 0x0006000001107983 */ /* 0x001f280000300800 */
[----:B------:R-:W4:Y:S04]  /*2cf50*/  LDL.LU R17, [R1+0x604] ;  /* 0x0006040001117983 */ /* 0x000f280000300800 */
[----:B------:R-:W2:Y:S04]  /*2cf60*/  LDL.LU R18, [R1+0x608] ;  /* 0x0006080001127983 */ /* 0x000ea80000300800 */
[----:B------:R-:W2:Y:S01]  /*2cf70*/  LDL.LU R19, [R1+0x60c] ;  /* 0x00060c0001137983 */ /* 0x000ea20000300800 */
[----:B---3--:R-:W-:Y:S03]  /*2cf80*/  HMMA.16816.F32.BF16 R24, R20, R4, R24 ;  /* 0x000000041418723c */ /* 0x008fe60000041818 */
[----:B--2---:R-:W-:Y:S04]  /*2cf90*/  STL.64 [R1+0x2650], R18 ;  /* 0x0026501201007387 */ /* 0x004fe80000100a00 */
[----:B----4-:R0:W-:Y:S04]  /*2cfa0*/  STL.64 [R1+0x2648], R16 ;  /* 0x0026481001007387 */ /* 0x0101e80000100a00 */
[----:B0-----:R-:W2:Y:S04]  /*2cfb0*/  LDL.LU R16, [R1+0x250] ;  /* 0x0002500001107983 */ /* 0x001ea80000300800 */
[----:B------:R-:W2:Y:S04]  /*2cfc0*/  LDL.LU R17, [R1+0x254] ;  /* 0x0002540001117983 */ /* 0x000ea80000300800 */
[----:B------:R-:W2:Y:S04]  /*2cfd0*/  LDL.LU R18, [R1+0x258] ;  /* 0x0002580001127983 */ /* 0x000ea80000300800 */
[----:B------:R-:W2:Y:S04]  /*2cfe0*/  LDL.LU R19, [R1+0x25c] ;  /* 0x00025c0001137983 */ /* 0x000ea80000300800 */
[----:B------:R0:W-:Y:S04]  /*2cff0*/  STL.64 [R1+0x220], R24 ;  /* 0x0002201801007387 */ /* 0x0001e80000100a00 */
[----:B------:R-:W-:Y:S04]  /*2d000*/  STL.64 [R1+0x228], R26 ;  /* 0x0002281a01007387 */ /* 0x000fe80000100a00 */
[----:B0-----:R-:W3:Y:S04]  /*2d010*/  LDL.LU.64 R24, [R1+0x2660] ;  /* 0x0026600001187983 */ /* 0x001ee80000300a00 */
[----:B------:R-:W-:Y:S04]  /*2d020*/  STL.64 [R1+0x2630], R6 ;  /* 0x0026300601007387 */ /* 0x000fe80000100a00 */
[----:B------:R0:W-:Y:S04]  /*2d030*/  STL.64 [R1+0x2628], R4 ;  /* 0x0026280401007387 */ /* 0x0001e80000100a00 */
[----:B0-----:R-:W4:Y:S04]  /*2d040*/  LDL.LU R4, [R1+0x4f0] ;  /* 0x0004f00001047983 */ /* 0x001f280000300800 */
[----:B------:R-:W4:Y:S01]  /*2d050*/  LDL.LU R5, [R1+0x4f4] ;  /* 0x0004f40001057983 */ /* 0x000f220000300800 */
[----:B---3--:R-:W-:-:S02]  /*2d060*/  IMAD.MOV.U32 R6, RZ, RZ, R25 ;  /* 0x000000ffff067224 */ /* 0x008fc400078e0019 */
[----:B------:R-:W-:Y:S02]  /*2d070*/  IMAD.MOV.U32 R7, RZ, RZ, R24 ;  /* 0x000000ffff077224 */ /* 0x000fe400078e0018 */
[----:B------:R-:W0:Y:S01]  /*2d080*/  LDSM.16.MT88.4 R24, [R15+UR4+0x8080] ;  /* 0x008080040f18783b */ /* 0x000e220008004200 */
[----:B--2---:R-:W-:Y:S03]  /*2d090*/  HMMA.16816.F32.BF16 R16, R20, R8, R16 ;  /* 0x000000081410723c */ /* 0x004fe60000041810 */
[----:B0-----:R0:W-:Y:S04]  /*2d0a0*/  STL.64 [R1+0x2500], R26 ;  /* 0x0025001a01007387 */ /* 0x0011e80000100a00 */
[----:B------:R1:W-:Y:S01]  /*2d0b0*/  STL.64 [R1+0x24f8], R24 ;  /* 0x0024f81801007387 */ /* 0x0003e20000100a00 */
[----:B0-----:R-:W-:-:S03]  /*2d0c0*/  IMAD.MOV.U32 R26, RZ, RZ, R10 ;  /* 0x000000ffff1a7224 */ /* 0x001fc600078e000a */
[----:B-1----:R-:W2:Y:S04]  /*2d0d0*/  LDL.LU R24, [R1+0x40] ;  /* 0x0000400001187983 */ /* 0x002ea80000300800 */
[----:B------:R-:W2:Y:S04]  /*2d0e0*/  LDL.LU R25, [R1+0x44] ;  /* 0x0000440001197983 */ /* 0x000ea80000300800 */
[----:B------:R-:W3:Y:S01]  /*2d0f0*/  LDL.LU R10, [R1+0x265c] ;  /* 0x00265c00010a7983 */ /* 0x000ee20000300800 */
[----:B------:R-:W-:-:S03]  /*2d100*/  IMAD.MOV.U32 R27, RZ, RZ, R11 ;  /* 0x000000ffff1b7224 */ /* 0x000fc600078e000b */
[----:B------:R-:W3:Y:S04]  /*2d110*/  LDL.LU R11, [R1+0x2658] ;  /* 0x00265800010b7983 */ /* 0x000ee80000300800 */
        /* <DEDUP_REMOVED lines=35> */
[----:B------:R-:W0:Y:S04]  /*2d350*/  LDSM.16.MT88.4 R20, [R15+UR4+0x8100] ;  /* 0x008100040f14783b */ /* 0x000e280008004200 */
[----:B0-----:R-:W-:Y:S04]  /*2d360*/  STL.64 [R1+0x24c0], R22 ;  /* 0x0024c01601007387 */ /* 0x001fe80000100a00 */
[----:B------:R0:W-:Y:S04]  /*2d370*/  STL.64 [R1+0x24b8], R20 ;  /* 0x0024b81401007387 */ /* 0x0001e80000100a00 */
[----:B0-----:R-:W3:Y:S04]  /*2d380*/  LDL.LU R20, [R1+0x5d0] ;  /* 0x0005d00001147983 */ /* 0x001ee80000300800 */
[----:B------:R-:W3:Y:S04]  /*2d390*/  LDL.LU R21, [R1+0x5d4] ;  /* 0x0005d40001157983 */ /* 0x000ee80000300800 */
[----:B------:R-:W3:Y:S04]  /*2d3a0*/  LDL.LU R22, [R1+0x5d8] ;  /* 0x0005d80001167983 */ /* 0x000ee80000300800 */
[----:B------:R-:W3:Y:S01]  /*2d3b0*/  LDL.LU R23, [R1+0x5dc] ;  /* 0x0005dc0001177983 */ /* 0x000ee20000300800 */
[C---:B----4-:R-:W-:Y:S06]  /*2d3c0*/  HMMA.16816.F32.BF16 R8, R24.reuse, R16, R8 ;  /* 0x000000101808723c */ /* 0x050fec0000041808 */
[----:B------:R-:W-:Y:S01]  /*2d3d0*/  STL.64 [R1+0x25b8], R16 ;  /* 0x0025b81001007387 */ /* 0x000fe20000100a00 */
[----:B---3--:R-:W-:-:S15]  /*2d3e0*/  HMMA.16816.F32.BF16 R20, R24, R12, R20 ;  /* 0x0000000c1814723c */ /* 0x008fde0000041814 */
[----:B------:R-:W-:-:S08]  /*2d3f0*/  NOP ;  /* 0x0000000000007918 */ /* 0x000fd00000000000 */
[----:B------:R0:W-:Y:S04]  /*2d400*/  STL.64 [R1+0x340], R20 ;  /* 0x0003401401007387 */ /* 0x0001e80000100a00 */
[----:B------:R1:W-:Y:S04]  /*2d410*/  STL.64 [R1+0x348], R22 ;  /* 0x0003481601007387 */ /* 0x0003e80000100a00 */
[----:B0-----:R-:W3:Y:S04]  /*2d420*/  LDL.LU R20, [R1+0xa0] ;  /* 0x0000a00001147983 */ /* 0x001ee80000300800 */
[----:B------:R-:W-:Y:S04]  /*2d430*/  STL.64 [R1+0x330], R8 ;  /* 0x0003300801007387 */ /* 0x000fe80000100a00 */
[----:B------:R-:W-:Y:S04]  /*2d440*/  STL.64 [R1+0x338], R10 ;  /* 0x0003380a01007387 */ /* 0x000fe80000100a00 */
[----:B------:R-:W3:Y:S04]  /*2d450*/  LDL.LU R21, [R1+0xa4] ;  /* 0x0000a40001157983 */ /* 0x000ee80000300800 */
[----:B-1----:R-:W4:Y:S04]  /*2d460*/  LDL.LU R22, [R1+0xa8] ;  /* 0x0000a80001167983 */ /* 0x002f280000300800 */
[----:B------:R-:W4:Y:S01]  /*2d470*/  LDL.LU R23, [R1+0xac] ;  /* 0x0000ac0001177983 */ /* 0x000f220000300800 */
[----:B------:R-:W-:-:S02]  /*2d480*/  IMAD.MOV.U32 R26, RZ, RZ, R19 ;  /* 0x000000ffff1a7224 */ /* 0x000fc400078e0013 */
[----:B------:R-:W-:Y:S01]  /*2d490*/  IMAD.MOV.U32 R27, RZ, RZ, R18 ;  /* 0x000000ffff1b7224 */ /* 0x000fe200078e0012 */
[----:B----4-:R-:W-:Y:S04]  /*2d4a0*/  STL.64 [R1+0x24d0], R22 ;  /* 0x0024d01601007387 */ /* 0x010fe80000100a00 */
[----:B---3--:R0:W-:Y:S04]  /*2d4b0*/  STL.64 [R1+0x24c8], R20 ;  /* 0x0024c81401007387 */ /* 0x0081e80000100a00 */
[----:B0-----:R-:W3:Y:S04]  /*2d4c0*/  LDL.LU R20, [R1+0x100] ;  /* 0x0001000001147983 */ /* 0x001ee80000300800 */
[----:B------:R-:W3:Y:S04]  /*2d4d0*/  LDL.LU R21, [R1+0x104] ;  /* 0x0001040001157983 */ /* 0x000ee80000300800 */
[----:B------:R-:W4:Y:S04]  /*2d4e0*/  LDL.LU R22, [R1+0x108] ;  /* 0x0001080001167983 */ /* 0x000f280000300800 */
[----:B------:R-:W4:Y:S01]  /*2d4f0*/  LDL.LU R23, [R1+0x10c] ;  /* 0x00010c0001177983 */ /* 0x000f220000300800 */
[----:B------:R-:W-:-:S02]  /*2d500*/  IMAD.MOV.U32 R24, RZ, RZ, R2 ;  /* 0x000000ffff187224 */ /* 0x000fc400078e0002 */
[----:B------:R-:W-:Y:S01]  /*2d510*/  IMAD.MOV.U32 R25, RZ, RZ, R3 ;  /* 0x000000ffff197224 */ /* 0x000fe200078e0003 */
[----:B------:R-:W2:Y:S04]  /*2d520*/  LDL.LU R2, [R1+0x25f8] ;  /* 0x0025f80001027983 */ /* 0x000ea80000300800 */
[----:B------:R-:W2:Y:S04]  /*2d530*/  LDL.LU R3, [R1+0x25f4] ;  /* 0x0025f40001037983 */ /* 0x000ea80000300800 */
[----:B------:R-:W-:Y:S04]  /*2d540*/  STL.64 [R1+0x2550], R26 ;  /* 0x0025501a01007387 */ /* 0x000fe80000100a00 */
[----:B------:R-:W-:Y:S04]  /*2d550*/  STL.64 [R1+0x2548], R24 ;  /* 0x0025481801007387 */ /* 0x000fe80000100a00 */
[----:B----4-:R-:W-:Y:S04]  /*2d560*/  STL.64 [R1+0x24e0], R22 ;  /* 0x0024e01601007387 */ /* 0x010fe80000100a00 */
[----:B---3--:R0:W-:Y:S04]  /*2d570*/  STL.64 [R1+0x24d8], R20 ;  /* 0x0024d81401007387 */ /* 0x0081e80000100a00 */
[----:B0-----:R-:W3:Y:S04]  /*2d580*/  LDL.LU R20, [R1+0x110] ;  /* 0x0001100001147983 */ /* 0x001ee80000300800 */
[----:B------:R-:W3:Y:S04]  /*2d590*/  LDL.LU R21, [R1+0x114] ;  /* 0x0001140001157983 */ /* 0x000ee80000300800 */
[----:B------:R-:W4:Y:S04]  /*2d5a0*/  LDL.LU R22, [R1+0x118] ;  /* 0x0001180001167983 */ /* 0x000f280000300800 */
[----:B------:R-:W4:Y:S01]  /*2d5b0*/  LDL.LU R23, [R1+0x11c] ;  /* 0x00011c0001177983 */ /* 0x000f220000300800 */
[----:B------:R-:W-:-:S02]  /*2d5c0*/  IMAD.MOV.U32 R26, RZ, RZ, R14 ;  /* 0x000000ffff1a7224 */ /* 0x000fc400078e000e */
[----:B--2---:R-:W-:Y:S01]  /*2d5d0*/  IMAD.MOV.U32 R27, RZ, RZ, R7 ;  /* 0x000000ffff1b7224 */ /* 0x004fe200078e0007 */
[----:B----4-:R-:W-:Y:S04]  /*2d5e0*/  STL.64 [R1+0x24f0], R22 ;  /* 0x0024f01601007387 */ /* 0x010fe80000100a00 */
[----:B---3--:R0:W-:Y:S04]  /*2d5f0*/  STL.64 [R1+0x24e8], R20 ;  /* 0x0024e81401007387 */ /* 0x0081e80000100a00 */
[----:B0-----:R-:W2:Y:S04]  /*2d600*/  LDL.LU R20, [R1+0x120] ;  /* 0x0001200001147983 */ /* 0x001ea80000300800 */
[----:B------:R-:W2:Y:S04]  /*2d610*/  LDL.LU R21, [R1+0x124] ;  /* 0x0001240001157983 */ /* 0x000ea80000300800 */
[----:B------:R-:W3:Y:S04]  /*2d620*/  LDL.LU R22, [R1+0x128] ;  /* 0x0001280001167983 */ /* 0x000ee80000300800 */
[----:B------:R-:W3:Y:S01]  /*2d630*/  LDL.LU R23, [R1+0x12c] ;  /* 0x00012c0001177983 */ /* 0x000ee20000300800 */
[----:B------:R-:W-:-:S02]  /*2d640*/  IMAD.MOV.U32 R24, RZ, RZ, R6 ;  /* 0x000000ffff187224 */ /* 0x000fc400078e0006 */
[----:B------:R-:W-:Y:S01]  /*2d650*/  IMAD.MOV.U32 R25, RZ, RZ, R29 ;  /* 0x000000ffff197224 */ /* 0x000fe200078e001d */
        /* <DEDUP_REMOVED lines=16> */
[----:B------:R-:W-:Y:S01]  /*2d760*/  IMAD.MOV.U32 R27, RZ, RZ, R0 ;  /* 0x000000ffff1b7224 */ /* 0x000fe200078e0000 */
[----:B---3--:R-:W-:Y:S04]  /*2d770*/  STL.64 [R1+0x2530], R22 ;  /* 0x0025301601007387 */ /* 0x008fe80000100a00 */
[----:B--2---:R0:W-:Y:S04]  /*2d780*/  STL.64 [R1+0x2528], R20 ;  /* 0x0025281401007387 */ /* 0x0041e80000100a00 */
[----:B0-----:R-:W2:Y:S04]  /*2d790*/  LDL.LU R20, [R1+0x1d0] ;  /* 0x0001d00001147983 */ /* 0x001ea80000300800 */
[----:B------:R-:W2:Y:S04]  /*2d7a0*/  LDL.LU R21, [R1+0x1d4] ;  /* 0x0001d40001157983 */ /* 0x000ea80000300800 */
[----:B------:R-:W3:Y:S04]  /*2d7b0*/  LDL.LU R22, [R1+0x1d8] ;  /* 0x0001d80001167983 */ /* 0x000ee80000300800 */
[----:B------:R-:W3:Y:S01]  /*2d7c0*/  LDL.LU R23, [R1+0x1dc] ;  /* 0x0001dc0001177983 */ /* 0x000ee20000300800 */
[----:B----4-:R-:W-:-:S02]  /*2d7d0*/  IMAD.MOV.U32 R24, RZ, RZ, R6 ;  /* 0x000000ffff187224 */ /* 0x010fc400078e0006 */
[----:B------:R-:W-:Y:S01]  /*2d7e0*/  IMAD.MOV.U32 R25, RZ, RZ, R3 ;  /* 0x000000ffff197224 */ /* 0x000fe200078e0003 */
[----:B------:R-:W-:Y:S04]  /*2d7f0*/  STL.64 [R1+0x25e8], R26 ;  /* 0x0025e81a01007387 */ /* 0x000fe80000100a00 */
[----:B------:R-:W-:Y:S04]  /*2d800*/  STL.64 [R1+0x25e0], R24 ;  /* 0x0025e01801007387 */ /* 0x000fe80000100a00 */
[----:B------:R-:W0:Y:S04]  /*2d810*/  LDSM.16.MT88.4 R24, [R15+UR4+0x8180] ;  /* 0x008180040f18783b */ /* 0x000e280008004200 */
[----:B---3--:R-:W-:Y:S04]  /*2d820*/  STL.64 [R1+0x2540], R22 ;  /* 0x0025401601007387 */ /* 0x008fe80000100a00 */
[----:B--2---:R1:W-:Y:S04]  /*2d830*/  STL.64 [R1+0x2538], R20 ;  /* 0x0025381401007387 */ /* 0x0043e80000100a00 */
[----:B-1----:R-:W2:Y:S04]  /*2d840*/  LDL.LU R20, [R1+0x1e0] ;  /* 0x0001e00001147983 */ /* 0x002ea80000300800 */
[----:B------:R-:W2:Y:S04]  /*2d850*/  LDL.LU R21, [R1+0x1e4] ;  /* 0x0001e40001157983 */ /* 0x000ea80000300800 */
[----:B------:R-:W3:Y:S04]  /*2d860*/  LDL.LU R22, [R1+0x1e8] ;  /* 0x0001e80001167983 */ /* 0x000ee80000300800 */
[----:B------:R-:W3:Y:S04]  /*2d870*/  LDL.LU R23, [R1+0x1ec] ;  /* 0x0001ec0001177983 */ /* 0x000ee80000300800 */
[----:B---3--:R-:W-:Y:S04]  /*2d880*/  STL.64 [R1+0x2560], R22 ;  /* 0x0025601601007387 */ /* 0x008fe80000100a00 */
[----:B--2---:R1:W-:Y:S04]  /*2d890*/  STL.64 [R1+0x2558], R20 ;  /* 0x0025581401007387 */ /* 0x0043e80000100a00 */
[----:B-1----:R-:W2:Y:S04]  /*2d8a0*/  LDL.LU R20, [R1+0x150] ;  /* 0x0001500001147983 */ /* 0x002ea80000300800 */
[----:B------:R-:W2:Y:S04]  /*2d8b0*/  LDL.LU R21, [R1+0x154] ;  /* 0x0001540001157983 */ /* 0x000ea80000300800 */
[----:B------:R-:W3:Y:S04]  /*2d8c0*/  LDL.LU R22, [R1+0x158] ;  /* 0x0001580001167983 */ /* 0x000ee80000300800 */
[----:B------:R-:W3:Y:S04]  /*2d8d0*/  LDL.LU R23, [R1+0x15c] ;  /* 0x00015c0001177983 */ /* 0x000ee80000300800 */
[----:B------:R-:W4:Y:S04]  /*2d8e0*/  LDL.LU R16, [R1+0x200] ;  /* 0x0002000001107983 */ /* 0x000f280000300800 */
[----:B------:R-:W4:Y:S04]  /*2d8f0*/  LDL.LU R17, [R1+0x204] ;  /* 0x0002040001117983 */ /* 0x000f280000300800 */
[----:B------:R-:W2:Y:S04]  /*2d900*/  LDL.LU R18, [R1+0x208] ;  /* 0x0002080001127983 */ /* 0x000ea80000300800 */
[----:B------:R-:W2:Y:S04]  /*2d910*/  LDL.LU R19, [R1+0x20c] ;  /* 0x00020c0001137983 */ /* 0x000ea80000300800 */
[----:B------:R-:W3:Y:S04]  /*2d920*/  LDL.LU R8, [R1+0x5b0] ;  /* 0x0005b00001087983 */ /* 0x000ee80000300800 */
[----:B------:R-:W3:Y:S04]  /*2d930*/  LDL.LU R9, [R1+0x5b4] ;  /* 0x0005b40001097983 */ /* 0x000ee80000300800 */
[----:B------:R-:W3:Y:S04]  /*2d940*/  LDL.LU R10, [R1+0x5b8] ;  /* 0x0005b800010a7983 */ /* 0x000ee80000300800 */
[----:B------:R-:W3:Y:S04]  /*2d950*/  LDL.LU R11, [R1+0x5bc] ;  /* 0x0005bc00010b7983 */ /* 0x000ee80000300800 */
[----:B--2---:R-:W-:Y:S04]  /*2d960*/  STL.64 [R1+0x25c8], R18 ;  /* 0x0025c81201007387 */ /* 0x004fe80000100a00 */
[----:B----4-:R1:W-:Y:S04]  /*2d970*/  STL.64 [R1+0x25c0], R16 ;  /* 0x0025c01001007387 */ /* 0x0103e80000100a00 */
[----:B-1----:R-:W2:Y:S04]  /*2d980*/  LDL.LU R16, [R1+0x5a0] ;  /* 0x0005a00001107983 */ /* 0x002ea80000300800 */
[----:B------:R-:W2:Y:S04]  /*2d990*/  LDL.LU R17, [R1+0x5a4] ;  /* 0x0005a40001117983 */ /* 0x000ea80000300800 */
[----:B------:R-:W2:Y:S04]  /*2d9a0*/  LDL.LU R18, [R1+0x5a8] ;  /* 0x0005a80001127983 */ /* 0x000ea80000300800 */
[----:B------:R-:W2:Y:S04]  /*2d9b0*/  LDL.LU R19, [R1+0x5ac] ;  /* 0x0005ac0001137983 */ /* 0x000ea80000300800 */
[----:B---3--:R-:W-:Y:S04]  /*2d9c0*/  STL.64 [R1+0x2570], R22 ;  /* 0x0025701601007387 */ /* 0x008fe80000100a00 */
[----:B------:R1:W-:Y:S04]  /*2d9d0*/  STL.64 [R1+0x2568], R20 ;  /* 0x0025681401007387 */ /* 0x0003e80000100a00 */
[----:B-1----:R-:W3:Y:S04]  /*2d9e0*/  LDL.LU R20, [R1+0x1f0] ;  /* 0x0001f00001147983 */ /* 0x002ee80000300800 */
[----:B------:R-:W3:Y:S04]  /*2d9f0*/  LDL.LU R21, [R1+0x1f4] ;  /* 0x0001f40001157983 */ /* 0x000ee80000300800 */
[----:B------:R-:W4:Y:S04]  /*2da00*/  LDL.LU R22, [R1+0x1f8] ;  /* 0x0001f80001167983 */ /* 0x000f280000300800 */
[----:B------:R-:W4:Y:S04]  /*2da10*/  LDL.LU R23, [R1+0x1fc] ;  /* 0x0001fc0001177983 */ /* 0x000f280000300800 */
[----:B----4-:R-:W-:Y:S04]  /*2da20*/  STL.64 [R1+0x2580], R22 ;  /* 0x0025801601007387 */ /* 0x010fe80000100a00 */
[----:B---3--:R1:W-:Y:S04]  /*2da30*/  STL.64 [R1+0x2578], R20 ;  /* 0x0025781401007387 */ /* 0x0083e80000100a00 */
        /* <DEDUP_REMOVED lines=9> */
[----:B------:R-:W4:Y:S01]  /*2dad0*/  LDL.LU R23, [R1+0x17c] ;  /* 0x00017c0001177983 */ /* 0x000f220000300800 */
[----:B0-----:R-:W-:-:S02]  /*2dae0*/  IMAD.MOV.U32 R29, RZ, RZ, R26 ;  /* 0x000000ffff1d7224 */ /* 0x001fc400078e001a */
        /* <DEDUP_REMOVED lines=8> */
[----:B------:R0:W-:Y:S04]  /*2db70*/  STL [R1+0x54], R25 ;  /* 0x0000541901007387 */ /* 0x0001e80000100800 */
[----:B------:R-:W4:Y:S04]  /*2db80*/  LDL.LU.64 R26, [R1+0x25e8] ;  /* 0x0025e800011a7983 */ /* 0x000f280000300a00 */
[----:B0-----:R-:W4:Y:S04]  /*2db90*/  LDL.LU.64 R24, [R1+0x25e0] ;  /* 0x0025e00001187983 */ /* 0x001f280000300a00 */
[----:B------:R-:W-:Y:S01]  /*2dba0*/  STL [R1+0x2480], R7 ;  /* 0x0024800701007387 */ /* 0x000fe20000100800 */
[----:B----4-:R-:W-:-:S15]  /*2dbb0*/  HMMA.16816.F32.BF16 R8, R24, R4, R8 ;  /* 0x000000041808723c */ /* 0x010fde0000041808 */
[----:B------:R-:W-:-:S08]  /*2dbc0*/  NOP ;  /* 0x0000000000007918 */ /* 0x000fd00000000000 */
[----:B------:R-:W-:Y:S04]  /*2dbd0*/  STL.64 [R1+0x3d0], R8 ;  /* 0x0003d00801007387 */ /* 0x000fe80000100a00 */
[----:B------:R0:W-:Y:S04]  /*2dbe0*/  STL.64 [R1+0x3d8], R10 ;  /* 0x0003d80a01007387 */ /* 0x0001e80000100a00 */
[----:B0-----:R-:W4:Y:S04]  /*2dbf0*/  LDL.LU.64 R10, [R1+0x25d8] ;  /* 0x0025d800010a7983 */ /* 0x001f280000300a00 */
        /* <DEDUP_REMOVED lines=9> */
[----:B------:R0:W-:Y:S04]  /*2dc90*/  STL.64 [R1+0x3f0], R16 ;  /* 0x0003f01001007387 */ /* 0x0001e80000100a00 */
[----:B------:R-:W-:Y:S04]  /*2dca0*/  STL.64 [R1+0x3f8], R18 ;  /* 0x0003f81201007387 */ /* 0x000fe80000100a00 */
[----:B0-----:R-:W3:Y:S02]  /*2dcb0*/  LDL.LU.64 R16, [R1+0x25b8] ;  /* 0x0025b80001107983 */ /* 0x001ee40000300a00 */
[----:B---3--:R-:W-:Y:S02]  /*2dcc0*/  HMMA.16816.F32.BF16 R24, R24, R16, R20 ;  /* 0x000000101818723c */ /* 0x008fe40000041814 */
        /* <DEDUP_REMOVED lines=76> */
[----:B----4-:R-:W-:Y:S04]  /*2e190*/  STL.64 [R1+0x24b0], R10 ;  /* 0x0024b00a01007387 */ /* 0x010fe80000100a00 */
[----:B------:R0:W-:Y:S04]  /*2e1a0*/  STL.64 [R1+0x24a8], R8 ;  /* 0x0024a80801007387 */ /* 0x0001e80000100a00 */
[----:B0-----:R-:W3:Y:S04]  /*2e1b0*/  LDL.LU R8, [R1+0xf0] ;  /* 0x0000f00001087983 */ /* 0x001ee80000300800 */
[----:B------:R-:W3:Y:S04]  /*2e1c0*/  LDL.LU R9, [R1+0xf4] ;  /* 0x0000f40001097983 */ /* 0x000ee80000300800 */
[----:B------:R-:W3:Y:S04]  /*2e1d0*/  LDL.LU R10, [R1+0xf8] ;  /* 0x0000f800010a7983 */ /* 0x000ee80000300800 */
        /* <DEDUP_REMOVED lines=8> */
[----:B------:R0:W-:Y:S01]  /*2e260*/  STL.64 [R1+0x2488], R16 ;  /* 0x0024881001007387 */ /* 0x0001e20000100a00 */
[----:B--2---:R-:W-:-:S15]  /*2e270*/  HMMA.16816.F32.BF16 R20, R24, R16, R20 ;  /* 0x000000101814723c */ /* 0x004fde0000041814 */
[----:B------:R-:W-:-:S08]  /*2e280*/  NOP ;  /* 0x0000000000007918 */ /* 0x000fd00000000000 */
[----:B------:R-:W-:Y:S04]  /*2e290*/  STL.64 [R1+0x210], R20 ;  /* 0x0002101401007387 */ /* 0x000fe80000100a00 */
[----:B------:R-:W-:Y:S04]  /*2e2a0*/  STL.64 [R1+0x218], R22 ;  /* 0x0002181601007387 */ /* 0x000fe80000100a00 */
[----:B0-----:R-:W2:Y:S04]  /*2e2b0*/  LDL.LU R16, [R1+0xd0] ;  /* 0x0000d00001107983 */ /* 0x001ea80000300800 */
[----:B------:R-:W2:Y:S04]  /*2e2c0*/  LDL.LU R17, [R1+0xd4] ;  /* 0x0000d40001117983 */ /* 0x000ea80000300800 */
[----:B------:R-:W4:Y:S04]  /*2e2d0*/  LDL.LU R18, [R1+0xd8] ;  /* 0x0000d80001127983 */ /* 0x000f280000300800 */
[----:B------:R-:W4:Y:S04]  /*2e2e0*/  LDL.LU R19, [R1+0xdc] ;  /* 0x0000dc0001137983 */ /* 0x000f280000300800 */
[----:B------:R-:W0:Y:S02]  /*2e2f0*/  LDSM.16.MT88.4 R20, [R15+UR4+0x8280] ;  /* 0x008280040f14783b */ /* 0x000e240008004200 */
        /* <DEDUP_REMOVED lines=9> */
[----:B------:R-:W2:Y:S04]  /*2e390*/  LDL.LU R19, [R1+0xec] ;  /* 0x0000ec0001137983 */ /* 0x000ea80000300800 */
[----:B------:R-:W4:Y:S04]  /*2e3a0*/  LDL.LU R24, [R1+0x90] ;  /* 0x0000900001187983 */ /* 0x000f280000300800 */
[----:B------:R-:W4:Y:S04]  /*2e3b0*/  LDL.LU R25, [R1+0x94] ;  /* 0x0000940001197983 */ /* 0x000f280000300800 */
[----:B------:R-:W4:Y:S04]  /*2e3c0*/  LDL.LU R26, [R1+0x98] ;  /* 0x00009800011a7983 */ /* 0x000f280000300800 */
[----:B------:R-:W4:Y:S04]  /*2e3d0*/  LDL.LU R27, [R1+0x9c] ;  /* 0x00009c00011b7983 */ /* 0x000f280000300800 */
[----:B------:R-:W3:Y:S04]  /*2e3e0*/  LDL.LU.64 R22, [R1+0x24c0] ;  /* 0x0024c00001167983 */ /* 0x000ee80000300a00 */
[----:B------:R-:W3:Y:S02]  /*2e3f0*/  LDL.LU.64 R20, [R1+0x24b8] ;  /* 0x0024b80001147983 */ /* 0x000ee40000300a00 */
[----:B---3--:R-:W-:-:S15]  /*2e400*/  HMMA.16816.F32.BF16 R8, R20, R4, R8 ;  /* 0x000000041408723c */ /* 0x008fde0000041808 */
[----:B------:R-:W-:-:S08]  /*2e410*/  NOP ;  /* 0x0000000000007918 */ /* 0x000fd00000000000 */
        /* <DEDUP_REMOVED lines=21> */
[----:B------:R-:W4:Y:S04]  /*2e570*/  LDL.LU.64 R16, [R1+0x2488] ;  /* 0x0024880001107983 */ /* 0x000f280000300a00 */
[----:B------:R-:W-:Y:S04]  /*2e580*/  STL.64 [R1+0x2458], R14 ;  /* 0x0024580e01007387 */ /* 0x000fe80000100a00 */
[----:B------:R4:W-:Y:S02]  /*2e590*/  STL.64 [R1+0x2450], R12 ;  /* 0x0024500c01007387 */ /* 0x0009e40000100a00 */
[----:B----4-:R-:W-:Y:S07]  /*2e5a0*/  HMMA.16816.F32.BF16 R12, R20, R16, R24 ;  /* 0x00000010140c723c */ /* 0x010fee0000041818 */
[----:B------:R-:W-:-:S05]  /*2e5b0*/  LOP3.LUT R23, R28, 0x40, RZ, 0x3c, !PT ;  /* 0x000000401c177812 */ /* 0x000fca00078e3cff */
[----:B------:R-:W0:Y:S04]  /*2e5c0*/  LDSM.16.MT88.4 R24, [R23+UR4+0x8300] ;  /* 0x008300041718783b */ /* 0x000e280008004200 */
[----:B------:R-:W-:Y:S04]  /*2e5d0*/  STL.64 [R1+0x2448], R16 ;  /* 0x0024481001007387 */ /* 0x000fe80000100a00 */
[----:B------:R-:W1:Y:S04]  /*2e5e0*/  LDSM.16.MT88.4 R20, [R23+UR4+0x8380] ;  /* 0x008380041714783b */ /* 0x000e680008004200 */
[----:B------:R-:W-:Y:S04]  /*2e5f0*/  STL.64 [R1+0x1d0], R12 ;  /* 0x0001d00c01007387 */ /* 0x000fe80000100a00 */
[----:B------:R-:W-:Y:S04]  /*2e600*/  STL.64 [R1+0x1d8], R14 ;  /* 0x0001d80e01007387 */ /* 0x000fe80000100a00 */
[----:B0-----:R-:W-:Y:S04]  /*2e610*/  STL.64 [R1+0x2388], R26 ;  /* 0x0023881a01007387 */ /* 0x001fe80000100a00 */
[----:B------:R0:W-:Y:S02]  /*2e620*/  STL.64 [R1+0x2380], R24 ;  /* 0x0023801801007387 */ /* 0x0001e40000100a00 */
[----:B0-----:R-:W-:-:S02]  /*2e630*/  IMAD.MOV.U32 R24, RZ, RZ, R7 ;  /* 0x000000ffff187224 */ /* 0x001fc400078e0007 */
[----:B------:R-:W4:Y:S01]  /*2e640*/  LDL.LU R7, [R1+0x2480] ;  /* 0x0024800001077983 */ /* 0x000f220000300800 */
[----:B------:R-:W-:-:S03]  /*2e650*/  IMAD.MOV.U32 R25, RZ, RZ, R6 ;  /* 0x000000ffff197224 */ /* 0x000fc600078e0006 */
[----:B------:R-:W3:Y:S04]  /*2e660*/  LDL.LU R6, [R1+0x247c] ;  /* 0x00247c0001067983 */ /* 0x000ee80000300800 */
[----:B------:R-:W3:Y:S01]  /*2e670*/  LDL.LU R16, [R1+0x610] ;  /* 0x0006100001107983 */ /* 0x000ee20000300800 */
[----:B--2---:R-:W-:-:S03]  /*2e680*/  IMAD.MOV.U32 R27, RZ, RZ, R18 ;  /* 0x000000ffff1b7224 */ /* 0x004fc600078e0012 */
[----:B------:R-:W2:Y:S01]  /*2e690*/  LDL.LU R17, [R1+0x614] ;  /* 0x0006140001117983 */ /* 0x000ea20000300800 */
[----:B------:R-:W-:-:S03]  /*2e6a0*/  IMAD.MOV.U32 R26, RZ, RZ, R19 ;  /* 0x000000ffff1a7224 */ /* 0x000fc600078e0013 */
[----:B------:R-:W2:Y:S04]  /*2e6b0*/  LDL.LU R18, [R1+0x618] ;  /* 0x0006180001127983 */ /* 0x000ea80000300800 */
[----:B------:R-:W2:Y:S04]  /*2e6c0*/  LDL.LU R19, [R1+0x61c] ;  /* 0x00061c0001137983 */ /* 0x000ea80000300800 */
[----:B------:R-:W2:Y:S04]  /*2e6d0*/  LDL.LU R12, [R1+0x1b0] ;  /* 0x0001b000010c7983 */ /* 0x000ea80000300800 */
[----:B------:R-:W2:Y:S04]  /*2e6e0*/  LDL.LU R13, [R1+0x1b4] ;  /* 0x0001b400010d7983 */ /* 0x000ea80000300800 */
[----:B------:R-:W2:Y:S04]  /*2e6f0*/  LDL.LU R14, [R1+0x1b8] ;  /* 0x0001b800010e7983 */ /* 0x000ea80000300800 */
[----:B------:R-:W2:Y:S04]  /*2e700*/  LDL.LU R15, [R1+0x1bc] ;  /* 0x0001bc00010f7983 */ /* 0x000ea80000300800 */
[----:B------:R-:W-:Y:S04]  /*2e710*/  STL.64 [R1+0x2430], R26 ;  /* 0x0024301a01007387 */ /* 0x000fe80000100a00 */
[----:B------:R4:W-:Y:S02]  /*2e720*/  STL.64 [R1+0x2428], R24 ;  /* 0x0024281801007387 */ /* 0x0009e40000100a00 */
[----:B----4-:R-:W-:-:S02]  /*2e730*/  IMAD.MOV.U32 R24, RZ, RZ, R7 ;  /* 0x000000ffff187224 */ /* 0x010fc400078e0007 */
[----:B------:R-:W4:Y:S04]  /*2e740*/  LDL.LU R7, [R1+0x2478] ;  /* 0x0024780001077983 */ /* 0x000f280000300800 */
[----:B------:R-:W3:Y:S01]  /*2e750*/  LDL.LU R25, [R1+0x54] ;  /* 0x0000540001197983 */ /* 0x000ee20000300800 */
[----:B------:R-:W-:Y:S02]  /*2e760*/  IMAD.MOV.U32 R26, RZ, RZ, R29 ;  /* 0x000000ffff1a7224 */ /* 0x000fe400078e001d */
[----:B------:R-:W-:Y:S01]  /*2e770*/  IMAD.MOV.U32 R27, RZ, RZ, R0 ;  /* 0x000000ffff1b7224 */ /* 0x000fe200078e0000 */
[----:B------:R-:W2:Y:S04]  /*2e780*/  LDL.LU R29, [R1+0x2474] ;  /* 0x00247400011d7983 */ /* 0x000ea80000300800 */
[----:B------:R-:W2:Y:S02]  /*2e790*/  LDL.LU R0, [R1+0x2470] ;  /* 0x0024700001007983 */ /* 0x000ea40000300800 */
[----:B---3--:R-:W-:-:S15]  /*2e7a0*/  HMMA.16816.F32.BF16 R8, R24, R4, R8 ;  /* 0x000000041808723c */ /* 0x008fde0000041808 */
[----:B------:R-:W-:-:S08]  /*2e7b0*/  NOP ;  /* 0x0000000000007918 */ /* 0x000fd00000000000 */
[----:B------:R-:W-:Y:S04]  /*2e7c0*/  STL.64 [R1+0x1c0], R8 ;  /* 0x0001c00801007387 */ /* 0x000fe80000100a00 */
[----:B------:R0:W-:Y:S04]  /*2e7d0*/  STL.64 [R1+0x1c8], R10 ;  /* 0x0001c80a01007387 */ /* 0x0001e80000100a00 */
[----:B0-----:R-:W3:Y:S04]  /*2e7e0*/  LDL.LU.64 R10, [R1+0x2468] ;  /* 0x00246800010a7983 */ /* 0x001ee80000300a00 */
[----:B------:R-:W2:Y:S04]  /*2e7f0*/  LDL.LU.64 R8, [R1+0x2460] ;  /* 0x0024600001087983 */ /* 0x000ea80000300a00 */
[----:B----4-:R-:W-:Y:S04]  /*2e800*/  STL.64 [R1+0x2440], R6 ;  /* 0x0024400601007387 */ /* 0x010fe80000100a00 */
[----:B------:R0:W-:Y:S04]  /*2e810*/  STL.64 [R1+0x2438], R4 ;  /* 0x0024380401007387 */ /* 0x0001e80000100a00 */
[----:B0-----:R-:W4:Y:S04]  /*2e820*/  LDL.LU R4, [R1+0x510] ;  /* 0x0005100001047983 */ /* 0x001f280000300800 */
[----:B------:R-:W4:Y:S04]  /*2e830*/  LDL.LU R5, [R1+0x514] ;  /* 0x0005140001057983 */ /* 0x000f280000300800 */
[----:B------:R-:W4:Y:S04]  /*2e840*/  LDL.LU R6, [R1+0x518] ;  /* 0x0005180001067983 */ /* 0x000f280000300800 */
[----:B------:R-:W4:Y:S04]  /*2e850*/  LDL.LU R7, [R1+0x51c] ;  /* 0x00051c0001077983 */ /* 0x000f280000300800 */
[----:B-1----:R-:W-:Y:S04]  /*2e860*/  STL.64 [R1+0x2348], R22 ;  /* 0x0023481601007387 */ /* 0x002fe80000100a00 */
[----:B------:R0:W-:Y:S04]  /*2e870*/  STL.64 [R1+0x2340], R20 ;  /* 0x0023401401007387 */ /* 0x0001e80000100a00 */
[----:B0-----:R-:W3:Y:S04]  /*2e880*/  LDL.LU R20, [R1+0x5e0] ;  /* 0x0005e00001147983 */ /* 0x001ee80000300800 */
[----:B------:R-:W3:Y:S04]  /*2e890*/  LDL.LU R21, [R1+0x5e4] ;  /* 0x0005e40001157983 */ /* 0x000ee80000300800 */
[----:B------:R-:W2:Y:S04]  /*2e8a0*/  LDL.LU R22, [R1+0x5e8] ;  /* 0x0005e80001167983 */ /* 0x000ea80000300800 */
[----:B------:R-:W2:Y:S04]  /*2e8b0*/  LDL.LU R23, [R1+0x5ec] ;  /* 0x0005ec0001177983 */ /* 0x000ea80000300800 */
[----:B--2---:R-:W-:Y:S04]  /*2e8c0*/  STL.64 [R1+0x2410], R22 ;  /* 0x0024101601007387 */ /* 0x004fe80000100a00 */
[----:B---3--:R0:W-:Y:S04]  /*2e8d0*/  STL.64 [R1+0x2408], R20 ;  /* 0x0024081401007387 */ /* 0x0081e80000100a00 */
[----:B0-----:R-:W2:Y:S04]  /*2e8e0*/  LDL.LU R20, [R1+0x4d0] ;  /* 0x0004d00001147983 */ /* 0x001ea80000300800 */
[----:B------:R-:W2:Y:S04]  /*2e8f0*/  LDL.LU R21, [R1+0x4d4] ;  /* 0x0004d40001157983 */ /* 0x000ea80000300800 */
[----:B------:R-:W3:Y:S04]  /*2e900*/  LDL.LU R22, [R1+0x4d8] ;  /* 0x0004d80001167983 */ /* 0x000ee80000300800 */
[----:B------:R-:W3:Y:S01]  /*2e910*/  LDL.LU R23, [R1+0x4dc] ;  /* 0x0004dc0001177983 */ /* 0x000ee20000300800 */
[C---:B------:R-:W-:Y:S03]  /*2e920*/  HMMA.16816.F32.BF16 R12, R24.reuse, R8, R12 ;  /* 0x00000008180c723c */ /* 0x040fe6000004180c */
[----:B---3--:R-:W-:Y:S04]  /*2e930*/  STL.64 [R1+0x2420], R22 ;  /* 0x0024201601007387 */ /* 0x008fe80000100a00 */
[----:B--2---:R0:W-:Y:S04]  /*2e940*/  STL.64 [R1+0x2418], R20 ;  /* 0x0024181401007387 */ /* 0x0041e80000100a00 */
[----:B0-----:R-:W2:Y:S04]  /*2e950*/  LDL.LU R20, [R1+0x4e0] ;  /* 0x0004e00001147983 */ /* 0x001ea80000300800 */
[----:B------:R-:W2:Y:S04]  /*2e960*/  LDL.LU R21, [R1+0x4e4] ;  /* 0x0004e40001157983 */ /* 0x000ea80000300800 */
[----:B------:R-:W2:Y:S04]  /*2e970*/  LDL.LU R22, [R1+0x4e8] ;  /* 0x0004e80001167983 */ /* 0x000ea80000300800 */
[----:B------:R-:W2:Y:S04]  /*2e980*/  LDL.LU R23, [R1+0x4ec] ;  /* 0x0004ec0001177983 */ /* 0x000ea80000300800 */
[----:B------:R-:W-:Y:S04]  /*2e990*/  STL.64 [R1+0x1b0], R12 ;  /* 0x0001b00c01007387 */ /* 0x000fe80000100a00 */
[----:B------:R-:W-:Y:S04]  /*2e9a0*/  STL.64 [R1+0x1b8], R14 ;  /* 0x0001b80e01007387 */ /* 0x000fe80000100a00 */
[----:B------:R-:W0:Y:S04]  /*2e9b0*/  LDSM.16.MT88.4 R12, [R28+UR4+0xc000] ;  /* 0x00c000041c0c783b */ /* 0x000e280008004200 */
[----:B0-----:R-:W-:Y:S04]  /*2e9c0*/  STL.64 [R1+0x30], R12 ;  /* 0x0000300c01007387 */ /* 0x001fe80000100a00 */
[----:B------:R0:W-:Y:S04]  /*2e9d0*/  STL.64 [R1+0x38], R14 ;  /* 0x0000380e01007387 */ /* 0x0001e80000100a00 */
[----:B0-----:R-:W3:Y:S04]  /*2e9e0*/  LDL.LU.64 R14, [R1+0x2458] ;  /* 0x00245800010e7983 */ /* 0x001ee80000300a00 */
[----:B------:R-:W4:Y:S02]  /*2e9f0*/  LDL.LU.64 R12, [R1+0x2450] ;  /* 0x00245000010c7983 */ /* 0x000f240000300a00 */
[----:B----4-:R-:W-:-:S15]  /*2ea00*/  HMMA.16816.F32.BF16 R16, R24, R12, R16 ;  /* 0x0000000c1810723c */ /* 0x010fde0000041810 */
[----:B------:R-:W-:-:S08]  /*2ea10*/  NOP ;  /* 0x0000000000007918 */ /* 0x000fd00000000000 */
[----:B------:R0:W-:Y:S04]  /*2ea20*/  STL.64 [R1+0x1a0], R16 ;  /* 0x0001a01001007387 */ /* 0x0001e80000100a00 */
[----:B------:R-:W-:Y:S04]  /*2ea30*/  STL.64 [R1+0x1a8], R18 ;  /* 0x0001a81201007387 */ /* 0x000fe80000100a00 */
[----:B0-----:R-:W4:Y:S02]  /*2ea40*/  LDL.LU.64 R16, [R1+0x2448] ;  /* 0x0024480001107983 */ /* 0x001f240000300a00 */
[----:B----4-:R-:W-:Y:S02]  /*2ea50*/  HMMA.16816.F32.BF16 R24, R24, R16, R4 ;  /* 0x000000101818723c */ /* 0x010fe40000041804 */
[----:B------:R-:W4:Y:S04]  /*2ea60*/  LDL.LU.64 R6, [R1+0x2440] ;  /* 0x0024400001067983 */ /* 0x000f280000300a00 */
        /* <DEDUP_REMOVED lines=21> */
[----:B------:R0:W-:Y:S04]  /*2ebc0*/  STL.64 [R1+0x178], R22 ;  /* 0x0001781601007387 */ /* 0x0001e80000100a00 */
[----:B0-----:R-:W2:Y:S04]  /*2ebd0*/  LDL.LU.64 R22, [R1+0x2410] ;  /* 0x0024100001167983 */ /* 0x001ea80000300a00 */
[----:B------:R-:W2:Y:S04]  /*2ebe0*/  LDL.LU.64 R20, [R1+0x2408] ;  /* 0x0024080001147983 */ /* 0x000ea80000300a00 */
[----:B------:R-:W-:Y:S04]  /*2ebf0*/  STL.64 [R1+0x23c8], R10 ;  /* 0x0023c80a01007387 */ /* 0x000fe80000100a00 */
[----:B------:R-:W-:Y:S04]  /*2ec00*/  STL.64 [R1+0x23c0], R8 ;  /* 0x0023c00801007387 */ /* 0x000fe80000100a00 */
[----:B------:R-:W0:Y:S04]  /*2ec10*/  LDSM.16.MT88.4 R8, [R28+UR4+0xc080] ;  /* 0x00c080041c08783b */ /* 0x000e280008004200 */
[----:B0-----:R-:W-:Y:S01]  /*2ec20*/  STL [R1+0x20], R8 ;  /* 0x0000200801007387 */ /* 0x001fe20000100800 */
[----:B------:R-:W-:-:S03]  /*2ec30*/  IMAD.MOV.U32 R18, RZ, RZ, R9 ;  /* 0x000000ffff127224 */ /* 0x000fc600078e0009 */
[----:B------:R4:W-:Y:S01]  /*2ec40*/  STL [R1+0x2c], R11 ;  /* 0x00002c0b01007387 */ /* 0x0009e20000100800 */
[----:B------:R-:W-:Y:S02]  /*2ec50*/  IMAD.MOV.U32 R19, RZ, RZ, R10 ;  /* 0x000000ffff137224 */ /* 0x000fe400078e000a */
[----:B----4-:R-:W-:Y:S01]  /*2ec60*/  HMMA.16816.F32.BF16 R8, R24, R12, R4 ;  /* 0x0000000c1808723c */ /* 0x010fe20000041804 */
[----:B------:R-:W0:Y:S04]  /*2ec70*/  LDSM.16.MT88.4 R4, [R28+UR4+0xc100] ;  /* 0x00c100041c04783b */ /* 0x000e280008004200 */
[----:B------:R0:W-:Y:S04]  /*2ec80*/  STL [R1+0x22c4], R19 ;  /* 0x0022c41301007387 */ /* 0x0001e80000100800 */
[----:B------:R1:W-:-:S14]  /*2ec90*/  STL [R1+0x22c0], R18 ;  /* 0x0022c01201007387 */ /* 0x0003dc0000100800 */
[----:B------:R-:W-:Y:S04]  /*2eca0*/  STL.64 [R1+0x160], R8 ;  /* 0x0001600801007387 */ /* 0x000fe80000100a00 */
[----:B------:R-:W-:Y:S01]  /*2ecb0*/  STL.64 [R1+0x168], R10 ;  /* 0x0001680a01007387 */ /* 0x000fe20000100a00 */
[----:B0-----:R-:W-:-:S03]  /*2ecc0*/  IMAD.MOV.U32 R19, RZ, RZ, R6 ;  /* 0x000000ffff137224 */ /* 0x001fc600078e0006 */
[----:B------:R2:W-:Y:S01]  /*2ecd0*/  STL.64 [R1+0x10], R4 ;  /* 0x0000100401007387 */ /* 0x0005e20000100a00 */
[----:B-1----:R-:W-:-:S05]  /*2ece0*/  IMAD.MOV.U32 R18, RZ, RZ, R7 ;  /* 0x000000ffff127224 */ /* 0x002fca00078e0007 */
[----:B------:R-:W-:Y:S04]  /*2ecf0*/  STL [R1+0x22d4], R18 ;  /* 0x0022d41201007387 */ /* 0x000fe80000100800 */
[----:B------:R-:W-:Y:S01]  /*2ed00*/  STL [R1+0x22d0], R19 ;  /* 0x0022d01301007387 */ /* 0x000fe20000100800 */
[----:B--2---:R-:W-:Y:S07]  /*2ed10*/  HMMA.16816.F32.BF16 R4, R24, R16, R20 ;  /* 0x000000101804723c */ /* 0x004fee0000041814 */
[----:B------:R-:W-:-:S02]  /*2ed20*/  IMAD.MOV.U32 R24, RZ, RZ, R2 ;  /* 0x000000ffff187224 */ /* 0x000fc400078e0002 */
[----:B------:R-:W2:Y:S01]  /*2ed30*/  LDL.LU R2, [R1+0x2404] ;  /* 0x0024040001027983 */ /* 0x000ea20000300800 */
[----:B------:R-:W-:Y:S02]  /*2ed40*/  IMAD.MOV.U32 R25, RZ, RZ, R3 ;  /* 0x000000ffff197224 */ /* 0x000fe400078e0003 */
[----:B---3--:R-:W-:Y:S02]  /*2ed50*/  IMAD.MOV.U32 R26, RZ, RZ, R15 ;  /* 0x000000ffff1a7224 */ /* 0x008fe400078e000f */
[----:B------:R-:W-:-:S09]  /*2ed60*/  IMAD.MOV.U32 R27, RZ, RZ, R14 ;  /* 0x000000ffff1b7224 */ /* 0x000fd200078e000e */
[----:B------:R-:W-:Y:S04]  /*2ed70*/  STL.64 [R1+0x150], R4 ;  /* 0x0001500401007387 */ /* 0x000fe80000100a00 */
[----:B------:R-:W-:Y:S04]  /*2ed80*/  STL.64 [R1+0x158], R6 ;  /* 0x0001580601007387 */ /* 0x000fe80000100a00 */
[----:B------:R-:W3:Y:S04]  /*2ed90*/  LDL.LU R3, [R1+0x2400] ;  /* 0x0024000001037983 */ /* 0x000ee80000300800 */
[----:B------:R-:W4:Y:S04]  /*2eda0*/  LDL.LU R15, [R1+0x23fc] ;  /* 0x0023fc00010f7983 */ /* 0x000f280000300800 */
[----:B------:R-:W2:Y:S04]  /*2edb0*/  LDL.LU R14, [R1+0x23f8] ;  /* 0x0023f800010e7983 */ /* 0x000ea80000300800 */
[----:B------:R-:W3:Y:S04]  /*2edc0*/  LDL.LU R20, [R1+0x590] ;  /* 0x0005900001147983 */ /* 0x000ee80000300800 */
[----:B------:R-:W3:Y:S04]  /*2edd0*/  LDL.LU R21, [R1+0x594] ;  /* 0x0005940001157983 */ /* 0x000ee80000300800 */
[----:B------:R-:W4:Y:S04]  /*2ede0*/  LDL.LU R22, [R1+0x598] ;  /* 0x0005980001167983 */ /* 0x000f280000300800 */
[----:B------:R-:W4:Y:S04]  /*2edf0*/  LDL.LU R23, [R1+0x59c] ;  /* 0x00059c0001177983 */ /* 0x000f280000300800 */
[----:B------:R-:W0:Y:S04]  /*2ee00*/  LDSM.16.MT88.4 R4, [R28+UR4+0xc180] ;  /* 0x00c180041c04783b */ /* 0x000e280008004200 */
[----:B----4-:R-:W-:Y:S04]  /*2ee10*/  STL.64 [R1+0x2358], R22 ;  /* 0x0023581601007387 */ /* 0x010fe80000100a00 */
[----:B---3--:R1:W-:Y:S04]  /*2ee20*/  STL.64 [R1+0x2350], R20 ;  /* 0x0023501401007387 */ /* 0x0083e80000100a00 */
[----:B-1----:R-:W3:Y:S04]  /*2ee30*/  LDL.LU R20, [R1+0x640] ;  /* 0x0006400001147983 */ /* 0x002ee80000300800 */
[----:B------:R-:W3:Y:S01]  /*2ee40*/  LDL.LU R21, [R1+0x644] ;  /* 0x0006440001157983 */ /* 0x000ee20000300800 */
[----:B--2---:R-:W-:-:S02]  /*2ee50*/  IMAD.MOV.U32 R22, RZ, RZ, R14 ;  /* 0x000000ffff167224 */ /* 0x004fc400078e000e */
[----:B------:R-:W-:Y:S01]  /*2ee60*/  IMAD.MOV.U32 R23, RZ, RZ, R15 ;  /* 0x000000ffff177224 */ /* 0x000fe200078e000f */
[----:B------:R-:W2:Y:S04]  /*2ee70*/  LDL.LU R14, [R1+0x23f4] ;  /* 0x0023f400010e7983 */ /* 0x000ea80000300800 */
[----:B------:R-:W4:Y:S04]  /*2ee80*/  LDL.LU R15, [R1+0x23f0] ;  /* 0x0023f000010f7983 */ /* 0x000f280000300800 */
[----:B------:R-:W-:Y:S04]  /*2ee90*/  STL.64 [R1+0x2368], R22 ;  /* 0x0023681601007387 */ /* 0x000fe80000100a00 */
[----:B---3--:R1:W-:Y:S04]  /*2eea0*/  STL.64 [R1+0x2360], R20 ;  /* 0x0023601401007387 */ /* 0x0083e80000100a00 */
[----:B-1----:R-:W3:Y:S04]  /*2eeb0*/  LDL.LU R20, [R1+0x650] ;  /* 0x0006500001147983 */ /* 0x002ee80000300800 */
[----:B------:R-:W3:Y:S04]  /*2eec0*/  LDL.LU R21, [R1+0x654] ;  /* 0x0006540001157983 */ /* 0x000ee80000300800 */
[----:B------:R-:W2:Y:S04]  /*2eed0*/  LDL.LU R22, [R1+0x658] ;  /* 0x0006580001167983 */ /* 0x000ea80000300800 */
[----:B------:R-:W2:Y:S04]  /*2eee0*/  LDL.LU R23, [R1+0x65c] ;  /* 0x00065c0001177983 */ /* 0x000ea80000300800 */
[----:B------:R-:W4:Y:S04]  /*2eef0*/  LDL.LU R8, [R1+0x690] ;  /* 0x0006900001087983 */ /* 0x000f280000300800 */
[----:B------:R-:W4:Y:S04]  /*2ef00*/  LDL.LU R9, [R1+0x694] ;  /* 0x0006940001097983 */ /* 0x000f280000300800 */
[----:B------:R-:W4:Y:S04]  /*2ef10*/  LDL.LU R10, [R1+0x698] ;  /* 0x00069800010a7983 */ /* 0x000f280000300800 */
[----:B------:R-:W4:Y:S04]  /*2ef20*/  LDL.LU R11, [R1+0x69c] ;  /* 0x00069c00010b7983 */ /* 0x000f280000300800 */
[----:B--2---:R-:W-:Y:S04]  /*2ef30*/  STL.64 [R1+0x2378], R22 ;  /* 0x0023781601007387 */ /* 0x004fe80000100a00 */
[----:B---3--:R1:W-:Y:S04]  /*2ef40*/  STL.64 [R1+0x2370], R20 ;  /* 0x0023701401007387 */ /* 0x0083e80000100a00 */
[----:B-1----:R-:W2:Y:S04]  /*2ef50*/  LDL.LU R20, [R1+0x660] ;  /* 0x0006600001147983 */ /* 0x002ea80000300800 */
[----:B------:R-:W2:Y:S01]  /*2ef60*/  LDL.LU R21, [R1+0x664] ;  /* 0x0006640001157983 */ /* 0x000ea20000300800 */
[----:B----4-:R-:W-:-:S02]  /*2ef70*/  IMAD.MOV.U32 R22, RZ, RZ, R15 ;  /* 0x000000ffff167224 */ /* 0x010fc400078e000f */
[----:B------:R-:W-:Y:S01]  /*2ef80*/  IMAD.MOV.U32 R23, RZ, RZ, R14 ;  /* 0x000000ffff177224 */ /* 0x000fe200078e000e */
[----:B------:R-:W3:Y:S04]  /*2ef90*/  LDL.LU R15, [R1+0x23ec] ;  /* 0x0023ec00010f7983 */ /* 0x000ee80000300800 */
[----:B------:R-:W4:Y:S04]  /*2efa0*/  LDL.LU R14, [R1+0x23e8] ;  /* 0x0023e800010e7983 */ /* 0x000f280000300800 */
[----:B------:R-:W-:Y:S04]  /*2efb0*/  STL.64 [R1+0x2398], R22 ;  /* 0x0023981601007387 */ /* 0x000fe80000100a00 */
[----:B--2---:R1:W-:Y:S04]  /*2efc0*/  STL.64 [R1+0x2390], R20 ;  /* 0x0023901401007387 */ /* 0x0043e80000100a00 */
[----:B-1----:R-:W2:Y:S04]  /*2efd0*/  LDL.LU R20, [R1+0x5c0] ;  /* 0x0005c00001147983 */ /* 0x002ea80000300800 */
[----:B------:R-:W2:Y:S04]  /*2efe0*/  LDL.LU R21, [R1+0x5c4] ;  /* 0x0005c40001157983 */ /* 0x000ea80000300800 */
[----:B------:R-:W3:Y:S04]  /*2eff0*/  LDL.LU R22, [R1+0x5c8] ;  /* 0x0005c80001167983 */ /* 0x000ee80000300800 */
[----:B------:R-:W3:Y:S04]  /*2f000*/  LDL.LU R23, [R1+0x5cc] ;  /* 0x0005cc0001177983 */ /* 0x000ee80000300800 */
[----:B---3--:R-:W-:Y:S04]  /*2f010*/  STL.64 [R1+0x23a8], R22 ;  /* 0x0023a81601007387 */ /* 0x008fe80000100a00 */
[----:B--2---:R4:W-:Y:S02]  /*2f020*/  STL.64 [R1+0x23a0], R20 ;  /* 0x0023a01401007387 */ /* 0x0049e40000100a00 */
[----:B----4-:R-:W-:-:S02]  /*2f030*/  IMAD.MOV.U32 R20, RZ, RZ, R14 ;  /* 0x000000ffff147224 */ /* 0x010fc400078e000e */
[----:B------:R-:W-:Y:S01]  /*2f040*/  IMAD.MOV.U32 R21, RZ, RZ, R15 ;  /* 0x000000ffff157224 */ /* 0x000fe200078e000f */
[----:B------:R-:W2:Y:S04]  /*2f050*/  LDL.LU R14, [R1+0x23e4] ;  /* 0x0023e400010e7983 */ /* 0x000ea80000300800 */
[----:B------:R-:W3:Y:S04]  /*2f060*/  LDL.LU R15, [R1+0x23e0] ;  /* 0x0023e000010f7983 */ /* 0x000ee80000300800 */
[----:B------:R-:W4:Y:S04]  /*2f070*/  LDL.LU R22, [R1+0x678] ;  /* 0x0006780001167983 */ /* 0x000f280000300800 */
[----:B------:R-:W4:Y:S01]  /*2f080*/  LDL.LU R23, [R1+0x67c] ;  /* 0x00067c0001177983 */ /* 0x000f220000300800 */
[----:B0-----:R-:W-:-:S02]  /*2f090*/  IMAD.MOV.U32 R18, RZ, RZ, R4 ;  /* 0x000000ffff127224 */ /* 0x001fc400078e0004 */
[----:B------:R-:W-:Y:S01]  /*2f0a0*/  IMAD.MOV.U32 R19, RZ, RZ, R5 ;  /* 0x000000ffff137224 */ /* 0x000fe200078e0005 */
[----:B----4-:R3:W-:Y:S04]  /*2f0b0*/  STL.64 [R1+0x23b8], R22 ;  /* 0x0023b81601007387 */ /* 0x0107e80000100a00 */
[----:B------:R0:W-:Y:S01]  /*2f0c0*/  STL.64 [R1+0x23b0], R20 ;  /* 0x0023b01401007387 */ /* 0x0001e20000100a00 */
[----:B---3--:R-:W-:-:S03]  /*2f0d0*/  IMAD.MOV.U32 R22, RZ, RZ, R15 ;  /* 0x000000ffff167224 */ /* 0x008fc600078e000f */
[----:B0-----:R-:W3:Y:S01]  /*2f0e0*/  LDL.LU R20, [R1+0x680] ;  /* 0x0006800001147983 */ /* 0x001ee20000300800 */
[----:B--2---:R-:W-:-:S03]  /*2f0f0*/  IMAD.MOV.U32 R23, RZ, RZ, R14 ;  /* 0x000000ffff177224 */ /* 0x004fc600078e000e */
[----:B------:R-:W3:Y:S01]  /*2f100*/  LDL.LU R21, [R1+0x684] ;  /* 0x0006840001157983 */ /* 0x000ee20000300800 */
[----:B------:R-:W-:Y:S02]  /*2f110*/  IMAD.MOV.U32 R14, RZ, RZ, R6 ;  /* 0x000000ffff0e7224 */ /* 0x000fe400078e0006 */
[----:B------:R-:W-:Y:S02]  /*2f120*/  IMAD.MOV.U32 R15, RZ, RZ, R7 ;  /* 0x000000ffff0f7224 */ /* 0x000fe400078e0007 */
[----:B------:R-:W2:Y:S04]  /*2f130*/  LDL.LU.64 R6, [R1+0x23d8] ;  /* 0x0023d80001067983 */ /* 0x000ea80000300a00 */
[----:B------:R-:W4:Y:S04]  /*2f140*/  LDL.LU.64 R4, [R1+0x23d0] ;  /* 0x0023d00001047983 */ /* 0x000f280000300a00 */
[----:B------:R-:W-:Y:S04]  /*2f150*/  STL [R1+0x22e0], R19 ;  /* 0x0022e01301007387 */ /* 0x000fe80000100800 */
[----:B------:R-:W-:Y:S04]  /*2f160*/  STL [R1+0x22dc], R14 ;  /* 0x0022dc0e01007387 */ /* 0x000fe80000100800 */
[----:B------:R-:W-:Y:S01]  /*2f170*/  STL [R1+0x22d8], R15 ;  /* 0x0022d80f01007387 */ /* 0x000fe20000100800 */
[----:B----4-:R-:W-:-:S15]  /*2f180*/  HMMA.16816.F32.BF16 R8, R24, R4, R8 ;  /* 0x000000041808723c */ /* 0x010fde0000041808 */
[----:B------:R-:W-:-:S08]  /*2f190*/  NOP ;  /* 0x0000000000007918 */ /* 0x000fd00000000000 */
[----:B------:R-:W-:Y:S04]  /*2f1a0*/  STL.64 [R1+0x140], R8 ;  /* 0x0001400801007387 */ /* 0x000fe80000100a00 */
[----:B------:R0:W-:Y:S04]  /*2f1b0*/  STL.64 [R1+0x148], R10 ;  /* 0x0001480a01007387 */ /* 0x0001e80000100a00 */
[----:B0-----:R-:W4:Y:S04]  /*2f1c0*/  LDL.LU.64 R10, [R1+0x23c8] ;  /* 0x0023c800010a7983 */ /* 0x001f280000300a00 */
        /* <DEDUP_REMOVED lines=14> */
[----:B------:R-:W3:Y:S04]  /*2f2b0*/  LDL.LU.64 R22, [R1+0x2398] ;  /* 0x0023980001167983 */ /* 0x000ee80000300a00 */
[----:B------:R-:W3:-:S15]  /*2f2c0*/  LDL.LU.64 R20, [R1+0x2390] ;  /* 0x0023900001147983 */ /* 0x000ede0000300a00 */
[----:B------:R-:W-:-:S02]  /*2f2d0*/  NOP ;  /* 0x0000000000007918 */ /* 0x000fc40000000000 */
[----:B------:R-:W-:Y:S04]  /*2f2e0*/  STL.64 [R1+0x110], R24 ;  /* 0x0001101801007387 */ /* 0x000fe80000100a00 */
[----:B------:R-:W-:Y:S04]  /*2f2f0*/  STL.64 [R1+0x118], R26 ;  /* 0x0001181a01007387 */ /* 0x000fe80000100a00 */
[----:B------:R-:W0:Y:S04]  /*2f300*/  LDSM.16.MT88.4 R24, [R28+UR4+0xc200] ;  /* 0x00c200041c18783b */ /* 0x000e280008004200 */
[----:B0-----:R0:W-:Y:S01]  /*2f310*/  STL [R1+0x7c], R27 ;  /* 0x00007c1b01007387 */ /* 0x0011e20000100800 */
[----:B------:R-:W-:-:S02]  /*2f320*/  IMAD.MOV.U32 R15, RZ, RZ, R26 ;  /* 0x000000ffff0f7224 */ /* 0x000fc400078e001a */
[----:B------:R-:W-:Y:S02]  /*2f330*/  IMAD.MOV.U32 R19, RZ, RZ, R24 ;  /* 0x000000ffff137224 */ /* 0x000fe400078e0018 */
[----:B------:R-:W-:Y:S01]  /*2f340*/  IMAD.MOV.U32 R14, RZ, RZ, R25 ;  /* 0x000000ffff0e7224 */ /* 0x000fe200078e0019 */
        /* <DEDUP_REMOVED lines=13> */
[----:B------:R-:W3:Y:S04]  /*2f420*/  LDL.LU.64 R20, [R1+0x2360] ;  /* 0x0023600001147983 */ /* 0x000ee80000300a00 */
[----:B----4-:R-:W-:Y:S04]  /*2f430*/  STL.64 [R1+0x2330], R10 ;  /* 0x0023300a01007387 */ /* 0x010fe80000100a00 */
[----:B------:R0:W-:Y:S04]  /*2f440*/  STL.64 [R1+0x2328], R8 ;  /* 0x0023280801007387 */ /* 0x0001e80000100a00 */
[----:B0-----:R-:W4:Y:S04]  /*2f450*/  LDL.LU R8, [R1+0x4b0] ;  /* 0x0004b00001087983 */ /* 0x001f280000300800 */
[----:B------:R-:W4:Y:S04]  /*2f460*/  LDL.LU R9, [R1+0x4b4] ;  /* 0x0004b40001097983 */ /* 0x000f280000300800 */
[----:B------:R-:W4:Y:S04]  /*2f470*/  LDL.LU R10, [R1+0x4b8] ;  /* 0x0004b800010a7983 */ /* 0x000f280000300800 */
[----:B------:R-:W4:Y:S01]  /*2f480*/  LDL.LU R11, [R1+0x4bc] ;  /* 0x0004bc00010b7983 */ /* 0x000f220000300800 */
[----:B---3--:R-:W-:-:S15]  /*2f490*/  HMMA.16816.F32.BF16 R20, R24, R12, R20 ;  /* 0x0000000c1814723c */ /* 0x008fde0000041814 */
[----:B------:R-:W-:-:S08]  /*2f4a0*/  NOP ;  /* 0x0000000000007918 */ /* 0x000fd00000000000 */
[----:B------:R-:W-:Y:S04]  /*2f4b0*/  STL.64 [R1+0xe0], R20 ;  /* 0x0000e01401007387 */ /* 0x000fe80000100a00 */
[----:B------:R0:W-:Y:S04]  /*2f4c0*/  STL.64 [R1+0xe8], R22 ;  /* 0x0000e81601007387 */ /* 0x0001e80000100a00 */
[----:B0-----:R-:W3:Y:S04]  /*2f4d0*/  LDL.LU.64 R22, [R1+0x2358] ;  /* 0x0023580001167983 */ /* 0x001ee80000300a00 */
[----:B------:R-:W3:Y:S04]  /*2f4e0*/  LDL.LU.64 R20, [R1+0x2350] ;  /* 0x0023500001147983 */ /* 0x000ee80000300a00 */
[----:B------:R-:W-:Y:S04]  /*2f4f0*/  STL.64 [R1+0x2320], R14 ;  /* 0x0023200e01007387 */ /* 0x000fe80000100a00 */
[----:B------:R0:W-:Y:S04]  /*2f500*/  STL.64 [R1+0x2318], R12 ;  /* 0x0023180c01007387 */ /* 0x0001e80000100a00 */
[----:B0-----:R-:W2:Y:S04]  /*2f510*/  LDL.LU R12, [R1+0x490] ;  /* 0x00049000010c7983 */ /* 0x001ea80000300800 */
[----:B------:R-:W2:Y:S04]  /*2f520*/  LDL.LU R13, [R1+0x494] ;  /* 0x00049400010d7983 */ /* 0x000ea80000300800 */
[----:B------:R-:W2:Y:S04]  /*2f530*/  LDL.LU R14, [R1+0x498] ;  /* 0x00049800010e7983 */ /* 0x000ea80000300800 */
[----:B------:R-:W2:Y:S01]  /*2f540*/  LDL.LU R15, [R1+0x49c] ;  /* 0x00049c00010f7983 */ /* 0x000ea20000300800 */
[----:B---3--:R-:W-:Y:S03]  /*2f550*/  HMMA.16816.F32.BF16 R24, R24, R16, R20 ;  /* 0x000000101818723c */ /* 0x008fe60000041814 */
[----:B------:R-:W4:Y:S04]  /*2f560*/  LDL.LU.64 R22, [R1+0x2348] ;  /* 0x0023480001167983 */ /* 0x000f280000300a00 */
[----:B------:R-:W4:Y:S04]  /*2f570*/  LDL.LU.64 R20, [R1+0x2340] ;  /* 0x0023400001147983 */ /* 0x000f280000300a00 */
[----:B------:R-:W-:Y:S04]  /*2f580*/  STL.64 [R1+0x2310], R18 ;  /* 0x0023101201007387 */ /* 0x000fe80000100a00 */
[----:B------:R0:W-:Y:S08]  /*2f590*/  STL.64 [R1+0x2308], R16 ;  /* 0x0023081001007387 */ /* 0x0001f00000100a00 */
[----:B------:R-:W-:Y:S04]  /*2f5a0*/  STL.64 [R1+0xd0], R24 ;  /* 0x0000d01801007387 */ /* 0x000fe80000100a00 */
[----:B------:R1:W-:Y:S04]  /*2f5b0*/  STL.64 [R1+0xd8], R26 ;  /* 0x0000d81a01007387 */ /* 0x0003e80000100a00 */
[----:B0-----:R-:W3:Y:S04]  /*2f5c0*/  LDL.LU R16, [R1+0x480] ;  /* 0x0004800001107983 */ /* 0x001ee80000300800 */
[----:B------:R-:W3:Y:S04]  /*2f5d0*/  LDL.LU R17, [R1+0x484] ;  /* 0x0004840001117983 */ /* 0x000ee80000300800 */
[----:B------:R-:W3:Y:S04]  /*2f5e0*/  LDL.LU R18, [R1+0x488] ;  /* 0x0004880001127983 */ /* 0x000ee80000300800 */
[----:B------:R-:W3:Y:S04]  /*2f5f0*/  LDL.LU R19, [R1+0x48c] ;  /* 0x00048c0001137983 */ /* 0x000ee80000300800 */
[----:B-1----:R-:W2:Y:S04]  /*2f600*/  LDL.LU.64 R26, [R1+0x6a0] ;  /* 0x0006a000011a7983 */ /* 0x002ea80000300a00 */
[----:B--2---:R0:W-:Y:S04]  /*2f610*/  STL.64 [R1+0x22e8], R26 ;  /* 0x0022e81a01007387 */ /* 0x0041e80000100a00 */
[----:B------:R-:W2:Y:S04]  /*2f620*/  LDL.LU R24, [R1+0x470] ;  /* 0x0004700001187983 */ /* 0x000ea80000300800 */
[----:B------:R-:W2:Y:S04]  /*2f630*/  LDL.LU R25, [R1+0x474] ;  /* 0x0004740001197983 */ /* 0x000ea80000300800 */
[----:B0-----:R-:W3:Y:S01]  /*2f640*/  LDL.LU R26, [R1+0x478] ;  /* 0x00047800011a7983 */ /* 0x001ee20000300800 */
[----:B----4-:R-:W-:Y:S01]  /*2f650*/  HMMA.16816.F32.BF16 R8, R20, R4, R8 ;  /* 0x000000041408723c */ /* 0x010fe20000041808 */
[----:B------:R-:W-:-:S02]  /*2f660*/  IMAD.MOV.U32 R27, RZ, RZ, R6 ;  /* 0x000000ffff1b7224 */ /* 0x000fc400078e0006 */
[----:B------:R-:W4:Y:S04]  /*2f670*/  LDL.LU R6, [R1+0x233c] ;  /* 0x00233c0001067983 */ /* 0x000f280000300800 */
[----:B---3--:R-:W-:Y:S04]  /*2f680*/  STL.64 [R1+0x2300], R26 ;  /* 0x0023001a01007387 */ /* 0x008fe80000100a00 */
[----:B--2---:R0:W-:Y:S02]  /*2f690*/  STL.64 [R1+0x22f8], R24 ;  /* 0x0022f81801007387 */ /* 0x0041e40000100a00 */
[----:B0-----:R-:W-:-:S02]  /*2f6a0*/  IMAD.MOV.U32 R24, RZ, RZ, R7 ;  /* 0x000000ffff187224 */ /* 0x001fc400078e0007 */
[----:B------:R-:W4:Y:S08]  /*2f6b0*/  LDL.LU R7, [R1+0x2338] ;  /* 0x0023380001077983 */ /* 0x000f300000300800 */
[----:B------:R-:W-:Y:S04]  /*2f6c0*/  STL.64 [R1+0xc0], R8 ;  /* 0x0000c00801007387 */ /* 0x000fe80000100a00 */
[----:B------:R0:W-:Y:S04]  /*2f6d0*/  STL.64 [R1+0xc8], R10 ;  /* 0x0000c80a01007387 */ /* 0x0001e80000100a00 */
[----:B0-----:R-:W2:Y:S04]  /*2f6e0*/  LDL.LU.64 R10, [R1+0x2330] ;  /* 0x00233000010a7983 */ /* 0x001ea80000300a00 */
[----:B------:R-:W3:Y:S01]  /*2f6f0*/  LDL.LU.64 R8, [R1+0x2328] ;  /* 0x0023280001087983 */ /* 0x000ee20000300a00 */
[----:B------:R-:W-:-:S02]  /*2f700*/  IMAD.MOV.U32 R25, RZ, RZ, R3 ;  /* 0x000000ffff197224 */ /* 0x000fc400078e0003 */
[----:B------:R-:W-:Y:S01]  /*2f710*/  IMAD.MOV.U32 R27, RZ, RZ, R0 ;  /* 0x000000ffff1b7224 */ /* 0x000fe200078e0000 */
[----:B---3--:R-:W-:-:S15]  /*2f720*/  HMMA.16816.F32.BF16 R12, R20, R8, R12 ;  /* 0x00000008140c723c */ /* 0x008fde000004180c */
[----:B------:R-:W-:-:S09]  /*2f730*/  NOP ;  /* 0x0000000000007918 */ /* 0x000fd20000000000 */
[----:B------:R-:W-:Y:S02]  /*2f740*/  IMAD.MOV.U32 R0, RZ, RZ, R14 ;  /* 0x000000ffff007224 */ /* 0x000fe400078e000e */
[----:B------:R-:W-:Y:S02]  /*2f750*/  IMAD.MOV.U32 R3, RZ, RZ, R15 ;  /* 0x000000ffff037224 */ /* 0x000fe400078e000f */
[----:B------:R-:W-:Y:S02]  /*2f760*/  IMAD.MOV.U32 R4, RZ, RZ, R12 ;  /* 0x000000ffff047224 */ /* 0x000fe400078e000c */
[----:B------:R-:W-:Y:S01]  /*2f770*/  IMAD.MOV.U32 R5, RZ, RZ, R13 ;  /* 0x000000ffff057224 */ /* 0x000fe200078e000d */
[----:B------:R-:W3:Y:S04]  /*2f780*/  LDL.LU.64 R14, [R1+0x2320] ;  /* 0x00232000010e7983 */ /* 0x000ee80000300a00 */
[----:B------:R-:W4:Y:S04]  /*2f790*/  LDL.LU.64 R12, [R1+0x2318] ;  /* 0x00231800010c7983 */ /* 0x000f280000300a00 */
[----:B--2---:R0:W-:Y:S04]  /*2f7a0*/  STL.64 [R1+0x22f0], R10 ;  /* 0x0022f00a01007387 */ /* 0x0041e80000100a00 */
[----:B------:R-:W2:Y:S04]  /*2f7b0*/  LDL.LU.64 R8, [R1+0x30] ;  /* 0x0000300001087983 */ /* 0x000ea80000300a00 */
[----:B0-----:R-:W3:Y:S04]  /*2f7c0*/  LDL.LU.64 R10, [R1+0x38] ;  /* 0x00003800010a7983 */ /* 0x001ee80000300a00 */
[----:B------:R-:W-:Y:S04]  /*2f7d0*/  STL [R1+0x213c], R5 ;  /* 0x00213c0501007387 */ /* 0x000fe80000100800 */
        /* <DEDUP_REMOVED lines=8> */
[----:B------:R-:W2:Y:S01]  /*2f860*/  LDL.LU.64 R16, [R1+0x2308] ;  /* 0x0023080001107983 */ /* 0x000ea20000300a00 */
[----:B------:R-:W-:-:S07]  /*2f870*/  IMAD.MOV.U32 R26, RZ, RZ, R2 ;  /* 0x000000ffff1a7224 */ /* 0x000fce00078e0002 */
[----:B--2---:R-:W-:Y:S01]  /*2f880*/  HMMA.16816.F32.BF16 R20, R20, R16, R24 ;  /* 0x000000101414723c */ /* 0x004fe20000041818 */
[----:B------:R-:W2:Y:S04]  /*2f890*/  LDL.LU.64 R26, [R1+0x2300] ;  /* 0x00230000011a7983 */ /* 0x000ea80000300a00 */
[----:B------:R-:W2:Y:S01]  /*2f8a0*/  LDL.LU.64 R24, [R1+0x22f8] ;  /* 0x0022f80001187983 */ /* 0x000ea20000300a00 */
[----:B---3--:R-:W-:-:S15]  /*2f8b0*/  IMAD.MOV.U32 R0, RZ, RZ, R11 ;  /* 0x000000ffff007224 */ /* 0x008fde00078e000b */
[----:B------:R-:W-:-:S02]  /*2f8c0*/  NOP ;  /* 0x0000000000007918 */ /* 0x000fc40000000000 */
[----:B------:R0:W-:Y:S01]  /*2f8d0*/  STL.64 [R1+0x90], R20 ;  /* 0x0000901401007387 */ /* 0x0001e20000100a00 */
[----:B------:R-:W-:Y:S02]  /*2f8e0*/  IMAD.MOV.U32 R2, RZ, RZ, R23 ;  /* 0x000000ffff027224 */ /* 0x000fe400078e0017 */
[----:B------:R-:W-:Y:S01]  /*2f8f0*/  IMAD.MOV.U32 R12, RZ, RZ, R22 ;  /* 0x000000ffff0c7224 */ /* 0x000fe200078e0016 */
[----:B0-----:R-:W3:Y:S04]  /*2f900*/  LDL.LU R20, [R1+0x460] ;  /* 0x0004600001147983 */ /* 0x001ee80000300800 */
[----:B------:R-:W3:Y:S04]  /*2f910*/  LDL.LU R21, [R1+0x464] ;  /* 0x0004640001157983 */ /* 0x000ee80000300800 */
[----:B------:R-:W3:Y:S04]  /*2f920*/  LDL.LU R22, [R1+0x468] ;  /* 0x0004680001167983 */ /* 0x000ee80000300800 */
[----:B------:R0:W-:Y:S04]  /*2f930*/  STL [R1+0x1fc8], R2 ;  /* 0x001fc80201007387 */ /* 0x0001e80000100800 */
[----:B------:R-:W-:Y:S01]  /*2f940*/  STL [R1+0x1e68], R12 ;  /* 0x001e680c01007387 */ /* 0x000fe20000100800 */
[----:B0-----:R-:W-:Y:S01]  /*2f950*/  IMAD.MOV.U32 R2, RZ, RZ, R10 ;  /* 0x000000ffff027224 */ /* 0x001fe200078e000a */
[----:B--2---:R-:W-:Y:S02]  /*2f960*/  HMMA.16816.F32.BF16 R24, R8, R6, R24 ;  /* 0x000000060818723c */ /* 0x004fe40000041818 */
[----:B------:R-:W3:Y:S04]  /*2f970*/  LDL.LU.64 R10, [R1+0x22f0] ;  /* 0x0022f000010a7983 */ /* 0x000ee80000300a00 */
[----:B------:R-:W-:-:S02]  /*2f980*/  IMAD.MOV.U32 R3, RZ, RZ, R9 ;  /* 0x000000ffff037224 */ /* 0x000fc400078e0009 */
[----:B------:R-:W-:Y:S02]  /*2f990*/  IMAD.MOV.U32 R23, RZ, RZ, R29 ;  /* 0x000000ffff177224 */ /* 0x000fe400078e001d */
[----:B------:R-:W-:Y:S02]  /*2f9a0*/  IMAD.MOV.U32 R4, RZ, RZ, R8 ;  /* 0x000000ffff047224 */ /* 0x000fe400078e0008 */
[----:B------:R-:W-:-:S11]  /*2f9b0*/  IMAD.MOV.U32 R5, RZ, RZ, R3 ;  /* 0x000000ffff057224 */ /* 0x000fd600078e0003 */
[----:B------:R-:W-:Y:S04]  /*2f9c0*/  STL.64 [R1+0x630], R24 ;  /* 0x0006301801007387 */ /* 0x000fe80000100a00 */
[----:B------:R0:W-:Y:S04]  /*2f9d0*/  STL.64 [R1+0x638], R26 ;  /* 0x0006381a01007387 */ /* 0x0001e80000100a00 */
[----:B0-----:R-:W2:Y:S04]  /*2f9e0*/  LDL.LU.64 R26, [R1+0x22e8] ;  /* 0x0022e800011a7983 */ /* 0x001ea80000300a00 */
[----:B------:R0:W-:Y:S02]  /*2f9f0*/  STL.64 [R1+0x2280], R6 ;  /* 0x0022800601007387 */ /* 0x0001e40000100a00 */
[----:B0-----:R-:W-:-:S02]  /*2fa00*/  IMAD.MOV.U32 R6, RZ, RZ, R2 ;  /* 0x000000ffff067224 */ /* 0x001fc400078e0002 */
[----:B------:R-:W-:Y:S02]  /*2fa10*/  IMAD.MOV.U32 R7, RZ, RZ, R0 ;  /* 0x000000ffff077224 */ /* 0x000fe400078e0000 */
[----:B------:R-:W-:-:S05]  /*2fa20*/  IMAD.MOV.U32 R29, RZ, RZ, R24 ;  /* 0x000000ffff1d7224 */ /* 0x000fca00078e0018 */
[----:B------:R-:W-:Y:S01]  /*2fa30*/  STL [R1+0x1cfc], R29 ;  /* 0x001cfc1d01007387 */ /* 0x000fe20000100800 */
[----:B---3--:R-:W-:Y:S06]  /*2fa40*/  HMMA.16816.F32.BF16 R20, R4, R10, R20 ;  /* 0x0000000a0414723c */ /* 0x008fec0000041814 */
[----:B------:R0:W-:Y:S04]  /*2fa50*/  STL.64 [R1+0x2278], R10 ;  /* 0x0022780a01007387 */ /* 0x0001e80000100a00 */
[----:B------:R-:W3:-:S13]  /*2fa60*/  LDL.LU R8, [R1+0x4a0] ;  /* 0x0004a00001087983 */ /* 0x000eda0000300800 */
[----:B------:R-:W-:Y:S04]  /*2fa70*/  STL.64 [R1+0x530], R20 ;  /* 0x0005301401007387 */ /* 0x000fe80000100a00 */
[----:B------:R-:W-:Y:S04]  /*2fa80*/  STL.64 [R1+0x538], R22 ;  /* 0x0005381601007387 */ /* 0x000fe80000100a00 */
[----:B------:R-:W1:Y:S04]  /*2fa90*/  LDSM.16.MT88.4 R20, [R28+UR4+0xc280] ;  /* 0x00c280041c14783b */ /* 0x000e680008004200 */
[----:B------:R-:W3:Y:S04]  /*2faa0*/  LDL.LU R9, [R1+0x4a4] ;  /* 0x0004a40001097983 */ /* 0x000ee80000300800 */
[----:B0-----:R-:W3:Y:S04]  /*2fab0*/  LDL.LU R10, [R1+0x4a8] ;  /* 0x0004a800010a7983 */ /* 0x001ee80000300800 */
[----:B------:R-:W3:Y:S04]  /*2fac0*/  LDL.LU R11, [R1+0x4ac] ;  /* 0x0004ac00010b7983 */ /* 0x000ee80000300800 */
[----:B-1----:R-:W-:Y:S04]  /*2fad0*/  STL.64 [R1+0x2180], R22 ;  /* 0x0021801601007387 */ /* 0x002fe80000100a00 */
[----:B------:R4:W-:Y:S02]  /*2fae0*/  STL.64 [R1+0x2178], R20 ;  /* 0x0021781401007387 */ /* 0x0009e40000100a00 */
[----:B----4-:R-:W-:-:S02]  /*2faf0*/  IMAD.MOV.U32 R20, RZ, RZ, R19 ;  /* 0x000000ffff147224 */ /* 0x010fc400078e0013 */
[----:B------:R-:W-:Y:S01]  /*2fb00*/  IMAD.MOV.U32 R21, RZ, RZ, R14 ;  /* 0x000000ffff157224 */ /* 0x000fe200078e000e */
[----:B------:R-:W4:Y:S04]  /*2fb10*/  LDL.LU R19, [R1+0x22e0] ;  /* 0x0022e00001137983 */ /* 0x000f280000300800 */
[----:B------:R-:W2:Y:S01]  /*2fb20*/  LDL.LU R14, [R1+0x22dc] ;  /* 0x0022dc00010e7983 */ /* 0x000ea20000300800 */
[----:B------:R-:W-:-:S03]  /*2fb30*/  IMAD.MOV.U32 R22, RZ, RZ, R15 ;  /* 0x000000ffff167224 */ /* 0x000fc600078e000f */
[----:B------:R-:W3:Y:S04]  /*2fb40*/  LDL.LU R15, [R1+0x22d8] ;  /* 0x0022d800010f7983 */ /* 0x000ee80000300800 */
[----:B------:R-:W4:Y:S04]  /*2fb50*/  LDL.LU R23, [R1+0x7c] ;  /* 0x00007c0001177983 */ /* 0x000f280000300800 */
[----:B----4-:R-:W-:Y:S04]  /*2fb60*/  STL.64 [R1+0x21b0], R22 ;  /* 0x0021b01601007387 */ /* 0x010fe80000100a00 */
[----:B------:R0:W-:Y:S02]  /*2fb70*/  STL.64 [R1+0x21a8], R20 ;  /* 0x0021a81401007387 */ /* 0x0001e40000100a00 */
[----:B0-----:R-:W-:-:S02]  /*2fb80*/  IMAD.MOV.U32 R20, RZ, RZ, R18 ;  /* 0x000000ffff147224 */ /* 0x001fc400078e0012 */
[----:B------:R-:W-:Y:S01]  /*2fb90*/  IMAD.MOV.U32 R21, RZ, RZ, R19 ;  /* 0x000000ffff157224 */ /* 0x000fe200078e0013 */
[----:B------:R-:W4:Y:S04]  /*2fba0*/  LDL.LU R18, [R1+0x22d4] ;  /* 0x0022d40001127983 */ /* 0x000f280000300800 */
[----:B------:R-:W4:Y:S01]  /*2fbb0*/  LDL.LU R19, [R1+0x22d0] ;  /* 0x0022d00001137983 */ /* 0x000f220000300800 */
[----:B--2---:R-:W-:Y:S02]  /*2fbc0*/  IMAD.MOV.U32 R22, RZ, RZ, R14 ;  /* 0x000000ffff167224 */ /* 0x004fe400078e000e */
[----:B---3--:R-:W-:Y:S01]  /*2fbd0*/  IMAD.MOV.U32 R23, RZ, RZ, R15 ;  /* 0x000000ffff177224 */ /* 0x008fe200078e000f */
[----:B------:R-:W2:Y:S04]  /*2fbe0*/  LDL.LU R14, [R1+0x22cc] ;  /* 0x0022cc00010e7983 */ /* 0x000ea80000300800 */
[----:B------:R-:W2:Y:S04]  /*2fbf0*/  LDL.LU R15, [R1+0x22c8] ;  /* 0x0022c800010f7983 */ /* 0x000ea80000300800 */
[----:B------:R-:W-:Y:S04]  /*2fc00*/  STL.64 [R1+0x21f8], R22 ;  /* 0x0021f81601007387 */ /* 0x000fe80000100a00 */
[----:B------:R0:W-:Y:S04]  /*2fc10*/  STL.64 [R1+0x21f0], R20 ;  /* 0x0021f01401007387 */ /* 0x0001e80000100a00 */
[----:B0-----:R-:W3:Y:S04]  /*2fc20*/  LDL.LU R20, [R1+0x10] ;  /* 0x0000100001147983 */ /* 0x001ee80000300800 */
[----:B------:R-:W3:Y:S01]  /*2fc30*/  LDL.LU R21, [R1+0x14] ;  /* 0x0000140001157983 */ /* 0x000ee20000300800 */
[----:B--2---:R-:W-:Y:S01]  /*2fc40*/  HMMA.16816.F32.BF16 R8, R4, R14, R8 ;  /* 0x0000000e0408723c */ /* 0x004fe20000041808 */
[----:B----4-:R-:W-:-:S02]  /*2fc50*/  IMAD.MOV.U32 R22, RZ, RZ, R19 ;  /* 0x000000ffff167224 */ /* 0x010fc400078e0013 */
[----:B------:R-:W-:Y:S01]  /*2fc60*/  IMAD.MOV.U32 R23, RZ, RZ, R18 ;  /* 0x000000ffff177224 */ /* 0x000fe200078e0012 */
[----:B------:R-:W2:Y:S04]  /*2fc70*/  LDL.LU R19, [R1+0x22c4] ;  /* 0x0022c40001137983 */ /* 0x000ea80000300800 */
[----:B------:R-:W4:Y:S04]  /*2fc80*/  LDL.LU R18, [R1+0x22c0] ;  /* 0x0022c00001127983 */ /* 0x000f280000300800 */
[----:B------:R-:W-:Y:S04]  /*2fc90*/  STL.64 [R1+0x2248], R22 ;  /* 0x0022481601007387 */ /* 0x000fe80000100a00 */
[----:B---3--:R-:W-:Y:S04]  /*2fca0*/  STL.64 [R1+0x2240], R20 ;  /* 0x0022401401007387 */ /* 0x008fe80000100a00 */
[----:B------:R-:W-:Y:S04]  /*2fcb0*/  STL.64 [R1+0x2270], R14 ;  /* 0x0022700e01007387 */ /* 0x000fe80000100a00 */
[----:B------:R-:W-:Y:S04]  /*2fcc0*/  STL.64 [R1+0x480], R8 ;  /* 0x0004800801007387 */ /* 0x000fe80000100a00 */
[----:B------:R-:W-:Y:S04]  /*2fcd0*/  STL.64 [R1+0x488], R10 ;  /* 0x0004880a01007387 */ /* 0x000fe80000100a00 */
[----:B------:R0:W-:Y:S04]  /*2fce0*/  STL.64 [R1+0x21b8], R26 ;  /* 0x0021b81a01007387 */ /* 0x0001e80000100a00 */
[----:B------:R-:W3:Y:S04]  /*2fcf0*/  LDL.LU R24, [R1+0x230] ;  /* 0x0002300001187983 */ /* 0x000ee80000300800 */
[----:B------:R-:W3:Y:S04]  /*2fd00*/  LDL.LU R25, [R1+0x234] ;  /* 0x0002340001197983 */ /* 0x000ee80000300800 */
[----:B0-----:R-:W2:Y:S04]  /*2fd10*/  LDL.LU R26, [R1+0x238] ;  /* 0x00023800011a7983 */ /* 0x001ea80000300800 */
[----:B------:R-:W2:Y:S04]  /*2fd20*/  LDL.LU R27, [R1+0x23c] ;  /* 0x00023c00011b7983 */ /* 0x000ea80000300800 */
[----:B--2---:R-:W-:Y:S04]  /*2fd30*/  STL.64 [R1+0x21c8], R26 ;  /* 0x0021c81a01007387 */ /* 0x004fe80000100a00 */
[----:B---3--:R0:W-:Y:S04]  /*2fd40*/  STL.64 [R1+0x21c0], R24 ;  /* 0x0021c01801007387 */ /* 0x0081e80000100a00 */
[----:B0-----:R-:W2:Y:S04]  /*2fd50*/  LDL.LU R24, [R1+0x2a0] ;  /* 0x0002a00001187983 */ /* 0x001ea80000300800 */
[----:B------:R-:W2:Y:S04]  /*2fd60*/  LDL.LU R25, [R1+0x2a4] ;  /* 0x0002a40001197983 */ /* 0x000ea80000300800 */
[----:B------:R-:W3:Y:S04]  /*2fd70*/  LDL.LU R26, [R1+0x2a8] ;  /* 0x0002a800011a7983 */ /* 0x000ee80000300800 */
[----:B------:R-:W3:Y:S01]  /*2fd80*/  LDL.LU R27, [R1+0x2ac] ;  /* 0x0002ac00011b7983 */ /* 0x000ee20000300800 */
[----:B----4-:R-:W-:-:S02]  /*2fd90*/  IMAD.MOV.U32 R21, RZ, RZ, R18 ;  /* 0x000000ffff157224 */ /* 0x010fc400078e0012 */
[----:B------:R-:W-:Y:S01]  /*2fda0*/  IMAD.MOV.U32 R22, RZ, RZ, R19 ;  /* 0x000000ffff167224 */ /* 0x000fe200078e0013 */
[----:B---3--:R-:W-:Y:S04]  /*2fdb0*/  STL.64 [R1+0x21d8], R26 ;  /* 0x0021d81a01007387 */ /* 0x008fe80000100a00 */
[----:B--2---:R0:W-:Y:S04]  /*2fdc0*/  STL.64 [R1+0x21d0], R24 ;  /* 0x0021d01801007387 */ /* 0x0041e80000100a00 */
[----:B0-----:R-:W2:Y:S04]  /*2fdd0*/  LDL.LU R24, [R1+0x2b0] ;  /* 0x0002b00001187983 */ /* 0x001ea80000300800 */
[----:B------:R-:W2:Y:S04]  /*2fde0*/  LDL.LU R25, [R1+0x2b4] ;  /* 0x0002b40001197983 */ /* 0x000ea80000300800 */
[----:B------:R-:W3:Y:S04]  /*2fdf0*/  LDL.LU R26, [R1+0x2b8] ;  /* 0x0002b800011a7983 */ /* 0x000ee80000300800 */
[----:B------:R-:W3:Y:S04]  /*2fe00*/  LDL.LU R27, [R1+0x2bc] ;  /* 0x0002bc00011b7983 */ /* 0x000ee80000300800 */
[----:B------:R-:W4:Y:S04]  /*2fe10*/  LDL.LU R20, [R1+0x20] ;  /* 0x0000200001147983 */ /* 0x000f280000300800 */
[----:B------:R-:W2:Y:S04]  /*2fe20*/  LDL.LU R18, [R1+0x22bc] ;  /* 0x0022bc0001127983 */ /* 0x000ea80000300800 */
[----:B------:R-:W2:Y:S04]  /*2fe30*/  LDL.LU R19, [R1+0x22b8] ;  /* 0x0022b80001137983 */ /* 0x000ea80000300800 */
[----:B------:R-:W3:Y:S04]  /*2fe40*/  LDL.LU R23, [R1+0x2c] ;  /* 0x00002c0001177983 */ /* 0x000ee80000300800 */
[----:B---3--:R-:W-:Y:S04]  /*2fe50*/  STL.64 [R1+0x2290], R22 ;  /* 0x0022901601007387 */ /* 0x008fe80000100a00 */
[----:B----4-:R-:W-:Y:S04]  /*2fe60*/  STL.64 [R1+0x2288], R20 ;  /* 0x0022881401007387 */ /* 0x010fe80000100a00 */
[----:B------:R0:W-:Y:S04]  /*2fe70*/  STL.64 [R1+0x21e8], R26 ;  /* 0x0021e81a01007387 */ /* 0x0001e80000100a00 */
[----:B--2---:R1:W-:Y:S01]  /*2fe80*/  STL.64 [R1+0x21e0], R24 ;  /* 0x0021e01801007387 */ /* 0x0043e20000100a00 */
[----:B0-----:R-:W-:-:S03]  /*2fe90*/  IMAD.MOV.U32 R26, RZ, RZ, R19 ;  /* 0x000000ffff1a7224 */ /* 0x001fc600078e0013 */
[----:B-1----:R-:W2:Y:S01]  /*2fea0*/  LDL.LU R24, [R1+0x80] ;  /* 0x0000800001187983 */ /* 0x002ea20000300800 */
[----:B------:R-:W-:-:S03]  /*2feb0*/  IMAD.MOV.U32 R25, RZ, RZ, R18 ;  /* 0x000000ffff197224 */ /* 0x000fc600078e0012 */
[----:B------:R-:W3:Y:S04]  /*2fec0*/  LDL.LU R18, [R1+0x22b4] ;  /* 0x0022b40001127983 */ /* 0x000ee80000300800 */
[----:B------:R-:W4:Y:S04]  /*2fed0*/  LDL.LU R19, [R1+0x22b0] ;  /* 0x0022b00001137983 */ /* 0x000f280000300800 */
[----:B------:R-:W2:Y:S04]  /*2fee0*/  LDL.LU R27, [R1+0x8c] ;  /* 0x00008c00011b7983 */ /* 0x000ea80000300800 */
[----:B--2---:R-:W-:Y:S04]  /*2fef0*/  STL.64 [R1+0x2208], R26 ;  /* 0x0022081a01007387 */ /* 0x004fe80000100a00 */
[----:B------:R0:W-:Y:S04]  /*2ff00*/  STL.64 [R1+0x2200], R24 ;  /* 0x0022001801007387 */ /* 0x0001e80000100a00 */
[----:B0-----:R-:W2:Y:S04]  /*2ff10*/  LDL.LU R24, [R1+0x260] ;  /* 0x0002600001187983 */ /* 0x001ea80000300800 */
[----:B------:R-:W2:Y:S01]  /*2ff20*/  LDL.LU R25, [R1+0x264] ;  /* 0x0002640001197983 */ /* 0x000ea20000300800 */
[----:B---3--:R-:W-:-:S02]  /*2ff30*/  IMAD.MOV.U32 R26, RZ, RZ, R18 ;  /* 0x000000ffff1a7224 */ /* 0x008fc400078e0012 */
[----:B----4-:R-:W-:Y:S01]  /*2ff40*/  IMAD.MOV.U32 R27, RZ, RZ, R19 ;  /* 0x000000ffff1b7224 */ /* 0x010fe200078e0013 */
[----:B------:R-:W3:Y:S04]  /*2ff50*/  LDL.LU R18, [R1+0x22ac] ;  /* 0x0022ac0001127983 */ /* 0x000ee80000300800 */
[----:B------:R-:W4:Y:S04]  /*2ff60*/  LDL.LU R19, [R1+0x22a8] ;  /* 0x0022a80001137983 */ /* 0x000f280000300800 */
        /* <DEDUP_REMOVED lines=12> */
[----:B------:R-:W-:Y:S04]  /*30030*/  STL.64 [R1+0x2218], R26 ;  /* 0x0022181a01007387 */ /* 0x000fe80000100a00 */
        /* <DEDUP_REMOVED lines=8> */
[----:B------:R-:W2:Y:S01]  /*300c0*/  LDL.LU R25, [R1+0x314] ;  /* 0x0003140001197983 */ /* 0x000ea20000300800 */
[----:B------:R-:W-:-:S02]  /*300d0*/  IMAD.MOV.U32 R26, RZ, RZ, R19 ;  /* 0x000000ffff1a7224 */ /* 0x000fc400078e0013 */
[----:B---3--:R-:W-:Y:S01]  /*300e0*/  IMAD.MOV.U32 R27, RZ, RZ, R18 ;  /* 0x000000ffff1b7224 */ /* 0x008fe200078e0012 */
[----:B------:R-:W3:Y:S04]  /*300f0*/  LDL.LU R19, [R1+0x22a4] ;  /* 0x0022a40001137983 */ /* 0x000ee80000300800 */
[----:B------:R-:W4:Y:S04]  /*30100*/  LDL.LU R18, [R1+0x22a0] ;  /* 0x0022a00001127983 */ /* 0x000f280000300800 */
[----:B------:R-:W-:Y:S04]  /*30110*/  STL.64 [R1+0x2238], R26 ;  /* 0x0022381a01007387 */ /* 0x000fe80000100a00 */
[----:B--2---:R0:W-:Y:S04]  /*30120*/  STL.64 [R1+0x2230], R24 ;  /* 0x0022301801007387 */ /* 0x0041e80000100a00 */
[----:B0-----:R-:W2:Y:S04]  /*30130*/  LDL.LU R24, [R1+0x350] ;  /* 0x0003500001187983 */ /* 0x001ea80000300800 */
[----:B------:R-:W2:Y:S04]  /*30140*/  LDL.LU R25, [R1+0x354] ;  /* 0x0003540001197983 */ /* 0x000ea80000300800 */
[----:B------:R-:W3:Y:S04]  /*30150*/  LDL.LU R26, [R1+0x358] ;  /* 0x00035800011a7983 */ /* 0x000ee80000300800 */
[----:B------:R-:W3:Y:S04]  /*30160*/  LDL.LU R27, [R1+0x35c] ;  /* 0x00035c00011b7983 */ /* 0x000ee80000300800 */
[----:B---3--:R4:W-:Y:S04]  /*30170*/  STL.64 [R1+0x2258], R26 ;  /* 0x0022581a01007387 */ /* 0x0089e80000100a00 */
[----:B--2---:R0:W-:Y:S01]  /*30180*/  STL.64 [R1+0x2250], R24 ;  /* 0x0022501801007387 */ /* 0x0041e20000100a00 */
[----:B----4-:R-:W-:-:S03]  /*30190*/  IMAD.MOV.U32 R26, RZ, RZ, R18 ;  /* 0x000000ffff1a7224 */ /* 0x010fc600078e0012 */
[----:B0-----:R-:W2:Y:S04]  /*301a0*/  LDL.LU R24, [R1+0x3e0] ;  /* 0x0003e00001187983 */ /* 0x001ea80000300800 */
[----:B------:R-:W2:Y:S04]  /*301b0*/  LDL.LU R25, [R1+0x3e4] ;  /* 0x0003e40001197983 */ /* 0x000ea80000300800 */
[----:B------:R-:W3:Y:S01]  /*301c0*/  LDL.LU R18, [R1+0x229c] ;  /* 0x00229c0001127983 */ /* 0x000ee20000300800 */
[----:B------:R-:W-:-:S03]  /*301d0*/  IMAD.MOV.U32 R27, RZ, RZ, R19 ;  /* 0x000000ffff1b7224 */ /* 0x000fc600078e0013 */
[----:B------:R-:W3:Y:S04]  /*301e0*/  LDL.LU R19, [R1+0x2298] ;  /* 0x0022980001137983 */ /* 0x000ee80000300800 */
[----:B------:R-:W-:Y:S01]  /*301f0*/  STL.64 [R1+0x2268], R26 ;  /* 0x0022681a01007387 */ /* 0x000fe20000100a00 */
[----:B---3--:R-:W-:Y:S03]  /*30200*/  HMMA.16816.F32.BF16 R4, R4, R18, R20 ;  /* 0x000000120404723c */ /* 0x008fe60000041814 */
[----:B--2---:R0:W-:Y:S04]  /*30210*/  STL.64 [R1+0x2260], R24 ;  /* 0x0022601801007387 */ /* 0x0041e80000100a00 */
[----:B0-----:R-:W2:Y:S04]  /*30220*/  LDL.LU R24, [R1+0x420] ;  /* 0x0004200001187983 */ /* 0x001ea80000300800 */
[----:B------:R-:W2:Y:S04]  /*30230*/  LDL.LU R25, [R1+0x424] ;  /* 0x0004240001197983 */ /* 0x000ea80000300800 */
[----:B------:R-:W2:Y:S04]  /*30240*/  LDL.LU R26, [R1+0x428] ;  /* 0x00042800011a7983 */ /* 0x000ea80000300800 */
[----:B------:R-:W2:Y:S04]  /*30250*/  LDL.LU R27, [R1+0x42c] ;  /* 0x00042c00011b7983 */ /* 0x000ea80000300800 */
[----:B------:R-:W3:Y:S04]  /*30260*/  LDL.LU.64 R22, [R1+0x2290] ;  /* 0x0022900001167983 */ /* 0x000ee80000300a00 */
[----:B------:R-:W3:Y:S04]  /*30270*/  LDL.LU.64 R20, [R1+0x2288] ;  /* 0x0022880001147983 */ /* 0x000ee80000300a00 */
[----:B------:R-:W-:Y:S04]  /*30280*/  STL.64 [R1+0x450], R4 ;  /* 0x0004500401007387 */ /* 0x000fe80000100a00 */
[----:B------:R0:W-:Y:S04]  /*30290*/  STL.64 [R1+0x458], R6 ;  /* 0x0004580601007387 */ /* 0x0001e80000100a00 */
[----:B0-----:R-:W3:Y:S02]  /*302a0*/  LDL.LU.64 R6, [R1+0x2280] ;  /* 0x0022800001067983 */ /* 0x001ee40000300a00 */
[----:B---3--:R-:W-:-:S15]  /*302b0*/  HMMA.16816.F32.BF16 R8, R20, R6, R8 ;  /* 0x000000061408723c */ /* 0x008fde0000041808 */
[----:B------:R-:W-:-:S08]  /*302c0*/  NOP ;  /* 0x0000000000007918 */ /* 0x000fd00000000000 */
        /* <DEDUP_REMOVED lines=74> */
[----:B------:R0:W-:Y:S04]  /*30770*/  STL.64 [R1+0x2198], R14 ;  /* 0x0021980e01007387 */ /* 0x0001e80000100a00 */
[----:B------:R-:W4:Y:S04]  /*30780*/  LDL.LU R12, [R1+0x250] ;  /* 0x00025000010c7983 */ /* 0x000f280000300800 */
[----:B------:R-:W4:Y:S04]  /*30790*/  LDL.LU R13, [R1+0x254] ;  /* 0x00025400010d7983 */ /* 0x000f280000300800 */
[----:B0-----:R-:W4:Y:S04]  /*307a0*/  LDL.LU R14, [R1+0x258] ;  /* 0x00025800010e7983 */ /* 0x001f280000300800 */
[----:B------:R-:W4:Y:S01]  /*307b0*/  LDL.LU R15, [R1+0x25c] ;  /* 0x00025c00010f7983 */ /* 0x000f220000300800 */
[----:B--2---:R-:W-:Y:S03]  /*307c0*/  HMMA.16816.F32.BF16 R20, R20, R18, R24 ;  /* 0x000000121414723c */ /* 0x004fe60000041818 */
[----:B------:R-:W2:-:S15]  /*307d0*/  LDL.LU.64 R26, [R1+0x21b8] ;  /* 0x0021b800011a7983 */ /* 0x000e9e0000300a00 */
[----:B------:R-:W-:-:S05]  /*307e0*/  NOP ;  /* 0x0000000000007918 */ /* 0x000fca0000000000 */
[----:B------:R-:W-:Y:S04]  /*307f0*/  STL.64 [R1+0x230], R20 ;  /* 0x0002301401007387 */ /* 0x000fe80000100a00 */
[----:B------:R0:W-:Y:S04]  /*30800*/  STL.64 [R1+0x238], R22 ;  /* 0x0002381601007387 */ /* 0x0001e80000100a00 */
[----:B0-----:R-:W3:Y:S04]  /*30810*/  LDL.LU.64 R22, [R1+0x21b0] ;  /* 0x0021b00001167983 */ /* 0x001ee80000300a00 */
[----:B------:R-:W3:Y:S04]  /*30820*/  LDL.LU.64 R20, [R1+0x21a8] ;  /* 0x0021a80001147983 */ /* 0x000ee80000300a00 */
[----:B------:R0:W-:Y:S04]  /*30830*/  STL.64 [R1+0x2190], R18 ;  /* 0x0021901201007387 */ /* 0x0001e80000100a00 */
[----:B------:R-:W2:Y:S04]  /*30840*/  LDL.LU R16, [R1+0x290] ;  /* 0x0002900001107983 */ /* 0x000ea80000300800 */
[----:B------:R-:W2:Y:S04]  /*30850*/  LDL.LU R17, [R1+0x294] ;  /* 0x0002940001117983 */ /* 0x000ea80000300800 */
[----:B0-----:R-:W2:Y:S04]  /*30860*/  LDL.LU R18, [R1+0x298] ;  /* 0x0002980001127983 */ /* 0x001ea80000300800 */
[----:B------:R-:W2:Y:S01]  /*30870*/  LDL.LU R19, [R1+0x29c] ;  /* 0x00029c0001137983 */ /* 0x000ea20000300800 */
[----:B---3--:R-:W-:-:S15]  /*30880*/  HMMA.16816.F32.BF16 R8, R20, R6, R8 ;  /* 0x000000061408723c */ /* 0x008fde0000041808 */
[----:B------:R-:W-:-:S08]  /*30890*/  NOP ;  /* 0x0000000000007918 */ /* 0x000fd00000000000 */
[----:B------:R-:W-:Y:S04]  /*308a0*/  STL.64 [R1+0x5b0], R8 ;  /* 0x0005b00801007387 */ /* 0x000fe80000100a00 */
[----:B------:R-:W-:Y:S04]  /*308b0*/  STL.64 [R1+0x5b8], R10 ;  /* 0x0005b80a01007387 */ /* 0x000fe80000100a00 */
[----:B------:R-:W0:Y:S04]  /*308c0*/  LDSM.16.MT88.4 R8, [R28+UR4+0xc380] ;  /* 0x00c380041c08783b */ /* 0x000e280008004200 */
[----:B0-----:R-:W-:Y:S04]  /*308d0*/  STL.64 [R1+0x60], R8 ;  /* 0x0000600801007387 */ /* 0x001fe80000100a00 */
[----:B------:R0:W-:Y:S04]  /*308e0*/  STL.64 [R1+0x68], R10 ;  /* 0x0000680a01007387 */ /* 0x0001e80000100a00 */
[----:B0-----:R-:W4:Y:S01]  /*308f0*/  LDL.LU.64 R10, [R1+0x21a0] ;  /* 0x0021a000010a7983 */ /* 0x001f220000300a00 */
[----:B------:R-:W-:-:S03]  /*30900*/  LOP3.LUT R25, R28, 0x40, RZ, 0x3c, !PT ;  /* 0x000000401c197812 */ /* 0x000fc600078e3cff */
[----:B------:R-:W-:Y:S01]  /*30910*/  STL [R1+0x1d00], R28 ;  /* 0x001d001c01007387 */ /* 0x000fe20000100800 */
[----:B----4-:R-:W-:Y:S06]  /*30920*/  HMMA.16816.F32.BF16 R12, R20, R10, R12 ;  /* 0x0000000a140c723c */ /* 0x010fec000004180c */
        /* <DEDUP_REMOVED lines=9> */
[----:B------:R0:W-:Y:S04]  /*309c0*/  STL.64 [R1+0x58], R14 ;  /* 0x0000580e01007387 */ /* 0x0001e80000100a00 */
[----:B0-----:R-:W2:Y:S02]  /*309d0*/  LDL.LU.64 R14, [R1+0x2198] ;  /* 0x00219800010e7983 */ /* 0x001ea40000300a00 */
[----:B--2---:R-:W-:-:S15]  /*309e0*/  HMMA.16816.F32.BF16 R16, R20, R14, R16 ;  /* 0x0000000e1410723c */ /* 0x004fde0000041810 */
[----:B------:R-:W-:-:S08]  /*309f0*/  NOP ;  /* 0x0000000000007918 */ /* 0x000fd00000000000 */
[----:B------:R-:W-:Y:S04]  /*30a00*/  STL.64 [R1+0x2b0], R16 ;  /* 0x0002b01001007387 */ /* 0x000fe80000100a00 */
[----:B------:R-:W-:Y:S04]  /*30a10*/  STL.64 [R1+0x2b8], R18 ;  /* 0x0002b81201007387 */ /* 0x000fe80000100a00 */
[----:B------:R-:W0:Y:S02]  /*30a20*/  LDSM.16.MT88.4 R16, [R25+UR4+0xc080] ;  /* 0x00c080041910783b */ /* 0x000e240008004200 */
[----:B0-----:R-:W-:-:S02]  /*30a30*/  IMAD.MOV.U32 R5, RZ, RZ, R18 ;  /* 0x000000ffff057224 */ /* 0x001fc400078e0012 */
[----:B------:R0:W-:Y:S01]  /*30a40*/  STL.64 [R1+0x40], R16 ;  /* 0x0000401001007387 */ /* 0x0001e20000100a00 */
[----:B------:R-:W-:-:S03]  /*30a50*/  IMAD.MOV.U32 R4, RZ, RZ, R19 ;  /* 0x000000ffff047224 */ /* 0x000fc600078e0013 */
[----:B------:R-:W3:Y:S02]  /*30a60*/  LDL.LU.64 R18, [R1+0x2190] ;  /* 0x0021900001127983 */ /* 0x000ee40000300a00 */
[----:B---3--:R-:W-:Y:S02]  /*30a70*/  HMMA.16816.F32.BF16 R20, R20, R18, R8 ;  /* 0x000000121414723c */ /* 0x008fe40000041808 */
[----:B------:R-:W2:Y:S04]  /*30a80*/  LDL.LU.64 R10, [R1+0x2188] ;  /* 0x00218800010a7983 */ /* 0x000ea80000300a00 */
[----:B------:R1:W-:Y:S04]  /*30a90*/  STL.64 [R1+0x2170], R18 ;  /* 0x0021701201007387 */ /* 0x0003e80000100a00 */
[----:B0-----:R-:W3:-:S13]  /*30aa0*/  LDL.LU R16, [R1+0x2d0] ;  /* 0x0002d00001107983 */ /* 0x001eda0000300800 */
[----:B------:R-:W-:Y:S04]  /*30ab0*/  STL.64 [R1+0x220], R20 ;  /* 0x0002201401007387 */ /* 0x000fe80000100a00 */
[----:B------:R-:W-:Y:S04]  /*30ac0*/  STL.64 [R1+0x228], R22 ;  /* 0x0002281601007387 */ /* 0x000fe80000100a00 */
[----:B------:R-:W0:Y:S04]  /*30ad0*/  LDSM.16.MT88.4 R20, [R25+UR4+0xc100] ;  /* 0x00c100041914783b */ /* 0x000e280008004200 */
[----:B------:R-:W3:Y:S04]  /*30ae0*/  LDL.LU R17, [R1+0x2d4] ;  /* 0x0002d40001117983 */ /* 0x000ee80000300800 */
[----:B-1----:R-:W3:Y:S04]  /*30af0*/  LDL.LU R18, [R1+0x2d8] ;  /* 0x0002d80001127983 */ /* 0x002ee80000300800 */
[----:B------:R-:W3:Y:S04]  /*30b00*/  LDL.LU R19, [R1+0x2dc] ;  /* 0x0002dc0001137983 */ /* 0x000ee80000300800 */
[----:B0-----:R-:W-:Y:S04]  /*30b10*/  STL.64 [R1+0x30], R20 ;  /* 0x0000301401007387 */ /* 0x001fe80000100a00 */
[----:B------:R0:W-:Y:S04]  /*30b20*/  STL.64 [R1+0x38], R22 ;  /* 0x0000381601007387 */ /* 0x0001e80000100a00 */
[----:B0-----:R-:W3:Y:S04]  /*30b30*/  LDL.LU.64 R22, [R1+0x2180] ;  /* 0x0021800001167983 */ /* 0x001ee80000300a00 */
[----:B------:R-:W3:Y:S04]  /*30b40*/  LDL.LU.64 R20, [R1+0x2178] ;  /* 0x0021780001147983 */ /* 0x000ee80000300a00 */
[----:B------:R-:W-:Y:S04]  /*30b50*/  STL.64 [R1+0x2148], R6 ;  /* 0x0021480601007387 */ /* 0x000fe80000100a00 */
[----:B------:R0:W-:Y:S01]  /*30b60*/  STL.64 [R1+0x2140], R4 ;  /* 0x0021400401007387 */ /* 0x0001e20000100a00 */
[----:B---3--:R-:W-:-:S15]  /*30b70*/  HMMA.16816.F32.BF16 R16, R20, R6, R16 ;  /* 0x000000061410723c */ /* 0x008fde0000041810 */
[----:B------:R-:W-:-:S08]  /*30b80*/  NOP ;  /* 0x0000000000007918 */ /* 0x000fd00000000000 */
[----:B------:R-:W-:Y:S04]  /*30b90*/  STL.64 [R1+0x5a0], R16 ;  /* 0x0005a01001007387 */ /* 0x000fe80000100a00 */
[----:B------:R-:W-:Y:S04]  /*30ba0*/  STL.64 [R1+0x5a8], R18 ;  /* 0x0005a81201007387 */ /* 0x000fe80000100a00 */
[----:B0-----:R-:W3:Y:S04]  /*30bb0*/  LDL.LU R4, [R1+0x330] ;  /* 0x0003300001047983 */ /* 0x001ee80000300800 */
[----:B------:R-:W3:Y:S04]  /*30bc0*/  LDL.LU R5, [R1+0x334] ;  /* 0x0003340001057983 */ /* 0x000ee80000300800 */
[----:B------:R-:W4:Y:S04]  /*30bd0*/  LDL.LU R6, [R1+0x338] ;  /* 0x0003380001067983 */ /* 0x000f280000300800 */
[----:B------:R-:W4:Y:S04]  /*30be0*/  LDL.LU R7, [R1+0x33c] ;  /* 0x00033c0001077983 */ /* 0x000f280000300800 */
[----:B------:R-:W0:Y:S04]  /*30bf0*/  LDSM.16.MT88.4 R16, [R25+UR4+0xc180] ;  /* 0x00c180041910783b */ /* 0x000e280008004200 */
        /* <DEDUP_REMOVED lines=8> */
[----:B-1----:R-:W2:Y:S04]  /*30c80*/  LDL.LU R4, [R1+0x300] ;  /* 0x0003000001047983 */ /* 0x002ea80000300800 */
[----:B------:R-:W2:Y:S04]  /*30c90*/  LDL.LU R5, [R1+0x304] ;  /* 0x0003040001057983 */ /* 0x000ea80000300800 */
[----:B------:R-:W2:Y:S04]  /*30ca0*/  LDL.LU R6, [R1+0x308] ;  /* 0x0003080001067983 */ /* 0x000ea80000300800 */
[----:B------:R-:W2:Y:S01]  /*30cb0*/  LDL.LU R7, [R1+0x30c] ;  /* 0x00030c0001077983 */ /* 0x000ea20000300800 */
[----:B0-----:R-:W-:-:S02]  /*30cc0*/  IMAD.MOV.U32 R8, RZ, RZ, R19 ;  /* 0x000000ffff087224 */ /* 0x001fc400078e0013 */
[----:B------:R-:W-:Y:S02]  /*30cd0*/  IMAD.MOV.U32 R9, RZ, RZ, R18 ;  /* 0x000000ffff097224 */ /* 0x000fe400078e0012 */
[----:B------:R-:W-:Y:S02]  /*30ce0*/  IMAD.MOV.U32 R12, RZ, RZ, R17 ;  /* 0x000000ffff0c7224 */ /* 0x000fe400078e0011 */
[----:B------:R-:W-:Y:S01]  /*30cf0*/  IMAD.MOV.U32 R13, RZ, RZ, R16 ;  /* 0x000000ffff0d7224 */ /* 0x000fe200078e0010 */
[----:B------:R-:W3:Y:S04]  /*30d00*/  LDL.LU.64 R18, [R1+0x2170] ;  /* 0x0021700001127983 */ /* 0x000ee80000300a00 */
[----:B------:R-:W-:Y:S04]  /*30d10*/  STL [R1+0x1fd8], R8 ;  /* 0x001fd80801007387 */ /* 0x000fe80000100800 */
[----:B------:R-:W-:Y:S04]  /*30d20*/  STL [R1+0x1fd4], R9 ;  /* 0x001fd40901007387 */ /* 0x000fe80000100800 */
[----:B------:R-:W-:Y:S04]  /*30d30*/  STL [R1+0x1fd0], R12 ;  /* 0x001fd00c01007387 */ /* 0x000fe80000100800 */
[----:B------:R-:W-:Y:S01]  /*30d40*/  STL [R1+0x1fcc], R13 ;  /* 0x001fcc0d01007387 */ /* 0x000fe20000100800 */
        /* <DEDUP_REMOVED lines=10> */
[----:B------:R-:W2:Y:S04]  /*30df0*/  LDL.LU.64 R4, [R1+0x2160] ;  /* 0x0021600001047983 */ /* 0x000ea80000300a00 */
[----:B------:R0:W-:Y:S04]  /*30e00*/  STL [R1+0x1fe4], R17 ;  /* 0x001fe41101007387 */ /* 0x0001e80000100800 */
[----:B0-----:R-:W4:Y:S04]  /*30e10*/  LDL R17, [R1+0x1cf0] ;  /* 0x001cf00001117983 */ /* 0x001f280000100800 */
[----:B------:R-:W-:Y:S04]  /*30e20*/  STL [R1+0x1fe0], R0 ;  /* 0x001fe00001007387 */ /* 0x000fe80000100800 */
[----:B------:R-:W-:Y:S01]  /*30e30*/  STL [R1+0x1fdc], R3 ;  /* 0x001fdc0301007387 */ /* 0x000fe20000100800 */
[----:B--2---:R-:W-:-:S15]  /*30e40*/  HMMA.16816.F32.BF16 R4, R20, R14, R4 ;  /* 0x0000000e1404723c */ /* 0x004fde0000041804 */
[----:B------:R-:W-:-:S08]  /*30e50*/  NOP ;  /* 0x0000000000007918 */ /* 0x000fd00000000000 */
[----:B------:R-:W-:Y:S04]  /*30e60*/  STL.64 [R1+0x420], R4 ;  /* 0x0004200401007387 */ /* 0x000fe80000100a00 */
[----:B------:R-:W-:Y:S04]  /*30e70*/  STL.64 [R1+0x428], R6 ;  /* 0x0004280601007387 */ /* 0x000fe80000100a00 */
[----:B----4-:R-:W0:Y:S02]  /*30e80*/  LDSM.16.MT88.4 R4, [R17+UR4+0xc280] ;  /* 0x00c280041104783b */ /* 0x010e240008004200 */
[----:B0-----:R-:W-:-:S02]  /*30e90*/  IMAD.MOV.U32 R13, RZ, RZ, R6 ;  /* 0x000000ffff0d7224 */ /* 0x001fc400078e0006 */
[----:B------:R-:W-:Y:S02]  /*30ea0*/  IMAD.MOV.U32 R2, RZ, RZ, R7 ;  /* 0x000000ffff027224 */ /* 0x000fe400078e0007 */
[----:B------:R-:W-:Y:S02]  /*30eb0*/  IMAD.MOV.U32 R9, RZ, RZ, R4 ;  /* 0x000000ffff097224 */ /* 0x000fe400078e0004 */
[----:B------:R-:W-:Y:S01]  /*30ec0*/  IMAD.MOV.U32 R12, RZ, RZ, R5 ;  /* 0x000000ffff0c7224 */ /* 0x000fe200078e0005 */
[----:B------:R-:W3:Y:S04]  /*30ed0*/  LDL.LU.64 R6, [R1+0x2158] ;  /* 0x0021580001067983 */ /* 0x000ee80000300a00 */
[----:B------:R-:W3:Y:S01]  /*30ee0*/  LDL.LU.64 R4, [R1+0x2150] ;  /* 0x0021500001047983 */ /* 0x000ee20000300a00 */
[----:B------:R-:W-:-:S02]  /*30ef0*/  IMAD.MOV.U32 R28, RZ, RZ, R26 ;  /* 0x000000ffff1c7224 */ /* 0x000fc400078e001a */
[----:B------:R-:W-:Y:S02]  /*30f00*/  IMAD.MOV.U32 R29, RZ, RZ, R27 ;  /* 0x000000ffff1d7224 */ /* 0x000fe400078e001b */
[----:B------:R-:W0:Y:S04]  /*30f10*/  LDSM.16.MT88.4 R24, [R17+UR4+0xc300] ;  /* 0x00c300041118783b */ /* 0x000e280008004200 */
[----:B------:R-:W-:Y:S04]  /*30f20*/  STL.64 [R1+0x2130], R14 ;  /* 0x0021300e01007387 */ /* 0x000fe80000100a00 */
[----:B------:R1:W-:Y:S04]  /*30f30*/  STL.64 [R1+0x2128], R12 ;  /* 0x0021280c01007387 */ /* 0x0003e80000100a00 */
[----:B-1----:R-:W2:Y:S04]  /*30f40*/  LDL.LU R12, [R1+0x3d0] ;  /* 0x0003d000010c7983 */ /* 0x002ea80000300800 */
[----:B------:R-:W2:Y:S04]  /*30f50*/  LDL.LU R13, [R1+0x3d4] ;  /* 0x0003d400010d7983 */ /* 0x000ea80000300800 */
[----:B------:R-:W2:Y:S04]  /*30f60*/  LDL.LU R14, [R1+0x3d8] ;  /* 0x0003d800010e7983 */ /* 0x000ea80000300800 */
[----:B------:R-:W2:Y:S01]  /*30f70*/  LDL.LU R15, [R1+0x3dc] ;  /* 0x0003dc00010f7983 */ /* 0x000ea20000300800 */
[----:B---3--:R-:W-:Y:S03]  /*30f80*/  HMMA.16816.F32.BF16 R20, R20, R18, R4 ;  /* 0x000000121414723c */ /* 0x008fe60000041804 */
[----:B------:R-:W2:Y:S04]  /*30f90*/  LDL.LU.64 R6, [R1+0x2148] ;  /* 0x0021480001067983 */ /* 0x000ea80000300a00 */
[----:B------:R-:W3:-:S15]  /*30fa0*/  LDL.LU.64 R4, [R1+0x2140] ;  /* 0x0021400001047983 */ /* 0x000ede0000300a00 */
[----:B------:R-:W-:-:S01]  /*30fb0*/  NOP ;  /* 0x0000000000007918 */ /* 0x000fc20000000000 */
[----:B------:R1:W-:Y:S04]  /*30fc0*/  STL.64 [R1+0x290], R20 ;  /* 0x0002901401007387 */ /* 0x0003e80000100a00 */
[----:B------:R4:W-:Y:S04]  /*30fd0*/  STL.64 [R1+0x298], R22 ;  /* 0x0002981601007387 */ /* 0x0009e80000100a00 */
[----:B-1----:R-:W2:Y:S04]  /*30fe0*/  LDL.LU.64 R20, [R1+0x80] ;  /* 0x0000800001147983 */ /* 0x002ea80000300a00 */
[----:B----4-:R-:W4:Y:S04]  /*30ff0*/  LDL.LU.64 R22, [R1+0x88] ;  /* 0x0000880001167983 */ /* 0x010f280000300a00 */
[----:B------:R-:W-:Y:S04]  /*31000*/  STL.64 [R1+0x2120], R18 ;  /* 0x0021201201007387 */ /* 0x000fe80000100a00 */
[----:B------:R-:W-:Y:S04]  /*31010*/  STL [R1+0x2118], R16 ;  /* 0x0021181001007387 */ /* 0x000fe80000100800 */
[----:B0-----:R-:W-:Y:S04]  /*31020*/  STL.64 [R1+0x1ec8], R26 ;  /* 0x001ec81a01007387 */ /* 0x001fe80000100a00 */
[----:B------:R0:W-:Y:S04]  /*31030*/  STL.64 [R1+0x1ec0], R24 ;  /* 0x001ec01801007387 */ /* 0x0001e80000100a00 */
[----:B0-----:R-:W3:Y:S04]  /*31040*/  LDL.LU R24, [R1+0x1e0] ;  /* 0x0001e00001187983 */ /* 0x001ee80000300800 */
[----:B------:R-:W3:Y:S04]  /*31050*/  LDL.LU R25, [R1+0x1e4] ;  /* 0x0001e40001197983 */ /* 0x000ee80000300800 */
[----:B------:R-:W2:Y:S04]  /*31060*/  LDL.LU R26, [R1+0x1e8] ;  /* 0x0001e800011a7983 */ /* 0x000ea80000300800 */
[----:B------:R-:W2:Y:S04]  /*31070*/  LDL.LU R27, [R1+0x1ec] ;  /* 0x0001ec00011b7983 */ /* 0x000ea80000300800 */
[----:B--2---:R-:W-:Y:S04]  /*31080*/  STL.64 [R1+0x1ff0], R26 ;  /* 0x001ff01a01007387 */ /* 0x004fe80000100a00 */
[----:B---3--:R0:W-:Y:S04]  /*31090*/  STL.64 [R1+0x1fe8], R24 ;  /* 0x001fe81801007387 */ /* 0x0081e80000100a00 */
[----:B0-----:R-:W2:Y:S04]  /*310a0*/  LDL.LU.64 R24, [R1+0x30] ;  /* 0x0000300001187983 */ /* 0x001ea80000300a00 */
[----:B------:R-:W3:Y:S04]  /*310b0*/  LDL.LU.64 R26, [R1+0x38] ;  /* 0x00003800011a7983 */ /* 0x000ee80000300a00 */
[----:B---3--:R-:W-:Y:S04]  /*310c0*/  STL.64 [R1+0x2010], R26 ;  /* 0x0020101a01007387 */ /* 0x008fe80000100a00 */
[----:B--2---:R0:W-:Y:S04]  /*310d0*/  STL.64 [R1+0x2008], R24 ;  /* 0x0020081801007387 */ /* 0x0041e80000100a00 */
[----:B0-----:R-:W2:Y:S04]  /*310e0*/  LDL.LU R24, [R1+0x40] ;  /* 0x0000400001187983 */ /* 0x001ea80000300800 */
[----:B------:R-:W2:Y:S01]  /*310f0*/  LDL.LU R25, [R1+0x44] ;  /* 0x0000440001197983 */ /* 0x000ea20000300800 */
[----:B------:R-:W-:-:S02]  /*31100*/  IMAD.MOV.U32 R26, RZ, RZ, R5 ;  /* 0x000000ffff1a7224 */ /* 0x000fc400078e0005 */
[----:B------:R-:W-:Y:S01]  /*31110*/  IMAD.MOV.U32 R27, RZ, RZ, R4 ;  /* 0x000000ffff1b7224 */ /* 0x000fe200078e0004 */
[----:B------:R-:W3:Y:S04]  /*31120*/  LDL.LU R5, [R1+0x213c] ;  /* 0x00213c0001057983 */ /* 0x000ee80000300800 */
[----:B------:R-:W3:Y:S04]  /*31130*/  LDL.LU R4, [R1+0x2138] ;  /* 0x0021380001047983 */ /* 0x000ee80000300800 */
[----:B------:R-:W-:Y:S01]  /*31140*/  STL.64 [R1+0x2060], R26 ;  /* 0x0020601a01007387 */ /* 0x000fe20000100a00 */
[----:B------:R-:W-:-:S02]  /*31150*/  IMAD.MOV.U32 R8, RZ, RZ, R21 ;  /* 0x000000ffff087224 */ /* 0x000fc400078e0015 */
[----:B----4-:R-:W-:Y:S02]  /*31160*/  IMAD.MOV.U32 R3, RZ, RZ, R22 ;  /* 0x000000ffff037224 */ /* 0x010fe400078e0016 */
[----:B------:R-:W-:Y:S01]  /*31170*/  IMAD.MOV.U32 R0, RZ, RZ, R23 ;  /* 0x000000ffff007224 */ /* 0x000fe200078e0017 */
[----:B--2---:R0:W-:Y:S02]  /*31180*/  STL.64 [R1+0x2058], R24 ;  /* 0x0020581801007387 */ /* 0x0041e40000100a00 */
[----:B0-----:R-:W-:Y:S07]  /*31190*/  HMMA.16816.F32.BF16 R24, R20, R6, R12 ;  /* 0x000000061418723c */ /* 0x001fee000004180c */
[----:B------:R-:W-:-:S02]  /*311a0*/  IMAD.MOV.U32 R12, RZ, RZ, R20 ;  /* 0x000000ffff0c7224 */ /* 0x000fc400078e0014 */
[----:B------:R-:W0:-:S14]  /*311b0*/  LDSM.16.MT88.4 R20, [R17+UR4+0xc380] ;  /* 0x00c380041114783b */ /* 0x000e1c0008004200 */
[----:B------:R-:W-:Y:S04]  /*311c0*/  STL.64 [R1+0x580], R24 ;  /* 0x0005801801007387 */ /* 0x000fe80000100a00 */
[----:B------:R-:W-:Y:S04]  /*311d0*/  STL.64 [R1+0x588], R26 ;  /* 0x0005881a01007387 */ /* 0x000fe80000100a00 */
[----:B------:R-:W-:Y:S04]  /*311e0*/  STL.64 [R1+0x2100], R6 ;  /* 0x0021000601007387 */ /* 0x000fe80000100a00 */
[----:B---3--:R-:W-:Y:S04]  /*311f0*/  STL.64 [R1+0x20f8], R4 ;  /* 0x0020f80401007387 */ /* 0x008fe80000100a00 */
[----:B0-----:R-:W-:Y:S04]  /*31200*/  STL.64 [R1+0x1e88], R22 ;  /* 0x001e881601007387 */ /* 0x001fe80000100a00 */
        /* <DEDUP_REMOVED lines=13> */
[----:B------:R-:W2:Y:S04]  /*312e0*/  LDL.LU R26, [R1+0x58] ;  /* 0x00005800011a7983 */ /* 0x000ea80000300800 */
[----:B------:R-:W2:Y:S04]  /*312f0*/  LDL.LU R27, [R1+0x5c] ;  /* 0x00005c00011b7983 */ /* 0x000ea80000300800 */
[----:B--2---:R-:W-:Y:S04]  /*31300*/  STL.64 [R1+0x20b0], R26 ;  /* 0x0020b01a01007387 */ /* 0x004fe80000100a00 */
[----:B----4-:R-:W-:Y:S04]  /*31310*/  STL.64 [R1+0x20a8], R24 ;  /* 0x0020a81801007387 */ /* 0x010fe80000100a00 */
        /* <DEDUP_REMOVED lines=54> */
[----:B------:R-:W4:Y:S01]  /*31680*/  LDL.LU R18, [R1+0x3f8] ;  /* 0x0003f80001127983 */ /* 0x000f220000300800 */
[----:B------:R-:W-:-:S03]  /*31690*/  IMAD.MOV.U32 R4, RZ, RZ, R12 ;  /* 0x000000ffff047224 */ /* 0x000fc600078e000c */
        /* <DEDUP_REMOVED lines=24> */
[----:B------:R-:W-:Y:S02]  /*31820*/  IMAD.MOV.U32 R6, RZ, RZ, R3 ;  /* 0x000000ffff067224 */ /* 0x000fe400078e0003 */
[----:B------:R-:W-:-:S07]  /*31830*/  IMAD.MOV.U32 R7, RZ, RZ, R0 ;  /* 0x000000ffff077224 */ /* 0x000fce00078e0000 */
[C---:B----4-:R-:W-:Y:S01]  /*31840*/  HMMA.16816.F32.BF16 R12, R4.reuse, R10, R12 ;  /* 0x0000000a040c723c */ /* 0x050fe2000004180c */
        /* <DEDUP_REMOVED lines=14> */
[----:B0-----:R-:W3:Y:S04]  /*31930*/  LDL.LU.64 R14, [R1+0x2130] ;  /* 0x00213000010e7983 */ /* 0x001ee80000300a00 */
[----:B------:R-:W4:Y:S01]  /*31940*/  LDL.LU.64 R12, [R1+0x2128] ;  /* 0x00212800010c7983 */ /* 0x000f220000300a00 */
[----:B---3--:R-:W-:-:S15]  /*31950*/  HMMA.16816.F32.BF16 R16, R4, R14, R16 ;  /* 0x0000000e0410723c */ /* 0x008fde0000041810 */
[----:B------:R-:W-:-:S08]  /*31960*/  NOP ;  /* 0x0000000000007918 */ /* 0x000fd00000000000 */
[----:B------:R-:W-:Y:S04]  /*31970*/  STL.64 [R1+0x2a0], R16 ;  /* 0x0002a01001007387 */ /* 0x000fe80000100a00 */
[----:B------:R0:W-:Y:S04]  /*31980*/  STL.64 [R1+0x2a8], R18 ;  /* 0x0002a81201007387 */ /* 0x0001e80000100a00 */
[----:B0-----:R-:W3:Y:S04]  /*31990*/  LDL.LU.64 R18, [R1+0x2120] ;  /* 0x0021200001127983 */ /* 0x001ee80000300a00 */
[----:B------:R-:W4:Y:S01]  /*319a0*/  LDL.LU R16, [R1+0x2118] ;  /* 0x0021180001107983 */ /* 0x000f220000300800 */
[----:B---3--:R-:W-:Y:S03]  /*319b0*/  HMMA.16816.F32.BF16 R4, R4, R18, R24 ;  /* 0x000000120404723c */ /* 0x008fe60000041818 */
[----:B------:R-:W2:Y:S04]  /*319c0*/  LDL.LU.64 R26, [R1+0x2110] ;  /* 0x00211000011a7983 */ /* 0x000ea80000300a00 */
[----:B------:R-:W2:-:S15]  /*319d0*/  LDL.LU.64 R24, [R1+0x2108] ;  /* 0x0021080001187983 */ /* 0x000e9e0000300a00 */
[----:B------:R-:W-:-:S01]  /*319e0*/  NOP ;  /* 0x0000000000007918 */ /* 0x000fc20000000000 */
[----:B------:R-:W-:Y:S04]  /*319f0*/  STL.64 [R1+0x280], R4 ;  /* 0x0002800401007387 */ /* 0x000fe80000100a00 */
[----:B------:R0:W-:Y:S04]  /*31a00*/  STL.64 [R1+0x288], R6 ;  /* 0x0002880601007387 */ /* 0x0001e80000100a00 */
[----:B0-----:R-:W2:Y:S04]  /*31a10*/  LDL.LU.64 R6, [R1+0x2100] ;  /* 0x0021000001067983 */ /* 0x001ea80000300a00 */
[----:B------:R-:W3:Y:S01]  /*31a20*/  LDL.LU.64 R4, [R1+0x20f8] ;  /* 0x0020f80001047983 */ /* 0x000ee20000300a00 */
        /* <DEDUP_REMOVED lines=78> */
[----:B--2---:R-:W-:Y:S06]  /*31f10*/  HMMA.16816.F32.BF16 R20, R24, R6, R20 ;  /* 0x000000061814723c */ /* 0x004fec0000041814 */
[----:B------:R-:W-:-:S02]  /*31f20*/  IMAD.MOV.U32 R3, RZ, RZ, R26 ;  /* 0x000000ffff037224 */ /* 0x000fc400078e001a */
[----:B------:R-:W-:Y:S02]  /*31f30*/  IMAD.MOV.U32 R8, RZ, RZ, R27 ;  /* 0x000000ffff087224 */ /* 0x000fe400078e001b */
[----:B------:R-:W-:Y:S02]  /*31f40*/  IMAD.MOV.U32 R17, RZ, RZ, R24 ;  /* 0x000000ffff117224 */ /* 0x000fe400078e0018 */
[----:B------:R-:W-:-:S11]  /*31f50*/  IMAD.MOV.U32 R0, RZ, RZ, R25 ;  /* 0x000000ffff007224 */ /* 0x000fd600078e0019 */
[----:B------:R-:W-:Y:S04]  /*31f60*/  STL.64 [R1+0x5e0], R20 ;  /* 0x0005e01401007387 */ /* 0x000fe80000100a00 */
[----:B------:R0:W-:Y:S04]  /*31f70*/  STL.64 [R1+0x5e8], R22 ;  /* 0x0005e81601007387 */ /* 0x0001e80000100a00 */
[----:B0-----:R-:W2:Y:S04]  /*31f80*/  LDL.LU.64 R22, [R1+0x2000] ;  /* 0x0020000001167983 */ /* 0x001ea80000300a00 */
[----:B------:R-:W2:Y:S04]  /*31f90*/  LDL.LU.64 R20, [R1+0x1ff8] ;  /* 0x001ff80001147983 */ /* 0x000ea80000300a00 */
[----:B------:R-:W4:Y:S04]  /*31fa0*/  LDL.LU.64 R26, [R1+0x1ff0] ;  /* 0x001ff000011a7983 */ /* 0x000f280000300a00 */
[----:B------:R-:W4:Y:S04]  /*31fb0*/  LDL.LU.64 R24, [R1+0x1fe8] ;  /* 0x001fe80001187983 */ /* 0x000f280000300a00 */
[----:B------:R0:W-:Y:S04]  /*31fc0*/  STL.64 [R1+0x1fb0], R6 ;  /* 0x001fb00601007387 */ /* 0x0001e80000100a00 */
[----:B---3--:R1:W-:Y:S01]  /*31fd0*/  STL.64 [R1+0x1fa8], R4 ;  /* 0x001fa80401007387 */ /* 0x0083e20000100a00 */
[----:B0-----:R-:W-:-:S02]  /*31fe0*/  IMAD.MOV.U32 R6, RZ, RZ, R3 ;  /* 0x000000ffff067224 */ /* 0x001fc400078e0003 */
[----:B-1----:R-:W-:Y:S02]  /*31ff0*/  IMAD.MOV.U32 R4, RZ, RZ, R17 ;  /* 0x000000ffff047224 */ /* 0x002fe400078e0011 */
[----:B------:R-:W-:Y:S02]  /*32000*/  IMAD.MOV.U32 R5, RZ, RZ, R0 ;  /* 0x000000ffff057224 */ /* 0x000fe400078e0000 */
[----:B------:R-:W-:Y:S01]  /*32010*/  IMAD.MOV.U32 R7, RZ, RZ, R8 ;  /* 0x000000ffff077224 */ /* 0x000fe200078e0008 */
[----:B------:R-:W3:Y:S04]  /*32020*/  LDL.LU R17, [R1+0x1fe4] ;  /* 0x001fe40001117983 */ /* 0x000ee80000300800 */
[----:B------:R-:W3:Y:S04]  /*32030*/  LDL.LU R0, [R1+0x1fe0] ;  /* 0x001fe00001007983 */ /* 0x000ee80000300800 */
[----:B------:R-:W3:Y:S04]  /*32040*/  LDL.LU R3, [R1+0x1fdc] ;  /* 0x001fdc0001037983 */ /* 0x000ee80000300800 */
[----:B------:R-:W3:Y:S04]  /*32050*/  LDL.LU R8, [R1+0x1fd8] ;  /* 0x001fd80001087983 */ /* 0x000ee80000300800 */
[----:B------:R-:W-:Y:S01]  /*32060*/  STL.64 [R1+0x1fa0], R10 ;  /* 0x001fa00a01007387 */ /* 0x000fe20000100a00 */
[C---:B--2---:R-:W-:Y:S06]  /*32070*/  HMMA.16816.F32.BF16 R20, R4.reuse, R10, R20 ;  /* 0x0000000a0414723c */ /* 0x044fec0000041814 */
[----:B----4-:R-:W-:-:S15]  /*32080*/  HMMA.16816.F32.BF16 R24, R4, R14, R24 ;  /* 0x0000000e0418723c */ /* 0x010fde0000041818 */
[----:B------:R-:W-:-:S02]  /*32090*/  NOP ;  /* 0x0000000000007918 */ /* 0x000fc40000000000 */
[----:B------:R0:W-:Y:S04]  /*320a0*/  STL.64 [R1+0x3c0], R20 ;  /* 0x0003c01401007387 */ /* 0x0001e80000100a00 */
[----:B------:R1:W-:Y:S04]  /*320b0*/  STL.64 [R1+0x3c8], R22 ;  /* 0x0003c81601007387 */ /* 0x0003e80000100a00 */
[----:B------:R-:W-:Y:S04]  /*320c0*/  STL.64 [R1+0x1fb8], R14 ;  /* 0x001fb80e01007387 */ /* 0x000fe80000100a00 */
[----:B0-----:R-:W2:Y:S04]  /*320d0*/  LDL.LU R20, [R1+0xd0] ;  /* 0x0000d00001147983 */ /* 0x001ea80000300800 */
[----:B------:R0:W-:Y:S04]  /*320e0*/  STL.64 [R1+0x380], R24 ;  /* 0x0003801801007387 */ /* 0x0001e80000100a00 */
[----:B------:R4:W-:Y:S04]  /*320f0*/  STL.64 [R1+0x388], R26 ;  /* 0x0003881a01007387 */ /* 0x0009e80000100a00 */
[----:B------:R-:W2:Y:S04]  /*32100*/  LDL.LU R21, [R1+0xd4] ;  /* 0x0000d40001157983 */ /* 0x000ea80000300800 */
[----:B-1----:R-:W3:Y:S04]  /*32110*/  LDL.LU R22, [R1+0xd8] ;  /* 0x0000d80001167983 */ /* 0x002ee80000300800 */
[----:B------:R-:W3:Y:S01]  /*32120*/  LDL.LU R23, [R1+0xdc] ;  /* 0x0000dc0001177983 */ /* 0x000ee20000300800 */
[----:B0-----:R-:W-:-:S02]  /*32130*/  IMAD.MOV.U32 R24, RZ, RZ, R9 ;  /* 0x000000ffff187224 */ /* 0x001fc400078e0009 */
[----:B----4-:R-:W-:Y:S02]  /*32140*/  IMAD.MOV.U32 R26, RZ, RZ, R13 ;  /* 0x000000ffff1a7224 */ /* 0x010fe400078e000d */
        /* <DEDUP_REMOVED lines=65> */
[----:B----4-:R-:W-:Y:S01]  /*32560*/  IMAD.MOV.U32 R26, RZ, RZ, R9 ;  /* 0x000000ffff1a7224 */ /* 0x010fe200078e0009 */
        /* <DEDUP_REMOVED lines=8> */
[----:B------:R-:W4:Y:S01]  /*325f0*/  LDL.LU R10, [R1+0x1c8] ;  /* 0x0001c800010a7983 */ /* 0x000f220000300800 */
[----:B------:R-:W-:-:S03]  /*32600*/  IMAD.MOV.U32 R25, RZ, RZ, R12 ;  /* 0x000000ffff197224 */ /* 0x000fc600078e000c */
[----:B------:R-:W4:Y:S01]  /*32610*/  LDL.LU R11, [R1+0x1cc] ;  /* 0x0001cc00010b7983 */ /* 0x000f220000300800 */
[----:B------:R-:W-:-:S03]  /*32620*/  IMAD.MOV.U32 R24, RZ, RZ, R13 ;  /* 0x000000ffff187224 */ /* 0x000fc600078e000d */
        /* <DEDUP_REMOVED lines=22> */
[----:B----4-:R-:W-:Y:S03]  /*32790*/  HMMA.16816.F32.BF16 R4, R4, R18, R12 ;  /* 0x000000120404723c */ /* 0x010fe6000004180c */
        /* <DEDUP_REMOVED lines=12> */
[----:B------:R-:W3:Y:S04]  /*32860*/  LDL.LU.64 R14, [R1+0x1fb8] ;  /* 0x001fb800010e7983 */ /* 0x000ee80000300a00 */
[----:B------:R-:W-:Y:S04]  /*32870*/  STL.64 [R1+0x340], R4 ;  /* 0x0003400401007387 */ /* 0x000fe80000100a00 */
[----:B------:R0:W-:Y:S04]  /*32880*/  STL.64 [R1+0x348], R6 ;  /* 0x0003480601007387 */ /* 0x0001e80000100a00 */
[----:B0-----:R-:W4:Y:S04]  /*32890*/  LDL.LU.64 R6, [R1+0x1fb0] ;  /* 0x001fb00001067983 */ /* 0x001f280000300a00 */
[----:B------:R-:W3:Y:S01]  /*328a0*/  LDL.LU.64 R4, [R1+0x1fa8] ;  /* 0x001fa80001047983 */ /* 0x000ee20000300a00 */
[----:B----4-:R-:W-:-:S15]  /*328b0*/  HMMA.16816.F32.BF16 R8, R24, R6, R8 ;  /* 0x000000061808723c */ /* 0x010fde0000041808 */
[----:B------:R-:W-:-:S08]  /*328c0*/  NOP ;  /* 0x0000000000007918 */ /* 0x000fd00000000000 */
[----:B------:R-:W-:Y:S04]  /*328d0*/  STL.64 [R1+0x5c0], R8 ;  /* 0x0005c00801007387 */ /* 0x000fe80000100a00 */
[----:B------:R0:W-:Y:S04]  /*328e0*/  STL.64 [R1+0x5c8], R10 ;  /* 0x0005c80a01007387 */ /* 0x0001e80000100a00 */
[----:B0-----:R-:W2:Y:S04]  /*328f0*/  LDL.LU.64 R10, [R1+0x1fa0] ;  /* 0x001fa000010a7983 */ /* 0x001ea80000300a00 */
[----:B------:R-:W4:Y:S01]  /*32900*/  LDL.LU.64 R12, [R1+0x6d8] ;  /* 0x0006d800010c7983 */ /* 0x000f220000300a00 */
[----:B--2---:R-:W-:-:S15]  /*32910*/  HMMA.16816.F32.BF16 R20, R24, R10, R20 ;  /* 0x0000000a1814723c */ /* 0x004fde0000041814 */
        /* <DEDUP_REMOVED lines=31> */
[----:B------:R-:W3:Y:S01]  /*32b10*/  LDL.LU.64 R8, [R1+0x6d0] ;  /* 0x0006d00001087983 */ /* 0x000ee20000300a00 */
        /* <DEDUP_REMOVED lines=13> */
[----:B------:R-:W2:Y:S04]  /*32bf0*/  LDL.LU.64 R24, [R1+0x1f10] ;  /* 0x001f100001187983 */ /* 0x000ea80000300a00 */
[----:B------:R-:W4:Y:S01]  /*32c00*/  LDL.LU.64 R16, [R1+0x6b0] ;  /* 0x0006b00001107983 */ /* 0x000f220000300a00 */
[----:B--2---:R-:W-:Y:S03]  /*32c10*/  HMMA.16816.F32.BF16 R20, R24, R6, R20 ;  /* 0x000000061814723c */ /* 0x004fe60000041814 */
[----:B----4-:R0:W-:Y:S04]  /*32c20*/  STL.64 [R1+0x1e58], R16 ;  /* 0x001e581001007387 */ /* 0x0101e80000100a00 */
[----:B0-----:R-:W2:-:S15]  /*32c30*/  LDL.LU.64 R16, [R1+0x6b8] ;  /* 0x0006b80001107983 */ /* 0x001e9e0000300a00 */
[----:B------:R-:W-:-:S01]  /*32c40*/  NOP ;  /* 0x0000000000007918 */ /* 0x000fc20000000000 */
        /* <DEDUP_REMOVED lines=9> */
[----:B------:R-:W4:Y:S04]  /*32ce0*/  LDL.LU.64 R20, [R1+0x1ef0] ;  /* 0x001ef00001147983 */ /* 0x000f280000300a00 */
[----:B------:R0:W-:Y:S04]  /*32cf0*/  STL.64 [R1+0x1e60], R28 ;  /* 0x001e601c01007387 */ /* 0x0001e80000100a00 */
[----:B0-----:R-:W2:Y:S01]  /*32d00*/  LDL.LU.64 R28, [R1+0x6c8] ;  /* 0x0006c800011c7983 */ /* 0x001ea20000300a00 */
[----:B----4-:R-:W-:-:S15]  /*32d10*/  HMMA.16816.F32.BF16 R20, R24, R14, R20 ;  /* 0x0000000e1814723c */ /* 0x010fde0000041814 */
[----:B------:R-:W-:-:S08]  /*32d20*/  NOP ;  /* 0x0000000000007918 */ /* 0x000fd00000000000 */
[----:B------:R-:W-:Y:S04]  /*32d30*/  STL.64 [R1+0x400], R20 ;  /* 0x0004001401007387 */ /* 0x000fe80000100a00 */
[----:B------:R0:W-:Y:S04]  /*32d40*/  STL.64 [R1+0x408], R22 ;  /* 0x0004081601007387 */ /* 0x0001e80000100a00 */
[----:B0-----:R-:W4:Y:S04]  /*32d50*/  LDL.LU.64 R22, [R1+0x1ee8] ;  /* 0x001ee80001167983 */ /* 0x001f280000300a00 */
[----:B------:R-:W4:Y:S02]  /*32d60*/  LDL.LU.64 R20, [R1+0x1ee0] ;  /* 0x001ee00001147983 */ /* 0x000f240000300a00 */
[----:B----4-:R-:W-:Y:S02]  /*32d70*/  HMMA.16816.F32.BF16 R24, R24, R18, R20 ;  /* 0x000000121818723c */ /* 0x010fe40000041814 */
[----:B------:R-:W4:Y:S04]  /*32d80*/  LDL.LU.64 R22, [R1+0x1ed8] ;  /* 0x001ed80001167983 */ /* 0x000f280000300a00 */
[----:B------:R-:W4:-:S15]  /*32d90*/  LDL.LU.64 R20, [R1+0x1ed0] ;  /* 0x001ed00001147983 */ /* 0x000f1e0000300a00 */
[----:B------:R-:W-:-:S02]  /*32da0*/  NOP ;  /* 0x0000000000007918 */ /* 0x000fc40000000000 */
        /* <DEDUP_REMOVED lines=16> */
[----:B------:R-:W-:Y:S04]  /*32eb0*/  STL.64 [R1+0x1e78], R10 ;  /* 0x001e780a01007387 */ /* 0x000fe80000100a00 */
[----:B---3--:R0:W-:Y:S04]  /*32ec0*/  STL.64 [R1+0x1e70], R8 ;  /* 0x001e700801007387 */ /* 0x0081e80000100a00 */
[----:B0-----:R-:W3:Y:S04]  /*32ed0*/  LDL.LU R8, [R1+0xc0] ;  /* 0x0000c00001087983 */ /* 0x001ee80000300800 */
[----:B------:R-:W3:Y:S04]  /*32ee0*/  LDL.LU R9, [R1+0xc4] ;  /* 0x0000c40001097983 */ /* 0x000ee80000300800 */
[----:B------:R-:W3:Y:S04]  /*32ef0*/  LDL.LU R10, [R1+0xc8] ;  /* 0x0000c800010a7983 */ /* 0x000ee80000300800 */
[----:B------:R-:W3:Y:S01]  /*32f00*/  LDL.LU R11, [R1+0xcc] ;  /* 0x0000cc00010b7983 */ /* 0x000ee20000300800 */
[----:B----4-:R-:W-:-:S15]  /*32f10*/  HMMA.16816.F32.BF16 R20, R24, R14, R20 ;  /* 0x0000000e1814723c */ /* 0x010fde0000041814 */
[----:B------:R-:W-:-:S08]  /*32f20*/  NOP ;  /* 0x0000000000007918 */ /* 0x000fd00000000000 */
[----:B------:R-:W-:Y:S04]  /*32f30*/  STL.64 [R1+0x3f0], R20 ;  /* 0x0003f01401007387 */ /* 0x000fe80000100a00 */
[----:B------:R0:W-:Y:S04]  /*32f40*/  STL.64 [R1+0x3f8], R22 ;  /* 0x0003f81601007387 */ /* 0x0001e80000100a00 */
[----:B0-----:R-:W4:Y:S04]  /*32f50*/  LDL.LU.64 R22, [R1+0x1e98] ;  /* 0x001e980001167983 */ /* 0x001f280000300a00 */
[----:B------:R-:W4:Y:S02]  /*32f60*/  LDL.LU.64 R20, [R1+0x1e90] ;  /* 0x001e900001147983 */ /* 0x000f240000300a00 */
[----:B----4-:R-:W-:Y:S02]  /*32f70*/  HMMA.16816.F32.BF16 R24, R24, R18, R20 ;  /* 0x000000121818723c */ /* 0x010fe40000041814 */
[----:B------:R-:W3:Y:S04]  /*32f80*/  LDL.LU.64 R22, [R1+0x1e88] ;  /* 0x001e880001167983 */ /* 0x000ee80000300a00 */
[----:B------:R-:W3:-:S15]  /*32f90*/  LDL.LU.64 R20, [R1+0x1e80] ;  /* 0x001e800001147983 */ /* 0x000ede0000300a00 */
[----:B------:R-:W-:-:S02]  /*32fa0*/  NOP ;  /* 0x0000000000007918 */ /* 0x000fc40000000000 */
[----:B------:R-:W-:Y:S04]  /*32fb0*/  STL.64 [R1+0x310], R24 ;  /* 0x0003101801007387 */ /* 0x000fe80000100a00 */
[----:B------:R0:W-:Y:S02]  /*32fc0*/  STL.64 [R1+0x318], R26 ;  /* 0x0003181a01007387 */ /* 0x0001e40000100a00 */
[----:B0-----:R-:W-:-:S05]  /*32fd0*/  IMAD.MOV.U32 R26, RZ, RZ, R25 ;  /* 0x000000ffff1a7224 */ /* 0x001fca00078e0019 */
[----:B------:R0:W-:Y:S04]  /*32fe0*/  STL [R1+0x1d04], R26 ;  /* 0x001d041a01007387 */ /* 0x0001e80000100800 */
[----:B0-----:R-:W4:Y:S01]  /*32ff0*/  LDL.LU.64 R26, [R1+0x6a8] ;  /* 0x0006a800011a7983 */ /* 0x001f220000300a00 */
[----:B---3--:R-:W-:-:S15]  /*33000*/  HMMA.16816.F32.BF16 R8, R20, R6, R8 ;  /* 0x000000061408723c */ /* 0x008fde0000041808 */
[----:B------:R-:W-:-:S08]  /*33010*/  NOP ;  /* 0x0000000000007918 */ /* 0x000fd00000000000 */
[----:B------:R-:W-:Y:S04]  /*33020*/  STL.64 [R1+0x540], R8 ;  /* 0x0005400801007387 */ /* 0x000fe80000100a00 */
[----:B------:R0:W-:Y:S04]  /*33030*/  STL.64 [R1+0x548], R10 ;  /* 0x0005480a01007387 */ /* 0x0001e80000100a00 */
[----:B0-----:R-:W3:Y:S01]  /*33040*/  LDL.LU.64 R10, [R1+0x1e78] ;  /* 0x001e7800010a7983 */ /* 0x001ee20000300a00 */
[----:B------:R-:W-:-:S03]  /*33050*/  IMAD.MOV.U32 R7, RZ, RZ, R3 ;  /* 0x000000ffff077224 */ /* 0x000fc600078e0003 */
[----:B------:R-:W2:Y:S01]  /*33060*/  LDL.LU.64 R8, [R1+0x1e70] ;  /* 0x001e700001087983 */ /* 0x000ea20000300a00 */
[----:B------:R-:W0:Y:S01]  /*33070*/  LDC R3, c[0x0][0x238] ;  /* 0x00008e00ff037b82 */ /* 0x000e220000000800 */
[----:B------:R-:W-:Y:S02]  /*33080*/  IMAD.MOV.U32 R6, RZ, RZ, R0 ;  /* 0x000000ffff067224 */ /* 0x000fe400078e0000 */
[----:B------:R-:W2:Y:S04]  /*33090*/  LDL.LU R0, [R1+0x1e6c] ;  /* 0x001e6c0001007983 */ /* 0x000ea80000300800 */
[----:B----4-:R-:W-:Y:S01]  /*330a0*/  STL.64 [R1+0x1e50], R26 ;  /* 0x001e501a01007387 */ /* 0x010fe20000100a00 */
[----:B0-----:R-:W-:-:S04]  /*330b0*/  IMAD.SHL.U32 R3, R3, 0x40, RZ ;  /* 0x0000004003037824 */ /* 0x001fc800078e00ff */
[----:B------:R-:W-:-:S05]  /*330c0*/  IMAD.SHL.U32 R3, R3, 0x2, RZ ;  /* 0x0000000203037824 */ /* 0x000fca00078e00ff */
[----:B------:R-:W-:-:S05]  /*330d0*/  IADD3 R25, P0, R12, R3, RZ ;  /* 0x000000030c197210 */ /* 0x000fca0007f1e0ff */
[----:B------:R0:W-:Y:S04]  /*330e0*/  STL [R1+0x1e48], R25 ;  /* 0x001e481901007387 */ /* 0x0001e80000100800 */
[----:B------:R-:W4:Y:S04]  /*330f0*/  LDL.LU R24, [R1+0xa0] ;  /* 0x0000a00001187983 */ /* 0x000f280000300800 */
[----:B0-----:R-:W4:Y:S04]  /*33100*/  LDL.LU R25, [R1+0xa4] ;  /* 0x0000a40001197983 */ /* 0x001f280000300800 */
[----:B------:R-:W4:Y:S04]  /*33110*/  LDL.LU R26, [R1+0xa8] ;  /* 0x0000a800011a7983 */ /* 0x000f280000300800 */
[----:B------:R-:W4:Y:S04]  /*33120*/  LDL.LU R27, [R1+0xac] ;  /* 0x0000ac00011b7983 */ /* 0x000f280000300800 */
[----:B------:R-:W4:Y:S01]  /*33130*/  LDL.LU R12, [R1+0x1e68] ;  /* 0x001e6800010c7983 */ /* 0x000f220000300800 */
[----:B---3--:R-:W-:Y:S03]  /*33140*/  HMMA.16816.F32.BF16 R4, R20, R10, R4 ;  /* 0x0000000a1404723c */ /* 0x008fe60000041804 */
[----:B------:R-:W3:Y:S01]  /*33150*/  LDL.LU.64 R10, [R1+0x6c0] ;  /* 0x0006c000010a7983 */ /* 0x000ee20000300a00 */
[----:B--2---:R-:W-:-:S15]  /*33160*/  IMAD.X R13, R13, 0x1, R0, P0 ;  /* 0x000000010d0d7824 */ /* 0x004fde00000e0600 */
[----:B------:R-:W-:-:S04]  /*33170*/  NOP ;  /* 0x0000000000007918 */ /* 0x000fc80000000000 */
[----:B------:R0:W-:Y:S04]  /*33180*/  STL.64 [R1+0x490], R4 ;  /* 0x0004900401007387 */ /* 0x0001e80000100a00 */
[----:B------:R1:W-:Y:S01]  /*33190*/  STL.64 [R1+0x498], R6 ;  /* 0x0004980601007387 */ /* 0x0003e20000100a00 */
[-C--:B0-----:R-:W-:Y:S02]  /*331a0*/  IADD3 R4, P0, R8, R3.reuse, RZ ;  /* 0x0000000308047210 */ /* 0x081fe40007f1e0ff */
[-C--:B-1----:R-:W-:Y:S02]  /*331b0*/  IADD3 R7, P3, R16, R3.reuse, RZ ;  /* 0x0000000310077210 */ /* 0x082fe40007f7e0ff */
[----:B------:R-:W-:Y:S01]  /*331c0*/  IADD3 R5, P1, R28, R3, RZ ;  /* 0x000000031c057210 */ /* 0x000fe20007f3e0ff */
[----:B----4-:R-:W-:Y:S01]  /*331d0*/  HMMA.16816.F32.BF16 R24, R20, R14, R24 ;  /* 0x0000000e1418723c */ /* 0x010fe20000041818 */
[----:B------:R-:W-:-:S03]  /*331e0*/  IMAD.X R8, R9, 0x1, R0, P0 ;  /* 0x0000000109087824 */ /* 0x000fc600000e0600 */
[----:B------:R-:W-:Y:S01]  /*331f0*/  IMAD.X R9, R29, 0x1, R0, P1 ;  /* 0x000000011d097824 */ /* 0x000fe200008e0600 */
[----:B---3--:R-:W-:-:S05]  /*33200*/  IADD3 R6, P2, R10, R3, RZ ;  /* 0x000000030a067210 */ /* 0x008fca0007f5e0ff */
[----:B------:R-:W-:Y:S04]  /*33210*/  STL.64 [R1+0x1e40], R6 ;  /* 0x001e400601007387 */ /* 0x000fe80000100a00 */
[----:B------:R0:W-:Y:S01]  /*33220*/  STL.64 [R1+0x1e38], R4 ;  /* 0x001e380401007387 */ /* 0x0001e20000100a00 */
[--C-:B------:R-:W-:Y:S02]  /*33230*/  IMAD.X R10, R11, 0x1, R0.reuse, P2 ;  /* 0x000000010b0a7824 */ /* 0x100fe400010e0600 */
[----:B------:R-:W-:Y:S01]  /*33240*/  IMAD.X R11, R17, 0x1, R0, P3 ;  /* 0x00000001110b7824 */ /* 0x000fe200018e0600 */
[----:B0-----:R-:W2:Y:S04]  /*33250*/  LDL.LU R4, [R1+0x90] ;  /* 0x0000900001047983 */ /* 0x001ea80000300800 */
[----:B------:R-:W2:Y:S04]  /*33260*/  LDL.LU R5, [R1+0x94] ;  /* 0x0000940001057983 */ /* 0x000ea80000300800 */
[----:B------:R-:W3:Y:S04]  /*33270*/  LDL.LU.64 R28, [R1+0x1e60] ;  /* 0x001e6000011c7983 */ /* 0x000ee80000300a00 */
[----:B------:R-:W4:Y:S04]  /*33280*/  LDL.LU.64 R16, [R1+0x1e58] ;  /* 0x001e580001107983 */ /* 0x000f280000300a00 */
[----:B------:R-:W-:Y:S04]  /*33290*/  STL.64 [R1+0x470], R24 ;  /* 0x0004701801007387 */ /* 0x000fe80000100a00 */
[----:B------:R0:W-:Y:S04]  /*332a0*/  STL.64 [R1+0x478], R26 ;  /* 0x0004781a01007387 */ /* 0x0001e80000100a00 */
[----:B0-----:R-:W2:Y:S01]  /*332b0*/  LDL.LU.64 R26, [R1+0x1e50] ;  /* 0x001e5000011a7983 */ /* 0x001ea20000300a00 */
[----:B------:R-:W-:-:S03]  /*332c0*/  IMAD.MOV.U32 R6, RZ, RZ, R12 ;  /* 0x000000ffff067224 */ /* 0x000fc600078e000c */
[----:B------:R-:W2:Y:S01]  /*332d0*/  LDL.LU R25, [R1+0x1e48] ;  /* 0x001e480001197983 */ /* 0x000ea20000300800 */
[-C--:B---3--:R-:W-:Y:S02]  /*332e0*/  IADD3 R15, P2, R28, R3.reuse, RZ ;  /* 0x000000031c0f7210 */ /* 0x088fe40007f5e0ff */
[-C--:B----4-:R-:W-:Y:S02]  /*332f0*/  IADD3 R12, P0, R16, R3.reuse, RZ ;  /* 0x00000003100c7210 */ /* 0x090fe40007f1e0ff */
[----:B--2---:R-:W-:-:S05]  /*33300*/  IADD3 R14, P1, R26, R3, RZ ;  /* 0x000000031a0e7210 */ /* 0x004fca0007f3e0ff */
[----:B------:R-:W-:Y:S04]  /*33310*/  STL [R1+0x1d08], R14 ;  /* 0x001d080e01007387 */ /* 0x000fe80000100800 */
[----:B------:R-:W2:Y:S04]  /*33320*/  LDL.LU R3, [R1+0xbec] ;  /* 0x000bec0001037983 */ /* 0x000ea80000300800 */
[----:B------:R0:W-:Y:S04]  /*33330*/  STL [R1+0x1d0c], R15 ;  /* 0x001d0c0f01007387 */ /* 0x0001e80000100800 */
[----:B0-----:R-:W3:Y:S04]  /*33340*/  LDL.LU R15, [R1+0x1894] ;  /* 0x00189400010f7983 */ /* 0x001ee80000300800 */
[----:B------:R-:W3:Y:S01]  /*33350*/  LDL.LU R14, [R1+0x18b8] ;  /* 0x0018b800010e7983 */ /* 0x000ee20000300800 */
[----:B------:R-:W-:-:S02]  /*33360*/  IMAD.X R16, R17, 0x1, R0, P0 ;  /* 0x0000000111107824 */ /* 0x000fc400000e0600 */
[----:B------:R-:W-:Y:S02]  /*33370*/  IMAD.X R17, R27, 0x1, R0, P1 ;  /* 0x000000011b117824 */ /* 0x000fe400008e0600 */
[----:B------:R-:W-:-:S07]  /*33380*/  IMAD.MOV.U32 R7, RZ, RZ, R2 ;  /* 0x000000ffff077224 */ /* 0x000fce00078e0002 */
[----:B------:R-:W-:Y:S01]  /*33390*/  HMMA.16816.F32.BF16 R20, R20, R18, R4 ;  /* 0x000000121414723c */ /* 0x000fe20000041804 */
[----:B--2---:R-:W-:-:S05]  /*333a0*/  VIADD R3, R3, 0x1 ;  /* 0x0000000103037836 */ /* 0x004fca0000000000 */
[----:B------:R-:W-:Y:S04]  /*333b0*/  STL [R1+0xbec], R3 ;  /* 0x000bec0301007387 */ /* 0x000fe80000100800 */
[----:B---3--:R0:W-:Y:S04]  /*333c0*/  STL.64 [R1+0x1e30], R14 ;  /* 0x001e300e01007387 */ /* 0x0081e80000100a00 */
[----:B------:R-:W2:Y:S01]  /*333d0*/  LDL.LU R26, [R1+0x188c] ;  /* 0x00188c00011a7983 */ /* 0x000ea20000300800 */
[----:B0-----:R-:W-:Y:S02]  /*333e0*/  IMAD.MOV.U32 R15, RZ, RZ, R29 ;  /* 0x000000ffff0f7224 */ /* 0x001fe400078e001d */
[----:B------:R-:W-:-:S02]  /*333f0*/  IMAD.MOV.U32 R14, RZ, RZ, R28 ;  /* 0x000000ffff0e7224 */ /* 0x000fc400078e001c */
[----:B------:R-:W3:Y:S01]  /*33400*/  LDL.LU R28, [R1+0x18b0] ;  /* 0x0018b000011c7983 */ /* 0x000ee20000300800 */
[----:B------:R-:W-:-:S03]  /*33410*/  IMAD.X R24, R15, 0x1, R0, P2 ;  /* 0x000000010f187824 */ /* 0x000fc600010e0600 */
[----:B------:R-:W4:Y:S04]  /*33420*/  LDL.LU R29, [R1+0x1884] ;  /* 0x00188400011d7983 */ /* 0x000f280000300800 */
[----:B------:R-:W2:Y:S04]  /*33430*/  LDL.LU R2, [R1+0x18a8] ;  /* 0x0018a80001027983 */ /* 0x000ea80000300800 */
[----:B------:R0:W-:Y:S01]  /*33440*/  STL [R1+0x1d10], R17 ;  /* 0x001d101101007387 */ /* 0x0001e20000100800 */
[----:B------:R-:W1:Y:S03]  /*33450*/  LDC R14, c[0x0][0x230] ;  /* 0x00008c00ff0e7b82 */ /* 0x000e660000000800 */
[----:B0-----:R-:W3:Y:S04]  /*33460*/  LDL.LU R17, [R1+0x18c0] ;  /* 0x0018c00001117983 */ /* 0x001ee80000300800 */
[----:B------:R0:W-:Y:S04]  /*33470*/  STL [R1+0x1d14], R24 ;  /* 0x001d141801007387 */ /* 0x0001e80000100800 */
[----:B0-----:R-:W4:Y:S04]  /*33480*/  LDL.LU R24, [R1+0x189c] ;  /* 0x00189c0001187983 */ /* 0x001f280000300800 */
[----:B------:R-:W2:Y:S04]  /*33490*/  LDL.LU.64 R6, [R1+0x1e40] ;  /* 0x001e400001067983 */ /* 0x000ea80000300a00 */
[----:B------:R-:W3:Y:S01]  /*334a0*/  LDL.LU.64 R4, [R1+0x1e38] ;  /* 0x001e380001047983 */ /* 0x000ee20000300a00 */
[----:B-1----:R-:W-:-:S05]  /*334b0*/  VIADD R14, R14, 0x3f ;  /* 0x0000003f0e0e7836 */ /* 0x002fca0000000000 */
[----:B------:R-:W-:Y:S01]  /*334c0*/  SHF.R.S32.HI R15, RZ, 0x1f, R14 ;  /* 0x0000001fff0f7819 */ /* 0x000fe2000001140e */
[----:B------:R0:W-:Y:S03]  /*334d0*/  STL.64 [R1+0x2f0], R20 ;  /* 0x0002f01401007387 */ /* 0x0001e60000100a00 */
[----:B------:R-:W-:Y:S01]  /*334e0*/  LEA.HI R15, R15, R14, RZ, 0x6 ;  /* 0x0000000e0f0f7211 */ /* 0x000fe200078f30ff */
[----:B------:R1:W-:Y:S01]  /*334f0*/  STL.64 [R1+0x2f8], R22 ;  /* 0x0002f81601007387 */ /* 0x0003e20000100a00 */
[----:B------:R-:W-:Y:S02]  /*33500*/  IMAD.MOV.U32 R27, RZ, RZ, R21 ;  /* 0x000000ffff1b7224 */ /* 0x000fe400078e0015 */
[----:B------:R-:W-:Y:S01]  /*33510*/  SHF.R.S32.HI R15, RZ, 0x6, R15 ;  /* 0x00000006ff0f7819 */ /* 0x000fe2000001140f */
[----:B0-----:R-:W4:Y:S04]  /*33520*/  LDL.LU R20, [R1+0x18b4] ;  /* 0x0018b40001147983 */ /* 0x001f280000300800 */
[----:B------:R-:W4:Y:S01]  /*33530*/  LDL.LU R21, [R1+0x18d8] ;  /* 0x0018d80001157983 */ /* 0x000f220000300800 */
[----:B------:R-:W-:-:S03]  /*33540*/  ISETP.NE.U32.AND P0, PT, R3, R15, PT ;  /* 0x0000000f0300720c */ /* 0x000fc60003f05070 */
[----:B-1----:R-:W4:Y:S04]  /*33550*/  LDL.LU R22, [R1+0x18ac] ;  /* 0x0018ac0001167983 */ /* 0x002f280000300800 */
[----:B------:R-:W4:Y:S04]  /*33560*/  LDL.LU R23, [R1+0x18d0] ;  /* 0x0018d00001177983 */ /* 0x000f280000300800 */
[----:B------:R-:W4:Y:S04]  /*33570*/  LDL.LU R18, [R1+0x18a4] ;  /* 0x0018a40001127983 */ /* 0x000f280000300800 */
[----:B------:R-:W4:Y:S01]  /*33580*/  LDL.LU R19, [R1+0x18c8] ;  /* 0x0018c80001137983 */ /* 0x000f220000300800 */
[----:B------:R-:W-:-:S02]  /*33590*/  IMAD.MOV.U32 R14, RZ, RZ, R25 ;  /* 0x000000ffff0e7224 */ /* 0x000fc400078e0019 */
[----:B------:R-:W-:Y:S01]  /*335a0*/  IMAD.MOV.U32 R15, RZ, RZ, R13 ;  /* 0x000000ffff0f7224 */ /* 0x000fe200078e000d */
[----:B------:R0:W-:Y:S01]  /*335b0*/  STL [R1+0x1d18], R27 ;  /* 0x001d181b01007387 */ /* 0x0001e20000100800 */
[----:B------:R-:W1:Y:S03]  /*335c0*/  LDC R3, c[0x0][0x238] ;  /* 0x00008e00ff037b82 */ /* 0x000e660000000800 */
[----:B0-----:R-:W4:Y:S04]  /*335d0*/  LDL.LU R27, [R1+0x18bc] ;  /* 0x0018bc00011b7983 */ /* 0x001f280000300800 */
[----:B------:R-:W4:Y:S04]  /*335e0*/  LDL.LU R25, [R1+0x18cc] ;  /* 0x0018cc0001197983 */ /* 0x000f280000300800 */
[----:B------:R-:W4:Y:S04]  /*335f0*/  LDL.LU R13, [R1+0x18c4] ;  /* 0x0018c400010d7983 */ /* 0x000f280000300800 */
[----:B------:R0:W-:Y:S02]  /*33600*/  STL.64 [R1+0x6d8], R14 ;  /* 0x0006d80e01007387 */ /* 0x0001e40000100a00 */
[----:B0-----:R-:W-:-:S02]  /*33610*/  IMAD.MOV.U32 R15, RZ, RZ, R8 ;  /* 0x000000ffff0f7224 */ /* 0x001fc400078e0008 */
[----:B---3--:R-:W-:Y:S02]  /*33620*/  IMAD.MOV.U32 R14, RZ, RZ, R4 ;  /* 0x000000ffff0e7224 */ /* 0x008fe400078e0004 */
[----:B------:R-:W3:Y:S04]  /*33630*/  LDL.LU R4, [R1+0x18dc] ;  /* 0x0018dc0001047983 */ /* 0x000ee80000300800 */
[----:B------:R-:W3:Y:S04]  /*33640*/  LDL.LU R8, [R1+0x18d4] ;  /* 0x0018d40001087983 */ /* 0x000ee80000300800 */
[----:B------:R0:W-:Y:S02]  /*33650*/  STL.64 [R1+0x6d0], R14 ;  /* 0x0006d00e01007387 */ /* 0x0001e40000100a00 */
[----:B0-----:R-:W-:-:S02]  /*33660*/  IMAD.MOV.U32 R14, RZ, RZ, R5 ;  /* 0x000000ffff0e7224 */ /* 0x001fc400078e0005 */
[----:B------:R-:W-:-:S05]  /*33670*/  IMAD.MOV.U32 R15, RZ, RZ, R9 ;  /* 0x000000ffff0f7224 */ /* 0x000fca00078e0009 */
[----:B------:R2:W-:Y:S02]  /*33680*/  STL.64 [R1+0x6c8], R14 ;  /* 0x0006c80e01007387 */ /* 0x0005e40000100a00 */
[----:B--2---:R-:W-:Y:S02]  /*33690*/  IMAD.MOV.U32 R14, RZ, RZ, R6 ;  /* 0x000000ffff0e7224 */ /* 0x004fe400078e0006 */
[----:B------:R-:W-:-:S05]  /*336a0*/  IMAD.MOV.U32 R15, RZ, RZ, R10 ;  /* 0x000000ffff0f7224 */ /* 0x000fca00078e000a */
[----:B------:R0:W-:Y:S04]  /*336b0*/  STL.64 [R1+0x6c0], R14 ;  /* 0x0006c00e01007387 */ /* 0x0001e80000100a00 */
[----:B0-----:R-:W2:Y:S01]  /*336c0*/  LDL.LU.64 R14, [R1+0x1e30] ;  /* 0x001e3000010e7983 */ /* 0x001ea20000300a00 */
[----:B-1----:R-:W-:Y:S02]  /*336d0*/  IMAD.SHL.U32 R3, R3, 0x40, RZ ;  /* 0x0000004003037824 */ /* 0x002fe400078e00ff */
[----:B------:R-:W-:Y:S02]  /*336e0*/  IMAD.MOV.U32 R10, RZ, RZ, R7 ;  /* 0x000000ffff0a7224 */ /* 0x000fe400078e0007 */
[----:B------:R-:W-:Y:S02]  /*336f0*/  IMAD.SHL.U32 R3, R3, 0x2, RZ ;  /* 0x0000000203037824 */ /* 0x000fe400078e00ff */
[----:B------:R-:W-:-:S02]  /*33700*/  IMAD.MOV.U32 R6, RZ, RZ, R12 ;  /* 0x000000ffff067224 */ /* 0x000fc400078e000c */
[----:B------:R-:W-:Y:S01]  /*33710*/  IMAD.MOV.U32 R7, RZ, RZ, R16 ;  /* 0x000000ffff077224 */ /* 0x000fe200078e0010 */
[----:B------:R-:W-:Y:S01]  /*33720*/  STL.64 [R1+0x6b8], R10 ;  /* 0x0006b80a01007387 */ /* 0x000fe20000100a00 */
[-C--:B----4-:R-:W-:Y:S02]  /*33730*/  IADD3 R25, P2, R25, R3.reuse, RZ ;  /* 0x0000000319197210 */ /* 0x090fe40007f5e0ff */
[-C--:B------:R-:W-:Y:S01]  /*33740*/  IADD3 R13, P3, R13, R3.reuse, RZ ;  /* 0x000000030d0d7210 */ /* 0x080fe20007f7e0ff */
[----:B------:R-:W-:Y:S01]  /*33750*/  STL.64 [R1+0x6b0], R6 ;  /* 0x0006b00601007387 */ /* 0x000fe20000100a00 */
[-C--:B------:R-:W-:Y:S02]  /*33760*/  IADD3 R27, P4, R27, R3.reuse, RZ ;  /* 0x000000031b1b7210 */ /* 0x080fe40007f9e0ff */
[-C--:B------:R-:W-:Y:S01]  /*33770*/  IADD3 R20, P5, R20, R3.reuse, RZ ;  /* 0x0000000314147210 */ /* 0x080fe20007fbe0ff */
[--C-:B------:R-:W-:Y:S01]  /*33780*/  IMAD.X R19, R19, 0x1, R0.reuse, P2 ;  /* 0x0000000113137824 */ /* 0x100fe200010e0600 */
[----:B------:R-:W-:Y:S01]  /*33790*/  IADD3 R24, P2, R24, R3, RZ ;  /* 0x0000000318187210 */ /* 0x000fe20007f5e0ff */
[----:B------:R-:W-:-:S02]  /*337a0*/  IMAD.X R17, R17, 0x1, R0, P3 ;  /* 0x0000000111117824 */ /* 0x000fc400018e0600 */
[----:B------:R-:W-:Y:S01]  /*337b0*/  IMAD.X R28, R28, 0x1, R0, P5 ;  /* 0x000000011c1c7824 */ /* 0x000fe200028e0600 */
[-C--:B------:R-:W-:Y:S02]  /*337c0*/  IADD3 R29, P5, R29, R3.reuse, RZ ;  /* 0x000000031d1d7210 */ /* 0x080fe40007fbe0ff */
[-C--:B---3--:R-:W-:Y:S02]  /*337d0*/  IADD3 R4, P6, R4, R3.reuse, RZ ;  /* 0x0000000304047210 */ /* 0x088fe40007fde0ff */
[----:B------:R-:W-:-:S03]  /*337e0*/  IADD3 R8, P1, R8, R3, RZ ;  /* 0x0000000308087210 */ /* 0x000fc60007f3e0ff */
[----:B------:R-:W-:Y:S04]  /*337f0*/  STL [R1+0x18dc], R4 ;  /* 0x0018dc0401007387 */ /* 0x000fe80000100800 */
[----:B------:R-:W-:Y:S01]  /*33800*/  STL [R1+0x18d4], R8 ;  /* 0x0018d40801007387 */ /* 0x000fe20000100800 */
[----:B------:R-:W-:-:S03]  /*33810*/  IMAD.X R21, R21, 0x1, R0, P6 ;  /* 0x0000000115157824 */ /* 0x000fc600030e0600 */
[----:B------:R-:W-:Y:S01]  /*33820*/  STL [R1+0x18cc], R25 ;  /* 0x0018cc1901007387 */ /* 0x000fe20000100800 */
[----:B------:R-:W-:-:S03]  /*33830*/  IADD3 R22, P6, R22, R3, RZ ;  /* 0x0000000316167210 */ /* 0x000fc60007fde0ff */
[----:B------:R-:W-:Y:S01]  /*33840*/  STL [R1+0x18c4], R13 ;  /* 0x0018c40d01007387 */ /* 0x000fe20000100800 */
[----:B------:R-:W-:-:S03]  /*33850*/  IMAD.X R23, R23, 0x1, R0, P1 ;  /* 0x0000000117177824 */ /* 0x000fc600008e0600 */
[----:B------:R-:W-:Y:S01]  /*33860*/  STL [R1+0x18bc], R27 ;  /* 0x0018bc1b01007387 */ /* 0x000fe20000100800 */
[----:B------:R-:W-:-:S03]  /*33870*/  IADD3 R18, P1, R18, R3, RZ ;  /* 0x0000000312127210 */ /* 0x000fc60007f3e0ff */
        /* <DEDUP_REMOVED lines=8> */
[--C-:B------:R-:W-:Y:S01]  /*33900*/  IMAD.X R2, R2, 0x1, R0.reuse, P6 ;  /* 0x0000000102027824 */ /* 0x100fe200030e0600 */
[-C--:B--2---:R-:W-:Y:S01]  /*33910*/  IADD3 R15, P3, R15, R3.reuse, RZ ;  /* 0x000000030f0f7210 */ /* 0x084fe20007f7e0ff */
[----:B------:R-:W-:Y:S01]  /*33920*/  IMAD.X R14, R14, 0x1, R0, P4 ;  /* 0x000000010e0e7824 */ /* 0x000fe200020e0600 */
[----:B------:R-:W-:-:S03]  /*33930*/  IADD3 R26, P4, R26, R3, RZ ;  /* 0x000000031a1a7210 */ /* 0x000fc60007f9e0ff */
[----:B------:R-:W-:Y:S04]  /*33940*/  STL [R1+0x1894], R15 ;  /* 0x0018940f01007387 */ /* 0x000fe80000100800 */
[----:B------:R-:W-:Y:S04]  /*33950*/  STL [R1+0x18b8], R14 ;  /* 0x0018b80e01007387 */ /* 0x000fe80000100800 */
[----:B------:R-:W-:Y:S04]  /*33960*/  STL [R1+0x188c], R26 ;  /* 0x00188c1a01007387 */ /* 0x000fe80000100800 */
[----:B------:R0:W-:Y:S04]  /*33970*/  STL [R1+0x1e2c], R0 ;  /* 0x001e2c0001007387 */ /* 0x0001e80000100800 */
[----:B------:R-:W-:Y:S04]  /*33980*/  STL [R1+0x18b0], R28 ;  /* 0x0018b01c01007387 */ /* 0x000fe80000100800 */
[----:B0-----:R-:W2:Y:S04]  /*33990*/  LDL.LU R0, [R1+0x187c] ;  /* 0x00187c0001007983 */ /* 0x001ea80000300800 */
[----:B------:R-:W-:Y:S04]  /*339a0*/  STL [R1+0x1884], R29 ;  /* 0x0018841d01007387 */ /* 0x000fe80000100800 */
[----:B------:R-:W3:Y:S04]  /*339b0*/  LDL.LU R12, [R1+0x186c] ;  /* 0x00186c00010c7983 */ /* 0x000ee80000300800 */
[----:B------:R-:W-:Y:S04]  /*339c0*/  STL [R1+0x18a8], R2 ;  /* 0x0018a80201007387 */ /* 0x000fe80000100800 */
[----:B---3--:R0:W-:Y:S04]  /*339d0*/  STL [R1+0x1e28], R12 ;  /* 0x001e280c01007387 */ /* 0x0081e80000100800 */
[----:B0-----:R-:W3:Y:S04]  /*339e0*/  LDL.LU R12, [R1+0x1874] ;  /* 0x00187400010c7983 */ /* 0x001ee80000300800 */
        /* <DEDUP_REMOVED lines=22> */
[----:B--2---:R-:W-:-:S03]  /*33b50*/  IADD3 R0, P6, R0, R3, RZ ;  /* 0x0000000300007210 */ /* 0x004fc60007fde0ff */
[----:B------:R-:W2:Y:S04]  /*33b60*/  LDL.LU R26, [R1+0x1838] ;  /* 0x00183800011a7983 */ /* 0x000ea80000300800 */
[----:B------:R-:W2:Y:S04]  /*33b70*/  LDL.LU R28, [R1+0x180c] ;  /* 0x00180c00011c7983 */ /* 0x000ea80000300800 */
[----:B------:R-:W2:Y:S04]  /*33b80*/  LDL.LU R29, [R1+0x1830] ;  /* 0x00183000011d7983 */ /* 0x000ea80000300800 */
[----:B------:R-:W2:Y:S04]  /*33b90*/  LDL.LU R2, [R1+0x1804] ;  /* 0x0018040001027983 */ /* 0x000ea80000300800 */
[----:B------:R0:W-:Y:S04]  /*33ba0*/  STL [R1+0x187c], R0 ;  /* 0x00187c0001007387 */ /* 0x0001e80000100800 */
[----:B0-----:R-:W3:Y:S04]  /*33bb0*/  LDL.LU R0, [R1+0x1e2c] ;  /* 0x001e2c0001007983 */ /* 0x001ee80000300800 */
[----:B------:R-:W3:Y:S02]  /*33bc0*/  LDL.LU R3, [R1+0x18a0] ;  /* 0x0018a00001037983 */ /* 0x000ee40000300800 */
[----:B---3--:R-:W-:-:S05]  /*33bd0*/  IMAD.X R3, R3, 0x1, R0, P1 ;  /* 0x0000000103037824 */ /* 0x008fca00008e0600 */
[----:B------:R0:W-:Y:S02]  /*33be0*/  STL [R1+0x18a0], R3 ;  /* 0x0018a00301007387 */ /* 0x0001e40000100800 */
[----:B0-----:R-:W0:Y:S02]  /*33bf0*/  LDC R3, c[0x0][0x238] ;  /* 0x00008e00ff037b82 */ /* 0x001e240000000800 */
[----:B0-----:R-:W-:-:S04]  /*33c00*/  IMAD.SHL.U32 R3, R3, 0x40, RZ ;  /* 0x0000004003037824 */ /* 0x001fc800078e00ff */
[----:B------:R-:W-:-:S05]  /*33c10*/  IMAD.SHL.U32 R3, R3, 0x2, RZ ;  /* 0x0000000203037824 */ /* 0x000fca00078e00ff */
[----:B------:R-:W-:-:S05]  /*33c20*/  IADD3 R12, P1, R12, R3, RZ ;  /* 0x000000030c0c7210 */ /* 0x000fca0007f3e0ff */
[----:B------:R0:W-:Y:S04]  /*33c30*/  STL [R1+0x1874], R12 ;  /* 0x0018740c01007387 */ /* 0x0001e80000100800 */
[----:B0-----:R-:W3:Y:S04]  /*33c40*/  LDL.LU R12, [R1+0x1e28] ;  /* 0x001e2800010c7983 */ /* 0x001ee80000300800 */
[----:B------:R-:W2:Y:S01]  /*33c50*/  LDL.LU R3, [R1+0x1898] ;  /* 0x0018980001037983 */ /* 0x000ea20000300800 */
[--C-:B----4-:R-:W-:Y:S02]  /*33c60*/  IMAD.X R16, R16, 0x1, R0.reuse, P3 ;  /* 0x0000000110107824 */ /* 0x110fe400018e0600 */
[----:B------:R-:W-:-:S02]  /*33c70*/  IMAD.X R11, R11, 0x1, R0, P4 ;  /* 0x000000010b0b7824 */ /* 0x000fc400020e0600 */
[--C-:B------:R-:W-:Y:S02]  /*33c80*/  IMAD.X R10, R10, 0x1, R0.reuse, P5 ;  /* 0x000000010a0a7824 */ /* 0x100fe400028e0600 */
[--C-:B------:R-:W-:Y:S02]  /*33c90*/  IMAD.X R9, R9, 0x1, R0.reuse, P6 ;  /* 0x0000000109097824 */ /* 0x100fe400030e0600 */
[--C-:B------:R-:W-:Y:S02]  /*33ca0*/  IMAD.X R8, R8, 0x1, R0.reuse, P1 ;  /* 0x0000000108087824 */ /* 0x100fe400008e0600 */
[----:B--2---:R-:W-:-:S05]  /*33cb0*/  IMAD.X R3, R3, 0x1, R0, P2 ;  /* 0x0000000103037824 */ /* 0x004fca00010e0600 */
[----:B------:R0:W-:Y:S02]  /*33cc0*/  STL [R1+0x1898], R3 ;  /* 0x0018980301007387 */ /* 0x0001e40000100800 */
[----:B0-----:R-:W0:Y:S02]  /*33cd0*/  LDC R3, c[0x0][0x238] ;  /* 0x00008e00ff037b82 */ /* 0x001e240000000800 */
[----:B0-----:R-:W-:-:S04]  /*33ce0*/  IMAD.SHL.U32 R3, R3, 0x40, RZ ;  /* 0x0000004003037824 */ /* 0x001fc800078e00ff */
[----:B------:R-:W-:-:S05]  /*33cf0*/  IMAD.SHL.U32 R3, R3, 0x2, RZ ;  /* 0x0000000203037824 */ /* 0x000fca00078e00ff */
[-C--:B---3--:R-:W-:Y:S02]  /*33d00*/  IADD3 R12, P2, R12, R3.reuse, RZ ;  /* 0x000000030c0c7210 */ /* 0x088fe40007f5e0ff */
[-C--:B------:R-:W-:Y:S02]  /*33d10*/  IADD3 R7, P3, R7, R3.reuse, RZ ;  /* 0x0000000307077210 */ /* 0x080fe40007f7e0ff */
[-C--:B------:R-:W-:Y:S02]  /*33d20*/  IADD3 R6, P4, R6, R3.reuse, RZ ;  /* 0x0000000306067210 */ /* 0x080fe40007f9e0ff */
[-C--:B------:R-:W-:Y:S01]  /*33d30*/  IADD3 R5, P5, R5, R3.reuse, RZ ;  /* 0x0000000305057210 */ /* 0x080fe20007fbe0ff */
[----:B------:R0:W-:Y:S04]  /*33d40*/  STL [R1+0x186c], R12 ;  /* 0x00186c0c01007387 */ /* 0x0001e80000100800 */
[----:B------:R-:W-:Y:S04]  /*33d50*/  STL [R1+0x1890], R16 ;  /* 0x0018901001007387 */ /* 0x000fe80000100800 */
[----:B------:R-:W-:Y:S04]  /*33d60*/  STL [R1+0x1864], R7 ;  /* 0x0018640701007387 */ /* 0x000fe80000100800 */
[----:B------:R-:W-:Y:S01]  /*33d70*/  STL [R1+0x1888], R11 ;  /* 0x0018880b01007387 */ /* 0x000fe20000100800 */
[----:B------:R-:W-:-:S03]  /*33d80*/  IADD3 R4, P6, R4, R3, RZ ;  /* 0x0000000304047210 */ /* 0x000fc60007fde0ff */
[----:B------:R-:W-:Y:S04]  /*33d90*/  STL [R1+0x185c], R6 ;  /* 0x00185c0601007387 */ /* 0x000fe80000100800 */
[----:B------:R-:W-:Y:S01]  /*33da0*/  STL [R1+0x1880], R10 ;  /* 0x0018800a01007387 */ /* 0x000fe20000100800 */
[----:B------:R-:W-:-:S03]  /*33db0*/  IADD3 R25, P1, R25, R3, RZ ;  /* 0x0000000319197210 */ /* 0x000fc60007f3e0ff */
        /* <DEDUP_REMOVED lines=26> */
[----:B------:R-:W-:Y:S04]  /*33f60*/  STL [R1+0x1848], R24 ;  /* 0x0018481801007387 */ /* 0x000fe80000100800 */
[----:B------:R-:W-:Y:S01]  /*33f70*/  STL [R1+0x181c], R17 ;  /* 0x00181c1101007387 */ /* 0x000fe20000100800 */
[----:B------:R-:W-:-:S03]  /*33f80*/  IADD3 R28, P2, R28, R3, RZ ;  /* 0x000000031c1c7210 */ /* 0x000fc60007f5e0ff */
[----:B------:R-:W-:Y:S01]  /*33f90*/  STL [R1+0x1840], R15 ;  /* 0x0018400f01007387 */ /* 0x000fe20000100800 */
[----:B------:R-:W-:-:S03]  /*33fa0*/  IMAD.X R29, R29, 0x1, R0, P3 ;  /* 0x000000011d1d7824 */ /* 0x000fc600018e0600 */
[----:B------:R-:W-:Y:S01]  /*33fb0*/  STL [R1+0x1814], R14 ;  /* 0x0018140e01007387 */ /* 0x000fe20000100800 */
[----:B------:R-:W-:-:S03]  /*33fc0*/  IADD3 R2, P3, R2, R3, RZ ;  /* 0x0000000302027210 */ /* 0x000fc60007f7e0ff */
[----:B------:R-:W-:Y:S04]  /*33fd0*/  STL [R1+0x1838], R26 ;  /* 0x0018381a01007387 */ /* 0x000fe80000100800 */
[----:B------:R-:W2:Y:S04]  /*33fe0*/  LDL.LU R3, [R1+0x1828] ;  /* 0x0018280001037983 */ /* 0x000ea80000300800 */
[----:B------:R-:W-:Y:S04]  /*33ff0*/  STL [R1+0x180c], R28 ;  /* 0x00180c1c01007387 */ /* 0x000fe80000100800 */
[----:B0-----:R-:W3:Y:S04]  /*34000*/  LDL.LU R12, [R1+0x1818] ;  /* 0x00181800010c7983 */ /* 0x001ee80000300800 */
[----:B------:R-:W-:Y:S04]  /*34010*/  STL [R1+0x1830], R29 ;  /* 0x0018301d01007387 */ /* 0x000fe80000100800 */
[----:B---3--:R0:W-:Y:S04]  /*34020*/  STL [R1+0x1e20], R12 ;  /* 0x001e200c01007387 */ /* 0x0081e80000100800 */
[----:B------:R-:W-:Y:S04]  /*34030*/  STL [R1+0x1804], R2 ;  /* 0x0018040201007387 */ /* 0x000fe80000100800 */
[----:B0-----:R-:W3:Y:S01]  /*34040*/  LDL.LU R12, [R1+0x17f4] ;  /* 0x0017f400010c7983 */ /* 0x001ee20000300800 */
[----:B--2---:R-:W-:-:S03]  /*34050*/  IMAD.X R3, R3, 0x1, R0, P4 ;  /* 0x0000000103037824 */ /* 0x004fc600020e0600 */
[----:B---3--:R0:W-:Y:S04]  /*34060*/  STL [R1+0x1e24], R12 ;  /* 0x001e240c01007387 */ /* 0x0081e80000100800 */
[----:B0-----:R-:W2:Y:S04]  /*34070*/  LDL.LU R12, [R1+0x17fc] ;  /* 0x0017fc00010c7983 */ /* 0x001ea80000300800 */
        /* <DEDUP_REMOVED lines=26> */
[----:B------:R0:W-:Y:S02]  /*34220*/  STL [R1+0x1828], R3 ;  /* 0x0018280301007387 */ /* 0x0001e40000100800 */
[----:B0-----:R-:W0:Y:S02]  /*34230*/  LDC R3, c[0x0][0x238] ;  /* 0x00008e00ff037b82 */ /* 0x001e240000000800 */
[----:B0-----:R-:W-:-:S04]  /*34240*/  IMAD.SHL.U32 R3, R3, 0x40, RZ ;  /* 0x0000004003037824 */ /* 0x001fc800078e00ff */
[----:B------:R-:W-:-:S05]  /*34250*/  IMAD.SHL.U32 R3, R3, 0x2, RZ ;  /* 0x0000000203037824 */ /* 0x000fca00078e00ff */
[----:B--2---:R-:W-:-:S05]  /*34260*/  IADD3 R12, P4, R12, R3, RZ ;  /* 0x000000030c0c7210 */ /* 0x004fca0007f9e0ff */
[----:B------:R0:W-:Y:S04]  /*34270*/  STL [R1+0x17fc], R12 ;  /* 0x0017fc0c01007387 */ /* 0x0001e80000100800 */
[----:B0-----:R-:W2:Y:S04]  /*34280*/  LDL.LU R12, [R1+0x1e24] ;  /* 0x001e2400010c7983 */ /* 0x001ea80000300800 */
[----:B------:R-:W4:Y:S02]  /*34290*/  LDL.LU R3, [R1+0x1820] ;  /* 0x0018200001037983 */ /* 0x000f240000300800 */
[----:B----4-:R-:W-:-:S05]  /*342a0*/  IMAD.X R3, R3, 0x1, R0, P5 ;  /* 0x0000000103037824 */ /* 0x010fca00028e0600 */
[----:B------:R0:W-:Y:S02]  /*342b0*/  STL [R1+0x1820], R3 ;  /* 0x0018200301007387 */ /* 0x0001e40000100800 */
[----:B0-----:R-:W0:Y:S02]  /*342c0*/  LDC R3, c[0x0][0x238] ;  /* 0x00008e00ff037b82 */ /* 0x001e240000000800 */
[----:B0-----:R-:W-:-:S04]  /*342d0*/  IMAD.SHL.U32 R3, R3, 0x40, RZ ;  /* 0x0000004003037824 */ /* 0x001fc800078e00ff */
[----:B------:R-:W-:-:S05]  /*342e0*/  IMAD.SHL.U32 R3, R3, 0x2, RZ ;  /* 0x0000000203037824 */ /* 0x000fca00078e00ff */
[----:B--2---:R-:W-:-:S05]  /*342f0*/  IADD3 R12, P5, R12, R3, RZ ;  /* 0x000000030c0c7210 */ /* 0x004fca0007fbe0ff */
[----:B------:R0:W-:Y:S04]  /*34300*/  STL [R1+0x17f4], R12 ;  /* 0x0017f40c01007387 */ /* 0x0001e80000100800 */
[----:B0-----:R-:W2:Y:S01]  /*34310*/  LDL.LU R12, [R1+0x1e20] ;  /* 0x001e2000010c7983 */ /* 0x001ea20000300800 */
[--C-:B------:R-:W-:Y:S01]  /*34320*/  IMAD.X R7, R7, 0x1, R0.reuse, P1 ;  /* 0x0000000107077824 */ /* 0x100fe200008e0600 */
[-C--:B---3--:R-:W-:Y:S01]  /*34330*/  IADD3 R11, P1, R11, R3.reuse, RZ ;  /* 0x000000030b0b7210 */ /* 0x088fe20007f3e0ff */
[--C-:B------:R-:W-:Y:S01]  /*34340*/  IMAD.X R6, R6, 0x1, R0.reuse, P2 ;  /* 0x0000000106067824 */ /* 0x100fe200010e0600 */
[-C--:B------:R-:W-:Y:S01]  /*34350*/  IADD3 R10, P2, R10, R3.reuse, RZ ;  /* 0x000000030a0a7210 */ /* 0x080fe20007f5e0ff */
        /* <DEDUP_REMOVED lines=15> */
[----:B------:R-:W-:Y:S01]  /*34450*/  IADD3 R26, P5, R26, R3, RZ ;  /* 0x000000031a1a7210 */ /* 0x000fe20007fbe0ff */
[----:B------:R-:W-:-:S02]  /*34460*/  IMAD.X R2, R2, 0x1, R0, P1 ;  /* 0x0000000102027824 */ /* 0x000fc400008e0600 */
[----:B--2---:R-:W-:Y:S01]  /*34470*/  IMAD.X R12, R12, 0x1, R0, P6 ;  /* 0x000000010c0c7824 */ /* 0x004fe200030e0600 */
[----:B------:R-:W-:-:S04]  /*34480*/  IADD3 R16, P6, R16, R3, RZ ;  /* 0x0000000310107210 */ /* 0x000fc80007fde0ff */
        /* <DEDUP_REMOVED lines=3081> */
[--C-:B------:R-:W-:Y:S01]  /*40520*/  IMAD.X R19, R19, 0x1, R0.reuse, P6 ;  /* 0x0000000113137824 */ /* 0x100fe200030e0600 */
[----:B------:R-:W-:Y:S01]  /*40530*/  IADD3 R24, P6, R24, UR7, RZ ;  /* 0x0000000718187c10 */ /* 0x000fe2000ffde0ff */
[--C-:B------:R-:W-:Y:S01]  /*40540*/  IMAD.X R17, R17, 0x1, R0.reuse, P1 ;  /* 0x0000000111117824 */ /* 0x100fe200008e0600 */
[----:B------:R-:W-:Y:S01]  /*40550*/  IADD3 R15, P1, R15, UR7, RZ ;  /* 0x000000070f0f7c10 */ /* 0x000fe2000ff3e0ff */
[--C-:B------:R-:W-:Y:S01]  /*40560*/  IMAD.X R14, R14, 0x1, R0.reuse, P2 ;  /* 0x000000010e0e7824 */ /* 0x100fe200010e0600 */
[----:B------:R-:W-:Y:S01]  /*40570*/  IADD3 R26, P2, R26, UR7, RZ ;  /* 0x000000071a1a7c10 */ /* 0x000fe2000ff5e0ff */
        /* <DEDUP_REMOVED lines=28> */
[----:B------:R-:W-:-:S03]  /*40740*/  IADD3 R29, P3, R29, UR7, RZ ;  /* 0x000000071d1d7c10 */ /* 0x000fc6000ff7e0ff */
        /* <DEDUP_REMOVED lines=33> */
[----:B--2---:R-:W-:-:S03]  /*40960*/  IADD3 R0, P4, R0, UR7, RZ ;  /* 0x0000000700007c10 */ /* 0x004fc6000ff9e0ff */
[----:B------:R-:W2:Y:S04]  /*40970*/  LDL.LU R26, [R1+0x1c5c] ;  /* 0x001c5c00011a7983 */ /* 0x000ea80000300800 */
[----:B------:R-:W2:Y:S04]  /*40980*/  LDL.LU R28, [R1+0x1bf8] ;  /* 0x001bf800011c7983 */ /* 0x000ea80000300800 */
[----:B------:R-:W2:Y:S04]  /*40990*/  LDL.LU R29, [R1+0x1c64] ;  /* 0x001c6400011d7983 */ /* 0x000ea80000300800 */
[----:B------:R-:W2:Y:S04]  /*409a0*/  LDL.LU R2, [R1+0x1c00] ;  /* 0x001c000001027983 */ /* 0x000ea80000300800 */
[----:B------:R0:W-:Y:S04]  /*409b0*/  STL [R1+0x1bf4], R0 ;  /* 0x001bf40001007387 */ /* 0x0001e80000100800 */
[----:B0-----:R-:W3:Y:S02]  /*409c0*/  LDL.LU R0, [R1+0x1d2c] ;  /* 0x001d2c0001007983 */ /* 0x001ee40000300800 */
[----:B---3--:R-:W-:-:S05]  /*409d0*/  IMAD.X R3, R3, 0x1, R0, P5 ;  /* 0x0000000103037824 */ /* 0x008fca00028e0600 */
[----:B------:R0:W-:Y:S04]  /*409e0*/  STL [R1+0x1bac], R3 ;  /* 0x001bac0301007387 */ /* 0x0001e80000100800 */
[----:B0-----:R-:W3:Y:S01]  /*409f0*/  LDL.LU R3, [R1+0x1d28] ;  /* 0x001d280001037983 */ /* 0x001ee20000300800 */
[----:B----4-:R-:W-:Y:S02]  /*40a00*/  IADD3.X R12, R12, UR6, RZ, P6, !PT ;  /* 0x000000060c0c7c10 */ /* 0x010fe4000b7fe4ff */
[----:B------:R-:W-:Y:S02]  /*40a10*/  IADD3 R16, P6, R16, UR7, RZ ;  /* 0x0000000710107c10 */ /* 0x000fe4000ffde0ff */
[----:B------:R-:W-:Y:S01]  /*40a20*/  IADD3.X R7, R7, UR6, RZ, P1, !PT ;  /* 0x0000000607077c10 */ /* 0x000fe20008ffe4ff */
[----:B------:R0:W-:Y:S01]  /*40a30*/  STL [R1+0x1d1c], R0 ;  /* 0x001d1c0001007387 */ /* 0x0001e20000100800 */
[----:B------:R-:W-:-:S02]  /*40a40*/  IADD3 R11, P1, R11, UR7, RZ ;  /* 0x000000070b0b7c10 */ /* 0x000fc4000ff3e0ff */
[----:B------:R-:W-:Y:S02]  /*40a50*/  IADD3.X R6, R6, UR6, RZ, P2, !PT ;  /* 0x0000000606067c10 */ /* 0x000fe400097fe4ff */
[----:B------:R-:W-:Y:S02]  /*40a60*/  IADD3 R10, P2, R10, UR7, RZ ;  /* 0x000000070a0a7c10 */ /* 0x000fe4000ff5e0ff */
[----:B------:R-:W-:Y:S02]  /*40a70*/  IADD3.X R5, R5, UR6, RZ, P3, !PT ;  /* 0x0000000605057c10 */ /* 0x000fe40009ffe4ff */
[----:B------:R-:W-:Y:S02]  /*40a80*/  IADD3 R9, P3, R9, UR7, RZ ;  /* 0x0000000709097c10 */ /* 0x000fe4000ff7e0ff */
[----:B------:R-:W-:Y:S02]  /*40a90*/  IADD3.X R4, R4, UR6, RZ, P4, !PT ;  /* 0x0000000604047c10 */ /* 0x000fe4000a7fe4ff */
        /* <DEDUP_REMOVED lines=11> */
[----:B---3--:R-:W-:-:S05]  /*40b50*/  IADD3 R3, P5, R3, UR7, RZ ;  /* 0x0000000703037c10 */ /* 0x008fca000ffbe0ff */
[----:B------:R-:W-:Y:S04]  /*40b60*/  STL [R1+0x1bfc], R3 ;  /* 0x001bfc0301007387 */ /* 0x000fe80000100800 */
[----:B------:R-:W-:Y:S04]  /*40b70*/  STL [R1+0x1bb4], R12 ;  /* 0x001bb40c01007387 */ /* 0x000fe80000100800 */
[----:B------:R-:W-:Y:S04]  /*40b80*/  STL [R1+0x1c04], R16 ;  /* 0x001c041001007387 */ /* 0x000fe80000100800 */
[----:B------:R-:W-:Y:S04]  /*40b90*/  STL [R1+0x1bb8], R7 ;  /* 0x001bb80701007387 */ /* 0x000fe80000100800 */
[----:B------:R-:W-:Y:S04]  /*40ba0*/  STL [R1+0x1c0c], R11 ;  /* 0x001c0c0b01007387 */ /* 0x000fe80000100800 */
[----:B------:R-:W-:Y:S04]  /*40bb0*/  STL [R1+0x1bbc], R6 ;  /* 0x001bbc0601007387 */ /* 0x000fe80000100800 */
[----:B------:R-:W-:Y:S01]  /*40bc0*/  STL [R1+0x1c14], R10 ;  /* 0x001c140a01007387 */ /* 0x000fe20000100800 */
[----:B------:R-:W-:-:S03]  /*40bd0*/  IADD3.X R25, R25, UR6, RZ, P5, !PT ;  /* 0x0000000619197c10 */ /* 0x000fc6000affe4ff */
[----:B------:R-:W-:Y:S01]  /*40be0*/  STL [R1+0x1bc0], R5 ;  /* 0x001bc00501007387 */ /* 0x000fe20000100800 */
[----:B------:R-:W-:-:S03]  /*40bf0*/  IADD3 R13, P5, R13, UR7, RZ ;  /* 0x000000070d0d7c10 */ /* 0x000fc6000ffbe0ff */
        /* <DEDUP_REMOVED lines=13> */
[----:B--2---:R-:W-:-:S03]  /*40cd0*/  IADD3 R26, P5, R26, UR7, RZ ;  /* 0x000000071a1a7c10 */ /* 0x004fc6000ffbe0ff */
[----:B------:R-:W-:Y:S04]  /*40ce0*/  STL [R1+0x1c4c], R24 ;  /* 0x001c4c1801007387 */ /* 0x000fe80000100800 */
[----:B------:R-:W-:Y:S04]  /*40cf0*/  STL [R1+0x1be8], R17 ;  /* 0x001be81101007387 */ /* 0x000fe80000100800 */
[----:B------:R-:W-:Y:S04]  /*40d00*/  STL [R1+0x1c54], R15 ;  /* 0x001c540f01007387 */ /* 0x000fe80000100800 */
[----:B------:R-:W-:Y:S04]  /*40d10*/  STL [R1+0x1bf0], R14 ;  /* 0x001bf00e01007387 */ /* 0x000fe80000100800 */
[----:B------:R-:W-:Y:S04]  /*40d20*/  STL [R1+0x1c5c], R26 ;  /* 0x001c5c1a01007387 */ /* 0x000fe80000100800 */
[----:B0-----:R-:W2:Y:S01]  /*40d30*/  LDL.LU R0, [R1+0x1c74] ;  /* 0x001c740001007983 */ /* 0x001ea20000300800 */
[----:B------:R-:W-:-:S02]  /*40d40*/  IADD3.X R28, R28, UR6, RZ, P6, !PT ;  /* 0x000000061c1c7c10 */ /* 0x000fc4000b7fe4ff */
[----:B------:R-:W-:-:S03]  /*40d50*/  IADD3 R29, P6, R29, UR7, RZ ;  /* 0x000000071d1d7c10 */ /* 0x000fc6000ffde0ff */
[----:B------:R-:W-:Y:S04]  /*40d60*/  STL [R1+0x1bf8], R28 ;  /* 0x001bf81c01007387 */ /* 0x000fe80000100800 */
[----:B--2---:R0:W-:Y:S04]  /*40d70*/  STL [R1+0x1d20], R0 ;  /* 0x001d200001007387 */ /* 0x0041e80000100800 */
[----:B------:R-:W-:Y:S04]  /*40d80*/  STL [R1+0x1c64], R29 ;  /* 0x001c641d01007387 */ /* 0x000fe80000100800 */
[----:B0-----:R-:W2:Y:S01]  /*40d90*/  LDL.LU R0, [R1+0x1c08] ;  /* 0x001c080001007983 */ /* 0x001ea20000300800 */
[----:B------:R-:W-:-:S05]  /*40da0*/  IADD3.X R2, R2, UR6, RZ, P1, !PT ;  /* 0x0000000602027c10 */ /* 0x000fca0008ffe4ff */
[----:B------:R-:W-:Y:S04]  /*40db0*/  STL [R1+0x1c00], R2 ;  /* 0x001c000201007387 */ /* 0x000fe80000100800 */
        /* <DEDUP_REMOVED lines=30> */
[----:B--2---:R-:W-:-:S05]  /*40fa0*/  IADD3 R0, P1, R0, UR7, RZ ;  /* 0x0000000700007c10 */ /* 0x004fca000ff3e0ff */
[----:B------:R0:W-:Y:S04]  /*40fb0*/  STL [R1+0x1c6c], R0 ;  /* 0x001c6c0001007387 */ /* 0x0001e80000100800 */
[----:B0-----:R-:W2:Y:S02]  /*40fc0*/  LDL.LU R0, [R1+0x1d24] ;  /* 0x001d240001007983 */ /* 0x001ea40000300800 */
[----:B--2---:R-:W-:-:S05]  /*40fd0*/  IADD3.X R0, R0, UR6, RZ, P2, !PT ;  /* 0x0000000600007c10 */ /* 0x004fca00097fe4ff */
[----:B------:R0:W-:Y:S04]  /*40fe0*/  STL [R1+0x1c08], R0 ;  /* 0x001c080001007387 */ /* 0x0001e80000100800 */
[----:B0-----:R-:W2:Y:S01]  /*40ff0*/  LDL.LU R0, [R1+0x1d20] ;  /* 0x001d200001007983 */ /* 0x001ea20000300800 */
[----:B---3--:R-:W-:Y:S02]  /*41000*/  IADD3.X R27, R27, UR6, RZ, P3, !PT ;  /* 0x000000061b1b7c10 */ /* 0x008fe40009ffe4ff */
[----:B----4-:R-:W-:Y:S02]  /*41010*/  IADD3 R24, P3, R24, UR7, RZ ;  /* 0x0000000718187c10 */ /* 0x010fe4000ff7e0ff */
[----:B------:R-:W-:Y:S02]  /*41020*/  IADD3.X R17, R17, UR6, RZ, P4, !PT ;  /* 0x0000000611117c10 */ /* 0x000fe4000a7fe4ff */
[----:B------:R-:W-:-:S02]  /*41030*/  IADD3 R15, P4, R15, UR7, RZ ;  /* 0x000000070f0f7c10 */ /* 0x000fc4000ff9e0ff */
[----:B------:R-:W-:Y:S02]  /*41040*/  IADD3.X R14, R14, UR6, RZ, P5, !PT ;  /* 0x000000060e0e7c10 */ /* 0x000fe4000affe4ff */
[----:B------:R-:W-:Y:S02]  /*41050*/  IADD3 R26, P5, R26, UR7, RZ ;  /* 0x000000071a1a7c10 */ /* 0x000fe4000ffbe0ff */
[----:B------:R-:W-:Y:S02]  /*41060*/  IADD3.X R28, R28, UR6, RZ, P6, !PT ;  /* 0x000000061c1c7c10 */ /* 0x000fe4000b7fe4ff */
[----:B--2---:R-:W-:-:S05]  /*41070*/  IADD3 R0, P2, R0, UR7, RZ ;  /* 0x0000000700007c10 */ /* 0x004fca000ff5e0ff */
[----:B------:R0:W-:Y:S04]  /*41080*/  STL [R1+0x1c74], R0 ;  /* 0x001c740001007387 */ /* 0x0001e80000100800 */
[----:B0-----:R0:W5:Y:S04]  /*41090*/  LDL.LU R0, [R1+0x1d1c] ;  /* 0x001d1c0001007983 */ /* 0x0011680000300800 */
[----:B------:R1:W-:Y:S04]  /*410a0*/  STL [R1+0x1c10], R27 ;  /* 0x001c101b01007387 */ /* 0x0003e80000100800 */
[----:B-1----:R0:W5:Y:S04]  /*410b0*/  LDL.LU R27, [R1+0x1d18] ;  /* 0x001d1800011b7983 */ /* 0x0021680000300800 */
[----:B------:R1:W-:Y:S04]  /*410c0*/  STL [R1+0x1c7c], R24 ;  /* 0x001c7c1801007387 */ /* 0x0003e80000100800 */
[----:B-1----:R-:W2:Y:S04]  /*410d0*/  LDL.LU R24, [R1+0x1d14] ;  /* 0x001d140001187983 */ /* 0x002ea80000300800 */
[----:B------:R1:W-:Y:S04]  /*410e0*/  STL [R1+0x1c18], R17 ;  /* 0x001c181101007387 */ /* 0x0003e80000100800 */
[----:B-1----:R-:W3:Y:S04]  /*410f0*/  LDL.LU R17, [R1+0x1d10] ;  /* 0x001d100001117983 */ /* 0x002ee80000300800 */
[----:B------:R1:W-:Y:S04]  /*41100*/  STL [R1+0x1c84], R15 ;  /* 0x001c840f01007387 */ /* 0x0003e80000100800 */
[----:B-1----:R-:W4:Y:S04]  /*41110*/  LDL.LU R15, [R1+0x1d0c] ;  /* 0x001d0c00010f7983 */ /* 0x002f280000300800 */
[----:B------:R1:W-:Y:S04]  /*41120*/  STL [R1+0x1c20], R14 ;  /* 0x001c200e01007387 */ /* 0x0003e80000100800 */
[----:B-1----:R-:W4:Y:S01]  /*41130*/  LDL.LU R14, [R1+0x1d08] ;  /* 0x001d0800010e7983 */ /* 0x002f220000300800 */
[----:B------:R-:W-:-:S03]  /*41140*/  IADD3 R29, P6, R29, UR7, RZ ;  /* 0x000000071d1d7c10 */ /* 0x000fc6000ffde0ff */
[----:B------:R1:W-:Y:S01]  /*41150*/  STL [R1+0x1c8c], R26 ;  /* 0x001c8c1a01007387 */ /* 0x0003e20000100800 */
[----:B------:R-:W-:Y:S02]  /*41160*/  IADD3.X R3, R3, UR6, RZ, P1, !PT ;  /* 0x0000000603037c10 */ /* 0x000fe40008ffe4ff */
[----:B------:R-:W-:Y:S02]  /*41170*/  IADD3 R2, P1, R2, UR7, RZ ;  /* 0x0000000702027c10 */ /* 0x000fe4000ff3e0ff */
[----:B------:R-:W-:Y:S02]  /*41180*/  IADD3.X R12, R12, UR6, RZ, P2, !PT ;  /* 0x000000060c0c7c10 */ /* 0x000fe400097fe4ff */
[----:B------:R-:W-:Y:S02]  /*41190*/  IADD3 R16, P2, R16, UR7, RZ ;  /* 0x0000000710107c10 */ /* 0x000fe4000ff5e0ff */
[----:B------:R-:W-:Y:S01]  /*411a0*/  IADD3.X R7, R7, UR6, RZ, P3, !PT ;  /* 0x0000000607077c10 */ /* 0x000fe20009ffe4ff */
[----:B-1----:R0:W5:Y:S04]  /*411b0*/  LDL.LU R26, [R1+0x1d04] ;  /* 0x001d0400011a7983 */ /* 0x0021680000300800 */
[----:B------:R1:W-:Y:S01]  /*411c0*/  STL [R1+0x1c28], R28 ;  /* 0x001c281c01007387 */ /* 0x0003e20000100800 */
[----:B------:R-:W-:-:S02]  /*411d0*/  IADD3 R11, P3, R11, UR7, RZ ;  /* 0x000000070b0b7c10 */ /* 0x000fc4000ff7e0ff */
[----:B------:R-:W-:Y:S02]  /*411e0*/  IADD3.X R6, R6, UR6, RZ, P4, !PT ;  /* 0x0000000606067c10 */ /* 0x000fe4000a7fe4ff */
[----:B------:R-:W-:Y:S02]  /*411f0*/  IADD3 R10, P4, R10, UR7, RZ ;  /* 0x000000070a0a7c10 */ /* 0x000fe4000ff9e0ff */
[----:B------:R-:W-:Y:S01]  /*41200*/  IADD3.X R5, R5, UR6, RZ, P5, !PT ;  /* 0x0000000605057c10 */ /* 0x000fe2000affe4ff */
[----:B-1----:R0:W5:Y:S04]  /*41210*/  LDL.LU R28, [R1+0x1d00] ;  /* 0x001d0000011c7983 */ /* 0x0021680000300800 */
[----:B------:R1:W-:Y:S01]  /*41220*/  STL [R1+0x1c94], R29 ;  /* 0x001c941d01007387 */ /* 0x0003e20000100800 */
[----:B------:R-:W-:-:S02]  /*41230*/  IADD3 R9, P5, R9, UR7, RZ ;  /* 0x0000000709097c10 */ /* 0x000fc4000ffbe0ff */
[----:B------:R-:W-:Y:S02]  /*41240*/  IADD3.X R4, R4, UR6, RZ, P6, !PT ;  /* 0x0000000604047c10 */ /* 0x000fe4000b7fe4ff */
[----:B------:R-:W-:Y:S01]  /*41250*/  IADD3 R8, P6, R8, UR7, RZ ;  /* 0x0000000708087c10 */ /* 0x000fe2000ffde0ff */
[----:B-1----:R0:W5:Y:S04]  /*41260*/  LDL.LU R29, [R1+0x1cfc] ;  /* 0x001cfc00011d7983 */ /* 0x0021680000300800 */
[----:B------:R-:W-:Y:S04]  /*41270*/  STL [R1+0x1c30], R3 ;  /* 0x001c300301007387 */ /* 0x000fe80000100800 */
[----:B------:R1:W-:Y:S04]  /*41280*/  STL [R1+0x1cb0], R2 ;  /* 0x001cb00201007387 */ /* 0x0003e80000100800 */
[----:B------:R-:W-:Y:S04]  /*41290*/  STL [R1+0x1c38], R12 ;  /* 0x001c380c01007387 */ /* 0x000fe80000100800 */
[----:B------:R-:W-:Y:S04]  /*412a0*/  STL [R1+0x1cac], R16 ;  /* 0x001cac1001007387 */ /* 0x000fe80000100800 */
[----:B------:R-:W-:Y:S04]  /*412b0*/  STL [R1+0x1c40], R7 ;  /* 0x001c400701007387 */ /* 0x000fe80000100800 */
[----:B------:R-:W-:Y:S04]  /*412c0*/  STL [R1+0x1ca8], R11 ;  /* 0x001ca80b01007387 */ /* 0x000fe80000100800 */
[----:B------:R-:W-:Y:S04]  /*412d0*/  STL [R1+0x1c48], R6 ;  /* 0x001c480601007387 */ /* 0x000fe80000100800 */
[----:B------:R-:W-:Y:S01]  /*412e0*/  STL [R1+0x1ca4], R10 ;  /* 0x001ca40a01007387 */ /* 0x000fe20000100800 */
[----:B------:R-:W-:-:S02]  /*412f0*/  IADD3.X R25, R25, UR6, RZ, P1, !PT ;  /* 0x0000000619197c10 */ /* 0x000fc40008ffe4ff */
[----:B------:R-:W-:Y:S02]  /*41300*/  IADD3.X R20, R20, UR6, RZ, P2, !PT ;  /* 0x0000000614147c10 */ /* 0x000fe400097fe4ff */
[----:B------:R-:W-:Y:S01]  /*41310*/  IADD3.X R21, R21, UR6, RZ, P3, !PT ;  /* 0x0000000615157c10 */ /* 0x000fe20009ffe4ff */
[----:B-1----:R-:W1:Y:S01]  /*41320*/  S2R R2, SR_TID.X ;  /* 0x0000000000027919 */ /* 0x002e620000002100 */
[----:B------:R2:W-:Y:S01]  /*41330*/  STL [R1+0x1c50], R5 ;  /* 0x001c500501007387 */ /* 0x0005e20000100800 */
[----:B------:R-:W-:-:S03]  /*41340*/  IADD3 R13, P1, R13, UR7, RZ ;  /* 0x000000070d0d7c10 */ /* 0x000fc6000ff3e0ff */
[----:B------:R-:W-:Y:S04]  /*41350*/  STL [R1+0x1ca0], R9 ;  /* 0x001ca00901007387 */ /* 0x000fe80000100800 */
[----:B------:R4:W-:Y:S04]  /*41360*/  STL [R1+0x1c58], R4 ;  /* 0x001c580401007387 */ /* 0x0009e80000100800 */
[----:B------:R0:W-:Y:S01]  /*41370*/  STL [R1+0x1c9c], R8 ;  /* 0x001c9c0801007387 */ /* 0x0001e20000100800 */
[----:B------:R-:W-:-:S03]  /*41380*/  IADD3.X R22, R22, UR6, RZ, P4, !PT ;  /* 0x0000000616167c10 */ /* 0x000fc6000a7fe4ff */
[----:B------:R0:W-:Y:S01]  /*41390*/  STL [R1+0x1c60], R25 ;  /* 0x001c601901007387 */ /* 0x0001e20000100800 */
[----:B------:R-:W-:Y:S01]  /*413a0*/  IADD3.X R23, R23, UR6, RZ, P5, !PT ;  /* 0x0000000617177c10 */ /* 0x000fe2000affe4ff */
[----:B------:R-:W0:Y:S02]  /*413b0*/  LDC R3, c[0x0][0x238] ;  /* 0x00008e00ff037b82 */ /* 0x000e240000000800 */
[----:B------:R0:W-:Y:S01]  /*413c0*/  STL [R1+0x1c98], R13 ;  /* 0x001c980d01007387 */ /* 0x0001e20000100800 */
[----:B------:R-:W-:-:S03]  /*413d0*/  IADD3.X R18, R18, UR6, RZ, P6, !PT ;  /* 0x0000000612127c10 */ /* 0x000fc6000b7fe4ff */
[----:B------:R0:W-:Y:S04]  /*413e0*/  STL [R1+0x1c68], R20 ;  /* 0x001c681401007387 */ /* 0x0001e80000100800 */
[----:B------:R0:W-:Y:S01]  /*413f0*/  STL [R1+0x1c70], R21 ;  /* 0x001c701501007387 */ /* 0x0001e20000100800 */
[----:B------:R-:W-:-:S03]  /*41400*/  IADD3.X R19, R19, UR6, RZ, P1, !PT ;  /* 0x0000000613137c10 */ /* 0x000fc60008ffe4ff */
[----:B------:R0:W-:Y:S04]  /*41410*/  STL [R1+0x1c78], R22 ;  /* 0x001c781601007387 */ /* 0x0001e80000100800 */
[----:B------:R0:W-:Y:S04]  /*41420*/  STL [R1+0x1c80], R23 ;  /* 0x001c801701007387 */ /* 0x0001e80000100800 */
[----:B------:R0:W-:Y:S01]  /*41430*/  STL [R1+0x1c88], R18 ;  /* 0x001c881201007387 */ /* 0x0001e20000100800 */
[----:B-1----:R-:W-:Y:S01]  /*41440*/  LOP3.LUT R2, R2, 0x3f, RZ, 0xc0, !PT ;  /* 0x0000003f02027812 */ /* 0x002fe200078ec0ff */
[----:B0-----:R-:W-:-:S04]  /*41450*/  IMAD.SHL.U32 R3, R3, 0x40, RZ ;  /* 0x0000004003037824 */ /* 0x001fc800078e00ff */
[----:B------:R-:W-:Y:S02]  /*41460*/  IMAD.SHL.U32 R3, R3, 0x2, RZ ;  /* 0x0000000203037824 */ /* 0x000fe400078e00ff */
[----:B------:R-:W-:Y:S02]  /*41470*/  IMAD.SHL.U32 R2, R2, 0x2, RZ ;  /* 0x0000000202027824 */ /* 0x000fe400078e00ff */
[----:B--2---:R-:W-:Y:S02]  /*41480*/  IMAD.MOV.U32 R5, RZ, RZ, R24 ;  /* 0x000000ffff057224 */ /* 0x004fe400078e0018 */
[----:B---3--:R-:W-:Y:S02]  /*41490*/  IMAD.MOV.U32 R7, RZ, RZ, R17 ;  /* 0x000000ffff077224 */ /* 0x008fe400078e0011 */
[----:B----4-:R-:W-:-:S05]  /*414a0*/  IMAD.MOV.U32 R4, RZ, RZ, R15 ;  /* 0x000000ffff047224 */ /* 0x010fca00078e000f */
[----:B------:R0:W-:Y:S04]  /*414b0*/  STL.64 [R1+0x6a0], R4 ;  /* 0x0006a00401007387 */ /* 0x0001e80000100a00 */
[----:B------:R0:W-:Y:S01]  /*414c0*/  STL [R1+0x1c90], R19 ;  /* 0x001c901301007387 */ /* 0x0001e20000100800 */
[----:B------:R-:W-:-:S05]  /*414d0*/  IMAD.MOV.U32 R6, RZ, RZ, R14 ;  /* 0x000000ffff067224 */ /* 0x000fca00078e000e */
[----:B------:R0:W-:Y:S01]  /*414e0*/  STL.64 [R1+0x6a8], R6 ;  /* 0x0006a80601007387 */ /* 0x0001e20000100a00 */
[----:B------:R-:W-:Y:S05]  /*414f0*/  @P0 BRA `(.L_x_1) ;  /* 0xfffffca400f80947 */ /* 0x000fea000383ffff */
        /* <DEDUP_REMOVED lines=12> */
[----:B------:R-:W2:Y:S04]  /*415c0*/  LDL.LU R24, [R1+0x220] ;  /* 0x0002200001187983 */ /* 0x000ea80000300800 */
[----:B--2---:R-:W-:Y:S04]  /*415d0*/  STL [R1+0x1f00], R24 ;  /* 0x001f001801007387 */ /* 0x004fe80000100800 */
[----:B-----5:R-:W2:Y:S04]  /*415e0*/  LDL.LU R28, [R1+0x418] ;  /* 0x00041800011c7983 */ /* 0x020ea80000300800 */
[----:B--2---:R-:W-:Y:S04]  /*415f0*/  STL [R1+0x1f04], R28 ;  /* 0x001f041c01007387 */ /* 0x004fe80000100800 */
[----:B------:R-:W2:Y:S04]  /*41600*/  LDL.LU R2, [R1+0x458] ;  /* 0x0004580001027983 */ /* 0x000ea80000300800 */
[----:B--2---:R-:W-:Y:S04]  /*41610*/  STL [R1+0x1f08], R2 ;  /* 0x001f080201007387 */ /* 0x004fe80000100800 */
[----:B------:R-:W2:Y:S04]  /*41620*/  LDL.LU R0, [R1+0x410] ;  /* 0x0004100001007983 */ /* 0x000ea80000300800 */
[----:B--2---:R-:W-:Y:S04]  /*41630*/  STL [R1+0x1f0c], R0 ;  /* 0x001f0c0001007387 */ /* 0x004fe80000100800 */
[----:B------:R-:W2:Y:S01]  /*41640*/  LDL.LU R3, [R1+0x450] ;  /* 0x0004500001037983 */ /* 0x000ea20000300800 */
[----:B------:R-:W-:-:S03]  /*41650*/  F2FP.BF16.F32.PACK_AB R7, R5, R9 ;  /* 0x000000090507723e */ /* 0x000fc600000010ff */
[----:B--2---:R-:W-:Y:S04]  /*41660*/  STL [R1+0x1f10], R3 ;  /* 0x001f100301007387 */ /* 0x004fe80000100800 */
[----:B------:R0:W-:Y:S04]  /*41670*/  STL [R1+0x1cfc], R29 ;  /* 0x001cfc1d01007387 */ /* 0x0001e80000100800 */
[----:B0-----:R-:W2:Y:S04]  /*41680*/  LDL.LU R29, [R1+0x300] ;  /* 0x00030000011d7983 */ /* 0x001ea80000300800 */
[----:B--2---:R-:W-:Y:S04]  /*41690*/  STL [R1+0x1f14], R29 ;  /* 0x001f141d01007387 */ /* 0x004fe80000100800 */
[----:B------:R0:W-:Y:S04]  /*416a0*/  STL [R1+0x1d00], R7 ;  /* 0x001d000701007387 */ /* 0x0001e80000100800 */
[----:B0-----:R-:W2:Y:S01]  /*416b0*/  LDL.LU R7, [R1+0x2d0] ;  /* 0x0002d00001077983 */ /* 0x001ea20000300800 */
[----:B------:R-:W-:-:S03]  /*416c0*/  F2FP.BF16.F32.PACK_AB R6, R27, R26 ;  /* 0x0000001a1b06723e */ /* 0x000fc600000010ff */
[----:B--2---:R-:W-:Y:S04]  /*416d0*/  STL [R1+0x1f18], R7 ;  /* 0x001f180701007387 */ /* 0x004fe80000100800 */
[----:B------:R-:W2:Y:S04]  /*416e0*/  LDL.LU R26, [R1+0x294] ;  /* 0x00029400011a7983 */ /* 0x000ea80000300800 */
[----:B------:R-:W2:Y:S04]  /*416f0*/  LDL.LU R27, [R1+0x224] ;  /* 0x00022400011b7983 */ /* 0x000ea80000300800 */
[----:B------:R0:W-:Y:S04]  /*41700*/  STL [R1+0x1d04], R6 ;  /* 0x001d040601007387 */ /* 0x0001e80000100800 */
[----:B0-----:R-:W4:Y:S01]  /*41710*/  LDL.LU R6, [R1+0x308] ;  /* 0x0003080001067983 */ /* 0x001f220000300800 */
[----:B---3--:R-:W-:-:S03]  /*41720*/  F2FP.BF16.F32.PACK_AB R5, R4, R8 ;  /* 0x000000080405723e */ /* 0x008fc600000010ff */
[----:B----4-:R-:W-:Y:S04]  /*41730*/  STL [R1+0x1f1c], R6 ;  /* 0x001f1c0601007387 */ /* 0x010fe80000100800 */
[----:B------:R0:W-:Y:S04]  /*41740*/  STL [R1+0x1d08], R5 ;  /* 0x001d080501007387 */ /* 0x0001e80000100800 */
[----:B0-----:R-:W3:Y:S01]  /*41750*/  LDL.LU R5, [R1+0x2d8] ;  /* 0x0002d80001057983 */ /* 0x001ee20000300800 */
[----:B------:R-:W-:-:S03]  /*41760*/  F2FP.BF16.F32.PACK_AB R4, R25, R13 ;  /* 0x0000000d1904723e */ /* 0x000fc600000010ff */
[----:B---3--:R-:W-:Y:S04]  /*41770*/  STL [R1+0x1f20], R5 ;  /* 0x001f200501007387 */ /* 0x008fe80000100800 */
[----:B------:R0:W-:Y:S04]  /*41780*/  STL [R1+0x1d0c], R4 ;  /* 0x001d0c0401007387 */ /* 0x0001e80000100800 */
[----:B0-----:R-:W3:Y:S01]  /*41790*/  LDL.LU R4, [R1+0x2e0] ;  /* 0x0002e00001047983 */ /* 0x001ee20000300800 */
[----:B------:R-:W-:Y:S02]  /*417a0*/  F2FP.BF16.F32.PACK_AB R11, R20, R21 ;  /* 0x00000015140b723e */ /* 0x000fe400000010ff */
[----:B------:R-:W-:-:S02]  /*417b0*/  F2FP.BF16.F32.PACK_AB R10, R22, R19 ;  /* 0x00000013160a723e */ /* 0x000fc400000010ff */
[----:B------:R-:W-:Y:S01]  /*417c0*/  F2FP.BF16.F32.PACK_AB R9, R23, R18 ;  /* 0x000000121709723e */ /* 0x000fe200000010ff */
[----:B---3--:R-:W-:Y:S04]  /*417d0*/  STL [R1+0x1f24], R4 ;  /* 0x001f240401007387 */ /* 0x008fe80000100800 */
[----:B------:R0:W-:Y:S04]  /*417e0*/  STL [R1+0x1d10], R11 ;  /* 0x001d100b01007387 */ /* 0x0001e80000100800 */
[----:B0-----:R-:W3:Y:S04]  /*417f0*/  LDL.LU R11, [R1+0x230] ;  /* 0x00023000010b7983 */ /* 0x001ee80000300800 */
[----:B------:R-:W4:Y:S04]  /*41800*/  LDL.LU R4, [R1+0x36c] ;  /* 0x00036c0001047983 */ /* 0x000f280000300800 */
        /* <DEDUP_REMOVED lines=9> */
[----:B------:R0:W-:Y:S04]  /*418a0*/  STL [R1+0x1d14], R10 ;  /* 0x001d140a01007387 */ /* 0x0001e80000100800 */
[----:B0-----:R-:W3:Y:S04]  /*418b0*/  LDL.LU R10, [R1+0x2e8] ;  /* 0x0002e800010a7983 */ /* 0x001ee80000300800 */
[----:B------:R0:W-:Y:S04]  /*418c0*/  STL [R1+0x1d18], R9 ;  /* 0x001d180901007387 */ /* 0x0001e80000100800 */
[----:B0-----:R-:W3:Y:S01]  /*418d0*/  LDL.LU R9, [R1+0x238] ;  /* 0x0002380001097983 */ /* 0x001ee20000300800 */
[----:B--2---:R-:W-:-:S03]  /*418e0*/  F2FP.BF16.F32.PACK_AB R8, R26, R27 ;  /* 0x0000001b1a08723e */ /* 0x004fc600000010ff */
        /* <DEDUP_REMOVED lines=15> */
[----:B------:R0:W-:Y:S04]  /*419e0*/  STL [R1+0x1d1c], R8 ;  /* 0x001d1c0801007387 */ /* 0x0001e80000100800 */
[----:B0-----:R-:W2:Y:S01]  /*419f0*/  LDL.LU R8, [R1+0x340] ;  /* 0x0003400001087983 */ /* 0x001ea20000300800 */
[----:B----4-:R-:W-:-:S03]  /*41a00*/  F2FP.BF16.F32.PACK_AB R15, R4, R15 ;  /* 0x0000000f040f723e */ /* 0x010fc600000010ff */
[----:B------:R-:W4:Y:S04]  /*41a10*/  LDL.LU R4, [R1+0x1f24] ;  /* 0x001f240001047983 */ /* 0x000f280000300800 */
[----:B------:R0:W-:Y:S01]  /*41a20*/  STL [R1+0x1d20], R15 ;  /* 0x001d200f01007387 */ /* 0x0001e20000100800 */
[----:B---3--:R-:W-:-:S03]  /*41a30*/  F2FP.BF16.F32.PACK_AB R14, R5, R14 ;  /* 0x0000000e050e723e */ /* 0x008fc600000010ff */
[----:B0-----:R-:W3:Y:S01]  /*41a40*/  LDL.LU R15, [R1+0x360] ;  /* 0x00036000010f7983 */ /* 0x001ee20000300800 */
[----:B------:R-:W-:-:S03]  /*41a50*/  F2FP.BF16.F32.PACK_AB R13, R6, R13 ;  /* 0x0000000d060d723e */ /* 0x000fc600000010ff */
[----:B------:R-:W4:Y:S04]  /*41a60*/  LDL.LU R5, [R1+0x1f20] ;  /* 0x001f200001057983 */ /* 0x000f280000300800 */
[----:B------:R0:W-:Y:S01]  /*41a70*/  STL [R1+0x1d24], R14 ;  /* 0x001d240e01007387 */ /* 0x0001e20000100800 */
[----:B------:R-:W-:-:S03]  /*41a80*/  F2FP.BF16.F32.PACK_AB R12, R7, R12 ;  /* 0x0000000c070c723e */ /* 0x000fc600000010ff */
[----:B0-----:R-:W3:Y:S01]  /*41a90*/  LDL.LU R14, [R1+0x348] ;  /* 0x00034800010e7983 */ /* 0x001ee20000300800 */
[----:B------:R-:W-:-:S03]  /*41aa0*/  F2FP.BF16.F32.PACK_AB R19, R29, R19 ;  /* 0x000000131d13723e */ /* 0x000fc600000010ff */
[----:B------:R-:W4:Y:S04]  /*41ab0*/  LDL.LU R6, [R1+0x1f1c] ;  /* 0x001f1c0001067983 */ /* 0x000f280000300800 */
[----:B------:R0:W-:Y:S04]  /*41ac0*/  STL [R1+0x1d28], R13 ;  /* 0x001d280d01007387 */ /* 0x0001e80000100800 */
[----:B0-----:R-:W3:Y:S04]  /*41ad0*/  LDL.LU R13, [R1+0x368] ;  /* 0x00036800010d7983 */ /* 0x001ee80000300800 */
[----:B------:R-:W3:Y:S04]  /*41ae0*/  LDL.LU R7, [R1+0x1f18] ;  /* 0x001f180001077983 */ /* 0x000ee80000300800 */
[----:B------:R0:W-:Y:S01]  /*41af0*/  STL [R1+0x1d2c], R12 ;  /* 0x001d2c0c01007387 */ /* 0x0001e20000100800 */
[----:B--2---:R-:W-:-:S03]  /*41b00*/  F2FP.BF16.F32.PACK_AB R18, R3, R18 ;  /* 0x000000120312723e */ /* 0x004fc600000010ff */
[----:B0-----:R-:W2:Y:S04]  /*41b10*/  LDL.LU R12, [R1+0x290] ;  /* 0x00029000010c7983 */ /* 0x001ea80000300800 */
[----:B------:R-:W2:Y:S01]  /*41b20*/  LDL.LU R29, [R1+0x1f14] ;  /* 0x001f1400011d7983 */ /* 0x000ea20000300800 */
[----:B------:R-:W-:-:S03]  /*41b30*/  F2FP.BF16.F32.PACK_AB R17, R0, R17 ;  /* 0x000000110011723e */ /* 0x000fc600000010ff */
[----:B------:R0:W-:Y:S01]  /*41b40*/  STL [R1+0x1d30], R19 ;  /* 0x001d301301007387 */ /* 0x0001e20000100800 */
[----:B------:R-:W-:-:S03]  /*41b50*/  F2FP.BF16.F32.PACK_AB R16, R2, R16 ;  /* 0x000000100210723e */ /* 0x000fc600000010ff */
[----:B0-----:R-:W2:Y:S04]  /*41b60*/  LDL.LU R19, [R1+0x298] ;  /* 0x0002980001137983 */ /* 0x001ea80000300800 */
[----:B------:R-:W2:Y:S04]  /*41b70*/  LDL.LU R3, [R1+0x1f10] ;  /* 0x001f100001037983 */ /* 0x000ea80000300800 */
[----:B------:R0:W-:Y:S01]  /*41b80*/  STL [R1+0x1d34], R18 ;  /* 0x001d341201007387 */ /* 0x0001e20000100800 */
[----:B------:R-:W-:-:S03]  /*41b90*/  F2FP.BF16.F32.PACK_AB R23, R28, R23 ;  /* 0x000000171c17723e */ /* 0x000fc600000010ff */
[----:B0-----:R-:W2:Y:S04]  /*41ba0*/  LDL.LU R18, [R1+0x3e0] ;  /* 0x0003e00001127983 */ /* 0x001ea80000300800 */
[----:B------:R-:W2:Y:S04]  /*41bb0*/  LDL.LU R0, [R1+0x1f0c] ;  /* 0x001f0c0001007983 */ /* 0x000ea80000300800 */
[----:B------:R0:W-:Y:S04]  /*41bc0*/  STL [R1+0x1d38], R17 ;  /* 0x001d381101007387 */ /* 0x0001e80000100800 */
        /* <DEDUP_REMOVED lines=8> */
[----:B------:R-:W2:Y:S01]  /*41c50*/  LDL.LU R24, [R1+0x1f00] ;  /* 0x001f000001187983 */ /* 0x000ea20000300800 */
[----:B------:R-:W-:-:S03]  /*41c60*/  F2FP.BF16.F32.PACK_AB R9, R9, R10 ;  /* 0x0000000a0909723e */ /* 0x000fc600000010ff */
[----:B------:R-:W-:Y:S01]  /*41c70*/  STL [R1+0x1d44], R22 ;  /* 0x001d441601007387 */ /* 0x000fe20000100800 */
[----:B----4-:R-:W-:Y:S02]  /*41c80*/  F2FP.BF16.F32.PACK_AB R5, R5, R6 ;  /* 0x000000060505723e */ /* 0x010fe400000010ff */
[----:B---3--:R-:W-:Y:S02]  /*41c90*/  F2FP.BF16.F32.PACK_AB R13, R13, R14 ;  /* 0x0000000e0d0d723e */ /* 0x008fe400000010ff */
[----:B--2---:R-:W-:Y:S02]  /*41ca0*/  F2FP.BF16.F32.PACK_AB R25, R19, R25 ;  /* 0x000000191319723e */ /* 0x004fe400000010ff */
[----:B------:R-:W-:Y:S02]  /*41cb0*/  F2FP.BF16.F32.PACK_AB R26, R18, R26 ;  /* 0x0000001a121a723e */ /* 0x000fe400000010ff */
[----:B------:R-:W-:Y:S02]  /*41cc0*/  F2FP.BF16.F32.PACK_AB R0, R0, R3 ;  /* 0x000000030000723e */ /* 0x000fe400000010ff */
[----:B------:R-:W-:-:S02]  /*41cd0*/  F2FP.BF16.F32.PACK_AB R27, R17, R27 ;  /* 0x0000001b111b723e */ /* 0x000fc400000010ff */
[----:B------:R-:W-:Y:S02]  /*41ce0*/  F2FP.BF16.F32.PACK_AB R20, R16, R20 ;  /* 0x000000141014723e */ /* 0x000fe400000010ff */
[----:B------:R-:W-:Y:S02]  /*41cf0*/  F2FP.BF16.F32.PACK_AB R2, R28, R2 ;  /* 0x000000021c02723e */ /* 0x000fe400000010ff */
[----:B------:R-:W-:Y:S02]  /*41d00*/  F2FP.BF16.F32.PACK_AB R21, R23, R21 ;  /* 0x000000151715723e */ /* 0x000fe400000010ff */
[----:B------:R-:W-:-:S03]  /*41d10*/  F2FP.BF16.F32.PACK_AB R24, R12, R24 ;  /* 0x000000180c18723e */ /* 0x000fc600000010ff */
[----:B------:R-:W-:Y:S01]  /*41d20*/  STL [R1+0x1d48], R21 ;  /* 0x001d481501007387 */ /* 0x000fe20000100800 */
[----:B------:R-:W-:Y:S02]  /*41d30*/  F2FP.BF16.F32.PACK_AB R12, R15, R8 ;  /* 0x000000080f0c723e */ /* 0x000fe400000010ff */
[----:B------:R-:W-:Y:S01]  /*41d40*/  F2FP.BF16.F32.PACK_AB R8, R11, R4 ;  /* 0x000000040b08723e */ /* 0x000fe200000010ff */
[----:B------:R-:W-:Y:S01]  /*41d50*/  STL [R1+0x1d4c], R20 ;  /* 0x001d4c1401007387 */ /* 0x000fe20000100800 */
[----:B------:R-:W-:-:S03]  /*41d60*/  F2FP.BF16.F32.PACK_AB R4, R7, R29 ;  /* 0x0000001d0704723e */ /* 0x000fc600000010ff */
[----:B------:R-:W-:Y:S04]  /*41d70*/  STL [R1+0x1d50], R27 ;  /* 0x001d501b01007387 */ /* 0x000fe80000100800 */
[----:B------:R-:W-:Y:S04]  /*41d80*/  STL [R1+0x1d54], R26 ;  /* 0x001d541a01007387 */ /* 0x000fe80000100800 */
[----:B------:R-:W-:Y:S04]  /*41d90*/  STL [R1+0x1d58], R25 ;  /* 0x001d581901007387 */ /* 0x000fe80000100800 */
[----:B------:R0:W-:Y:S04]  /*41da0*/  STL [R1+0x1d5c], R24 ;  /* 0x001d5c1801007387 */ /* 0x0001e80000100800 */
[----:B------:R-:W-:Y:S04]  /*41db0*/  STL [R1+0xc], R13 ;  /* 0x00000c0d01007387 */ /* 0x000fe80000100800 */
[----:B------:R-:W-:Y:S04]  /*41dc0*/  STL [R1+0x8], R12 ;  /* 0x0000080c01007387 */ /* 0x000fe80000100800 */
[----:B------:R-:W-:Y:S04]  /*41dd0*/  STL [R1+0x4], R9 ;  /* 0x0000040901007387 */ /* 0x000fe80000100800 */
[----:B------:R-:W-:Y:S04]  /*41de0*/  STL [R1], R8 ;  /* 0x0000000801007387 */ /* 0x000fe80000100800 */
[----:B------:R-:W-:Y:S04]  /*41df0*/  STL [R1+0x1c], R5 ;  /* 0x00001c0501007387 */ /* 0x000fe80000100800 */
[----:B------:R-:W-:Y:S04]  /*41e00*/  STL [R1+0x18], R4 ;  /* 0x0000180401007387 */ /* 0x000fe80000100800 */
[----:B0-----:R-:W2:Y:S04]  /*41e10*/  LDL.LU R24, [R1+0x3f0] ;  /* 0x0003f00001187983 */ /* 0x001ea80000300800 */
[----:B------:R-:W-:Y:S04]  /*41e20*/  STL [R1+0x14], R2 ;  /* 0x0000140201007387 */ /* 0x000fe80000100800 */
[----:B--2---:R0:W-:Y:S04]  /*41e30*/  STL [R1+0x1e78], R24 ;  /* 0x001e781801007387 */ /* 0x0041e80000100800 */
[----:B------:R-:W-:Y:S04]  /*41e40*/  STL [R1+0x10], R0 ;  /* 0x0000100001007387 */ /* 0x000fe80000100800 */
        /* <DEDUP_REMOVED lines=34> */
[----:B---3--:R0:W-:Y:S04]  /*42070*/  STL [R1+0x1e74], R25 ;  /* 0x001e741901007387 */ /* 0x0081e80000100800 */
[----:B0-----:R-:W3:Y:S04]  /*42080*/  LDL.LU R25, [R1+0x470] ;  /* 0x0004700001197983 */ /* 0x001ee80000300800 */
        /* <DEDUP_REMOVED lines=33> */
[----:B0-----:R-:W2:Y:S04]  /*422a0*/  LDL.LU R25, [R1+0x47c] ;  /* 0x00047c0001197983 */ /* 0x001ea80000300800 */
[----:B------:R-:W3:Y:S04]  /*422b0*/  LDL.LU R26, [R1+0x2a8] ;  /* 0x0002a800011a7983 */ /* 0x000ee80000300800 */
[----:B------:R-:W4:Y:S04]  /*422c0*/  LDL.LU R27, [R1+0x350] ;  /* 0x00035000011b7983 */ /* 0x000f280000300800 */
[----:B------:R-:W4:Y:S04]  /*422d0*/  LDL.LU R20, [R1+0x2a0] ;  /* 0x0002a00001147983 */ /* 0x000f280000300800 */
        /* <DEDUP_REMOVED lines=24> */
[----:B--2---:R-:W-:-:S03]  /*42460*/  F2FP.BF16.F32.PACK_AB R24, R25, R24 ;  /* 0x000000181918723e */ /* 0x004fc600000010ff */
[----:B------:R-:W2:Y:S04]  /*42470*/  LDL.LU R25, [R1+0x1efc] ;  /* 0x001efc0001197983 */ /* 0x000ea80000300800 */
[----:B------:R0:W-:Y:S04]  /*42480*/  STL [R1+0x2c], R24 ;  /* 0x00002c1801007387 */ /* 0x0001e80000100800 */
[----:B0-----:R-:W2:Y:S02]  /*42490*/  LDL.LU R24, [R1+0x1ef8] ;  /* 0x001ef80001187983 */ /* 0x001ea40000300800 */
[----:B--2---:R-:W-:-:S02]  /*424a0*/  F2FP.BF16.F32.PACK_AB R24, R25, R24 ;  /* 0x000000181918723e */ /* 0x004fc400000010ff */
        /* <DEDUP_REMOVED lines=64> */
[----:B------:R-:W2:Y:S01]  /*428b0*/  LDL.LU R25, [R1+0x1e74] ;  /* 0x001e740001197983 */ /* 0x000ea20000300800 */
[----:B---3--:R-:W-:Y:S02]  /*428c0*/  F2FP.BF16.F32.PACK_AB R21, R21, R22 ;  /* 0x000000161515723e */ /* 0x008fe400000010ff */
[----:B----4-:R-:W-:Y:S01]  /*428d0*/  F2FP.BF16.F32.PACK_AB R17, R17, R18 ;  /* 0x000000121111723e */ /* 0x010fe200000010ff */
[----:B------:R0:W-:Y:S01]  /*428e0*/  STL [R1+0x68], R24 ;  /* 0x0000681801007387 */ /* 0x0001e20000100800 */
[----:B------:R-:W-:Y:S02]  /*428f0*/  F2FP.BF16.F32.PACK_AB R13, R13, R14 ;  /* 0x0000000e0d0d723e */ /* 0x000fe400000010ff */
[----:B------:R-:W-:Y:S02]  /*42900*/  F2FP.BF16.F32.PACK_AB R9, R9, R10 ;  /* 0x0000000a0909723e */ /* 0x000fe400000010ff */
[----:B------:R-:W-:Y:S02]  /*42910*/  F2FP.BF16.F32.PACK_AB R5, R5, R6 ;  /* 0x000000060505723e */ /* 0x000fe400000010ff */
[----:B------:R-:W-:-:S02]  /*42920*/  F2FP.BF16.F32.PACK_AB R2, R28, R2 ;  /* 0x000000021c02723e */ /* 0x000fc400000010ff */
[----:B------:R-:W-:Y:S02]  /*42930*/  F2FP.BF16.F32.PACK_AB R0, R0, R3 ;  /* 0x000000030000723e */ /* 0x000fe400000010ff */
[----:B0-----:R-:W-:Y:S02]  /*42940*/  F2FP.BF16.F32.PACK_AB R24, R27, R20 ;  /* 0x000000141b18723e */ /* 0x001fe400000010ff */
[----:B------:R-:W-:Y:S02]  /*42950*/  F2FP.BF16.F32.PACK_AB R20, R23, R16 ;  /* 0x000000101714723e */ /* 0x000fe400000010ff */
[----:B------:R-:W-:Y:S02]  /*42960*/  F2FP.BF16.F32.PACK_AB R16, R19, R12 ;  /* 0x0000000c1310723e */ /* 0x000fe400000010ff */
[----:B------:R-:W-:Y:S02]  /*42970*/  F2FP.BF16.F32.PACK_AB R12, R15, R8 ;  /* 0x000000080f0c723e */ /* 0x000fe400000010ff */
[----:B------:R-:W-:-:S02]  /*42980*/  F2FP.BF16.F32.PACK_AB R8, R11, R4 ;  /* 0x000000040b08723e */ /* 0x000fc400000010ff */
[----:B------:R-:W-:Y:S02]  /*42990*/  F2FP.BF16.F32.PACK_AB R4, R7, R29 ;  /* 0x0000001d0704723e */ /* 0x000fe400000010ff */
[----:B--2---:R-:W-:-:S05]  /*429a0*/  F2FP.BF16.F32.PACK_AB R25, R25, R26 ;  /* 0x0000001a1919723e */ /* 0x004fca00000010ff */
[----:B------:R-:W-:Y:S04]  /*429b0*/  STL [R1+0x64], R25 ;  /* 0x0000641901007387 */ /* 0x000fe80000100800 */
[----:B------:R0:W-:Y:S04]  /*429c0*/  STL [R1+0x60], R24 ;  /* 0x0000601801007387 */ /* 0x0001e80000100800 */
        /* <DEDUP_REMOVED lines=374> */
[----:B0-----:R-:W2:Y:S01]  /*44130*/  LDL.LU R24, [R1+0x1d60] ;  /* 0x001d600001187983 */ /* 0x001ea20000300800 */
[----:B---3--:R-:W-:Y:S02]  /*44140*/  F2FP.BF16.F32.PACK_AB R27, R26, R27 ;  /* 0x0000001b1a1b723e */ /* 0x008fe400000010ff */
[----:B----4-:R-:W-:-:S02]  /*44150*/  F2FP.BF16.F32.PACK_AB R21, R20, R21 ;  /* 0x000000151415723e */ /* 0x010fc400000010ff */
[----:B------:R-:W-:Y:S02]  /*44160*/  F2FP.BF16.F32.PACK_AB R23, R22, R23 ;  /* 0x000000171617723e */ /* 0x000fe400000010ff */
[----:B------:R-:W-:Y:S02]  /*44170*/  F2FP.BF16.F32.PACK_AB R17, R16, R17 ;  /* 0x000000111011723e */ /* 0x000fe400000010ff */
[----:B------:R-:W-:Y:S02]  /*44180*/  F2FP.BF16.F32.PACK_AB R19, R18, R19 ;  /* 0x000000131213723e */ /* 0x000fe400000010ff */
[----:B------:R-:W-:Y:S02]  /*44190*/  F2FP.BF16.F32.PACK_AB R13, R12, R13 ;  /* 0x0000000d0c0d723e */ /* 0x000fe400000010ff */
[----:B------:R-:W-:Y:S02]  /*441a0*/  F2FP.BF16.F32.PACK_AB R15, R14, R15 ;  /* 0x0000000f0e0f723e */ /* 0x000fe400000010ff */
[----:B------:R-:W-:-:S02]  /*441b0*/  F2FP.BF16.F32.PACK_AB R9, R8, R9 ;  /* 0x000000090809723e */ /* 0x000fc400000010ff */
[----:B------:R-:W-:Y:S02]  /*441c0*/  F2FP.BF16.F32.PACK_AB R11, R10, R11 ;  /* 0x0000000b0a0b723e */ /* 0x000fe400000010ff */
[----:B------:R-:W-:Y:S02]  /*441d0*/  F2FP.BF16.F32.PACK_AB R5, R4, R5 ;  /* 0x000000050405723e */ /* 0x000fe400000010ff */
[----:B------:R-:W-:Y:S02]  /*441e0*/  F2FP.BF16.F32.PACK_AB R7, R6, R7 ;  /* 0x000000070607723e */ /* 0x000fe400000010ff */
[----:B------:R-:W-:Y:S02]  /*441f0*/  F2FP.BF16.F32.PACK_AB R28, R29, R28 ;  /* 0x0000001c1d1c723e */ /* 0x000fe400000010ff */
[----:B--2---:R-:W-:Y:S02]  /*44200*/  F2FP.BF16.F32.PACK_AB R25, R24, R25 ;  /* 0x000000191819723e */ /* 0x004fe400000010ff */
[----:B------:R1:W5:Y:S04]  /*44210*/  LDL.LU R24, [R1+0x1d5c] ;  /* 0x001d5c0001187983 */ /* 0x0003680000300800 */
[----:B------:R0:W-:Y:S04]  /*44220*/  STL [R1+0x168], R25 ;  /* 0x0001681901007387 */ /* 0x0001e80000100800 */
[----:B0-----:R1:W5:Y:S04]  /*44230*/  LDL.LU R25, [R1+0x1d58] ;  /* 0x001d580001197983 */ /* 0x0013680000300800 */
        /* <DEDUP_REMOVED lines=33> */
[----:B------:R-:W2:Y:S01]  /*44450*/  LDL.LU R29, [R1+0x1cfc] ;  /* 0x001cfc00011d7983 */ /* 0x000ea20000300800 */
[----:B------:R-:W-:-:S03]  /*44460*/  F2FP.BF16.F32.PACK_AB R2, R2, R0 ;  /* 0x000000000202723e */ /* 0x000fc600000010ff */
[----:B------:R1:W-:Y:S01]  /*44470*/  STL [R1+0x198], R28 ;  /* 0x0001981c01007387 */ /* 0x0003e20000100800 */
[----:B--2---:R-:W-:-:S05]  /*44480*/  F2FP.BF16.F32.PACK_AB R0, R3, R29 ;  /* 0x0000001d0300723e */ /* 0x004fca00000010ff */
[----:B------:R1:W-:Y:S04]  /*44490*/  STL [R1+0x190], R0 ;  /* 0x0001900001007387 */ /* 0x0003e80000100800 */
[----:B------:R1:W-:Y:S02]  /*444a0*/  STL [R1+0x194], R2 ;  /* 0x0001940201007387 */ /* 0x0003e40000100800 */
.L_x_0:
[----:B-----5:R-:W-:Y:S01]  /*444b0*/  STL.64 [R1+0x1ed0], R26 ;  /* 0x001ed01a01007387 */ /* 0x020fe20000100a00 */
[----:B-1----:R-:W1:Y:S01]  /*444c0*/  S2R R0, SR_TID.X ;  /* 0x0000000000007919 */ /* 0x002e620000002100 */
[----:B------:R-:W2:Y:S01]  /*444d0*/  S2UR UR5, SR_CgaCtaId ;  /* 0x00000000000579c3 */ /* 0x000ea20000008800 */
[----:B------:R-:W-:Y:S01]  /*444e0*/  UMOV UR4, 0x400 ;  /* 0x0000040000047882 */ /* 0x000fe20000000000 */
[----:B------:R-:W-:Y:S01]  /*444f0*/  ULDC.64 UR6, c[0x0][0x228] ;  /* 0x00008a0000067ab9 */ /* 0x000fe20000000a00 */
[----:B------:R3:W-:Y:S01]  /*44500*/  STL.64 [R1+0x1ec8], R24 ;  /* 0x001ec81801007387 */ /* 0x0007e20000100a00 */
[----:B------:R-:W-:Y:S01]  /*44510*/  ULDC UR26, c[0x0][0x248] ;  /* 0x00009200001a7ab9 */ /* 0x000fe20000000800 */
[----:B------:R-:W-:Y:S01]  /*44520*/  ULDC.64 UR28, c[0x0][0x228] ;  /* 0x00008a00001c7ab9 */ /* 0x000fe20000000a00 */
        /* <DEDUP_REMOVED lines=8> */
[----:B---3--:R-:W3:Y:S04]  /*445b0*/  LDL.LU R24, [R1+0x180] ;  /* 0x0001800001187983 */ /* 0x008ee80000300800 */
[----:B------:R-:W3:Y:S04]  /*445c0*/  LDL.LU R25, [R1+0x184] ;  /* 0x0001840001197983 */ /* 0x000ee80000300800 */
[----:B------:R-:W3:Y:S04]  /*445d0*/  LDL.LU R26, [R1+0x188] ;  /* 0x00018800011a7983 */ /* 0x000ee80000300800 */
[----:B------:R-:W3:Y:S04]  /*445e0*/  LDL.LU R27, [R1+0x18c] ;  /* 0x00018c00011b7983 */ /* 0x000ee80000300800 */
[----:B------:R-:W-:Y:S04]  /*445f0*/  STL.64 [R1+0x1ec0], R22 ;  /* 0x001ec01601007387 */ /* 0x000fe80000100a00 */
[----:B------:R4:W-:Y:S04]  /*44600*/  STL.64 [R1+0x1eb8], R20 ;  /* 0x001eb81401007387 */ /* 0x0009e80000100a00 */
[----:B----4-:R-:W4:Y:S04]  /*44610*/  LDL.LU R20, [R1+0x190] ;  /* 0x0001900001147983 */ /* 0x010f280000300800 */
[----:B------:R-:W4:Y:S04]  /*44620*/  LDL.LU R21, [R1+0x194] ;  /* 0x0001940001157983 */ /* 0x000f280000300800 */
[----:B------:R-:W4:Y:S04]  /*44630*/  LDL.LU R22, [R1+0x198] ;  /* 0x0001980001167983 */ /* 0x000f280000300800 */
[----:B------:R-:W4:Y:S04]  /*44640*/  LDL.LU R23, [R1+0x19c] ;  /* 0x00019c0001177983 */ /* 0x000f280000300800 */
[----:B------:R-:W-:Y:S04]  /*44650*/  STL.64 [R1+0x1eb0], R18 ;  /* 0x001eb01201007387 */ /* 0x000fe80000100a00 */
[----:B------:R-:W-:Y:S04]  /*44660*/  STL.64 [R1+0x1ea8], R16 ;  /* 0x001ea81001007387 */ /* 0x000fe80000100a00 */
[----:B------:R-:W-:Y:S04]  /*44670*/  STL.64 [R1+0x1ea0], R14 ;  /* 0x001ea00e01007387 */ /* 0x000fe80000100a00 */
[----:B------:R-:W-:Y:S04]  /*44680*/  STL.64 [R1+0x1e98], R12 ;  /* 0x001e980c01007387 */ /* 0x000fe80000100a00 */
[----:B------:R-:W-:Y:S04]  /*44690*/  STL.64 [R1+0x1e90], R10 ;  /* 0x001e900a01007387 */ /* 0x000fe80000100a00 */
[----:B------:R-:W-:Y:S04]  /*446a0*/  STL.64 [R1+0x1e88], R8 ;  /* 0x001e880801007387 */ /* 0x000fe80000100a00 */
[----:B------:R0:W-:Y:S04]  /*446b0*/  STL.64 [R1+0x1e80], R6 ;  /* 0x001e800601007387 */ /* 0x0001e80000100a00 */
[----:B0-----:R-:W3:Y:S01]  /*446c0*/  LDL R7, [R1+0xbf0] ;  /* 0x000bf00001077983 */ /* 0x001ee20000100800 */
[C---:B-1----:R-:W-:Y:S01]  /*446d0*/  IMAD.SHL.U32 R3, R0.reuse, 0x10, RZ ;  /* 0x0000001000037824 */ /* 0x042fe200078e00ff */
[----:B--2---:R-:W-:Y:S01]  /*446e0*/  ULEA UR4, UR5, UR4, 0x18 ;  /* 0x0000000405047291 */ /* 0x004fe2000f8ec03f */
[C---:B------:R-:W-:Y:S01]  /*446f0*/  IMAD.SHL.U32 R2, R0.reuse, 0x20, RZ ;  /* 0x0000002000027824 */ /* 0x040fe200078e00ff */
[----:B------:R-:W0:Y:S01]  /*44700*/  S2R R19, SR_TID.X ;  /* 0x0000000000137919 */ /* 0x000e220000002100 */
[----:B------:R-:W-:Y:S01]  /*44710*/  IMAD.SHL.U32 R28, R0, 0x8, RZ ;  /* 0x00000008001c7824 */ /* 0x000fe200078e00ff */
[----:B------:R-:W-:Y:S01]  /*44720*/  LOP3.LUT R3, R3, 0xf0, RZ, 0xc0, !PT ;  /* 0x000000f003037812 */ /* 0x000fe200078ec0ff */
[----:B------:R-:W-:Y:S01]  /*44730*/  ULDC UR5, c[0x0][0x22c] ;  /* 0x00008b0000057ab9 */ /* 0x000fe20000000800 */
[----:B------:R-:W-:Y:S01]  /*44740*/  LOP3.LUT R2, R2, 0x200, RZ, 0xc0, !PT ;  /* 0x0000020002027812 */ /* 0x000fe200078ec0ff */
[----:B------:R-:W-:Y:S01]  /*44750*/  STL.64 [R1+0x1e78], R4 ;  /* 0x001e780401007387 */ /* 0x000fe20000100a00 */
[----:B------:R-:W-:-:S02]  /*44760*/  LOP3.LUT R28, R28, 0x100, RZ, 0xc0, !PT ;  /* 0x000001001c1c7812 */ /* 0x000fc400078ec0ff */
[----:B------:R-:W-:Y:S01]  /*44770*/  IADD3 R2, R2, UR4, R3 ;  /* 0x0000000402027c10 */ /* 0x000fe2000fffe003 */
[----:B------:R-:W-:Y:S01]  /*44780*/  STL [R1+0x1e6c], R29 ;  /* 0x001e6c1d01007387 */ /* 0x000fe20000100800 */
[----:B0-----:R-:W-:Y:S01]  /*44790*/  LOP3.LUT R19, R19, 0x3f, RZ, 0xc0, !PT ;  /* 0x0000003f13137812 */ /* 0x001fe200078ec0ff */
[----:B------:R-:W-:Y:S01]  /*447a0*/  BAR.SYNC.DEFER_BLOCKING 0x0 ;  /* 0x0000000000007b1d */ /* 0x000fe20000010000 */
[----:B---3--:R-:W-:-:S05]  /*447b0*/  VIADD R0, R7, 0x15 ;  /* 0x0000001507007836 */ /* 0x008fca0000000000 */
[----:B------:R-:W-:Y:S01]  /*447c0*/  STL [R1+0x1ed8], R7 ;  /* 0x001ed80701007387 */ /* 0x000fe20000100800 */
[----:B------:R-:W-:Y:S01]  /*447d0*/  VIADD R3, R7, 0x1 ;  /* 0x0000000107037836 */ /* 0x000fe20000000000 */
[----:B------:R-:W-:Y:S01]  /*447e0*/  ISETP.GE.AND P2, PT, R0, UR7, PT ;  /* 0x0000000700007c0c */ /* 0x000fe2000bf46270 */
[----:B------:R-:W-:Y:S01]  /*447f0*/  IMAD.IADD R0, R28, 0x1, R2 ;  /* 0x000000011c007824 */ /* 0x000fe200078e0202 */
[----:B------:R-:W-:Y:S01]  /*44800*/  LEA R2, R19, UR4, 0x4 ;  /* 0x0000000413027c11 */ /* 0x000fe2000f8e20ff */
[----:B------:R-:W0:Y:S01]  /*44810*/  LDC R28, c[0x0][0x244] ;  /* 0x00009100ff1c7b82 */ /* 0x000e220000000800 */
[----:B------:R-:W-:Y:S01]  /*44820*/  ISETP.GE.AND P0, PT, R3, UR5, PT ;  /* 0x0000000503007c0c */ /* 0x000fe2000bf06270 */
[----:B------:R-:W-:Y:S01]  /*44830*/  ULDC.64 UR4, c[0x0][0x228] ;  /* 0x00008a0000047ab9 */ /* 0x000fe20000000a00 */
[----:B----4-:R-:W-:Y:S05]  /*44840*/  STSM.16.M88.4 [R0], R20 ;  /* 0x0000001400007844 */ /* 0x010fea0000000200 */
[----:B------:R-:W-:Y:S06]  /*44850*/  BAR.SYNC.DEFER_BLOCKING 0x0 ;  /* 0x0000000000007b1d */ /* 0x000fec0000010000 */
[----:B------:R-:W1:Y:S02]  /*44860*/  LDS.128 R4, [R2] ;  /* 0x0000000002047984 */ /* 0x000e640000000c00 */
[----:B------:R-:W-:Y:S06]  /*44870*/  BAR.SYNC.DEFER_BLOCKING 0x0 ;  /* 0x0000000000007b1d */ /* 0x000fec0000010000 */
[----:B------:R-:W-:Y:S02]  /*44880*/  STSM.16.M88.4 [R0], R24 ;  /* 0x0000001800007844 */ /* 0x000fe40000000200 */
[----:B------:R-:W-:Y:S06]  /*44890*/  BAR.SYNC.DEFER_BLOCKING 0x0 ;  /* 0x0000000000007b1d */ /* 0x000fec0000010000 */
[----:B-1----:R1:W-:Y:S04]  /*448a0*/  STL.64 [R1+0x190], R4 ;  /* 0x0001900401007387 */ /* 0x0023e80000100a00 */
[----:B------:R2:W-:Y:S04]  /*448b0*/  STL.64 [R1+0x198], R6 ;  /* 0x0001980601007387 */ /* 0x0005e80000100a00 */
[----:B-1----:R-:W3:Y:S04]  /*448c0*/  LDL.LU R4, [R1+0x150] ;  /* 0x0001500001047983 */ /* 0x002ee80000300800 */
[----:B------:R-:W3:Y:S04]  /*448d0*/  LDL.LU R5, [R1+0x154] ;  /* 0x0001540001057983 */ /* 0x000ee80000300800 */
[----:B--2---:R-:W2:Y:S04]  /*448e0*/  LDL.LU R6, [R1+0x158] ;  /* 0x0001580001067983 */ /* 0x004ea80000300800 */
[----:B------:R-:W2:Y:S04]  /*448f0*/  LDL.LU R7, [R1+0x15c] ;  /* 0x00015c0001077983 */ /* 0x000ea80000300800 */
[----:B------:R-:W1:Y:S01]  /*44900*/  LDS.128 R12, [R2] ;  /* 0x00000000020c7984 */ /* 0x000e620000000c00 */
[----:B------:R-:W-:Y:S06]  /*44910*/  BAR.SYNC.DEFER_BLOCKING 0x0 ;  /* 0x0000000000007b1d */ /* 0x000fec0000010000 */
[----:B--2---:R-:W-:Y:S04]  /*44920*/  STL.64 [R1+0x1f38], R6 ;  /* 0x001f380601007387 */ /* 0x004fe80000100a00 */
[----:B---3--:R2:W-:Y:S04]  /*44930*/  STL.64 [R1+0x1f30], R4 ;  /* 0x001f300401007387 */ /* 0x0085e80000100a00 */
[----:B--2---:R-:W2:Y:S04]  /*44940*/  LDL.LU R4, [R1+0x160] ;  /* 0x0001600001047983 */ /* 0x004ea80000300800 */
[----:B------:R-:W2:Y:S04]  /*44950*/  LDL.LU R5, [R1+0x164] ;  /* 0x0001640001057983 */ /* 0x000ea80000300800 */
[----:B------:R-:W3:Y:S04]  /*44960*/  LDL.LU R6, [R1+0x168] ;  /* 0x0001680001067983 */ /* 0x000ee80000300800 */
[----:B------:R-:W3:Y:S04]  /*44970*/  LDL.LU R7, [R1+0x16c] ;  /* 0x00016c0001077983 */ /* 0x000ee80000300800 */
[----:B---3--:R-:W-:Y:S04]  /*44980*/  STL.64 [R1+0x1f48], R6 ;  /* 0x001f480601007387 */ /* 0x008fe80000100a00 */
[----:B--2---:R2:W-:Y:S04]  /*44990*/  STL.64 [R1+0x1f40], R4 ;  /* 0x001f400401007387 */ /* 0x0045e80000100a00 */
[----:B--2---:R-:W2:Y:S04]  /*449a0*/  LDL.LU R4, [R1+0x170] ;  /* 0x0001700001047983 */ /* 0x004ea80000300800 */
[----:B------:R-:W2:Y:S04]  /*449b0*/  LDL.LU R5, [R1+0x174] ;  /* 0x0001740001057983 */ /* 0x000ea80000300800 */
[----:B------:R-:W2:Y:S04]  /*449c0*/  LDL.LU R6, [R1+0x178] ;  /* 0x0001780001067983 */ /* 0x000ea80000300800 */
[----:B------:R-:W2:Y:S04]  /*449d0*/  LDL.LU R7, [R1+0x17c] ;  /* 0x00017c0001077983 */ /* 0x000ea80000300800 */
[----:B------:R-:W3:Y:S04]  /*449e0*/  LDL.LU R8, [R1+0x140] ;  /* 0x0001400001087983 */ /* 0x000ee80000300800 */
[----:B-1----:R1:W-:Y:S04]  /*449f0*/  STL.64 [R1+0x180], R12 ;  /* 0x0001800c01007387 */ /* 0x0023e80000100a00 */
[----:B------:R4:W-:Y:S04]  /*44a00*/  STL.64 [R1+0x188], R14 ;  /* 0x0001880e01007387 */ /* 0x0009e80000100a00 */
[----:B------:R-:W3:Y:S04]  /*44a10*/  LDL.LU R9, [R1+0x144] ;  /* 0x0001440001097983 */ /* 0x000ee80000300800 */
[----:B------:R-:W3:Y:S04]  /*44a20*/  LDL.LU R10, [R1+0x148] ;  /* 0x00014800010a7983 */ /* 0x000ee80000300800 */
[----:B------:R-:W3:Y:S04]  /*44a30*/  LDL.LU R11, [R1+0x14c] ;  /* 0x00014c00010b7983 */ /* 0x000ee80000300800 */
[----:B-1----:R-:W3:Y:S04]  /*44a40*/  LDL.LU R12, [R1+0x130] ;  /* 0x00013000010c7983 */ /* 0x002ee80000300800 */
[----:B------:R-:W3:Y:S04]  /*44a50*/  LDL.LU R13, [R1+0x134] ;  /* 0x00013400010d7983 */ /* 0x000ee80000300800 */
[----:B----4-:R-:W4:Y:S04]  /*44a60*/  LDL.LU R14, [R1+0x138] ;  /* 0x00013800010e7983 */ /* 0x010f280000300800 */
        /* <DEDUP_REMOVED lines=13> */
[----:B--2---:R-:W-:Y:S01]  /*44b40*/  STSM.16.M88.4 [R0], R4 ;  /* 0x0000000400007844 */ /* 0x004fe20000000200 */
[----:B------:R-:W-:Y:S06]  /*44b50*/  BAR.SYNC.DEFER_BLOCKING 0x0 ;  /* 0x0000000000007b1d */ /* 0x000fec0000010000 */
[----:B------:R-:W1:Y:S04]  /*44b60*/  LDS.128 R4, [R2] ;  /* 0x0000000002047984 */ /* 0x000e680000000c00 */
[----:B-1----:R-:W-:Y:S04]  /*44b70*/  STL.64 [R1+0x170], R4 ;  /* 0x0001700401007387 */ /* 0x002fe80000100a00 */
[----:B------:R1:W-:Y:S04]  /*44b80*/  STL.64 [R1+0x178], R6 ;  /* 0x0001780601007387 */ /* 0x0003e80000100a00 */
[----:B-1----:R-:W2:Y:S04]  /*44b90*/  LDL.LU.64 R6, [R1+0x1f48] ;  /* 0x001f480001067983 */ /* 0x002ea80000300a00 */
[----:B------:R-:W2:Y:S01]  /*44ba0*/  LDL.LU.64 R4, [R1+0x1f40] ;  /* 0x001f400001047983 */ /* 0x000ea20000300a00 */
[----:B------:R-:W-:Y:S06]  /*44bb0*/  BAR.SYNC.DEFER_BLOCKING 0x0 ;  /* 0x0000000000007b1d */ /* 0x000fec0000010000 */
[----:B--2---:R-:W-:Y:S02]  /*44bc0*/  STSM.16.M88.4 [R0], R4 ;  /* 0x0000000400007844 */ /* 0x004fe40000000200 */
        /* <DEDUP_REMOVED lines=9> */
[----:B------:R-:W1:Y:S02]  /*44c60*/  LDS.128 R4, [R2] ;  /* 0x0000000002047984 */ /* 0x000e640000000c00 */
[----:B------:R-:W-:Y:S06]  /*44c70*/  BAR.SYNC.DEFER_BLOCKING 0x0 ;  /* 0x0000000000007b1d */ /* 0x000fec0000010000 */
[----:B---3--:R-:W-:Y:S04]  /*44c80*/  STSM.16.M88.4 [R0], R8 ;  /* 0x0000000800007844 */ /* 0x008fe80000000200 */
[----:B-1----:R-:W-:Y:S01]  /*44c90*/  STL [R1+0x154], R5 ;  /* 0x0001540501007387 */ /* 0x002fe20000100800 */
[----:B------:R-:W-:-:S03]  /*44ca0*/  IMAD.MOV.U32 R29, RZ, RZ, R4 ;  /* 0x000000ffff1d7224 */ /* 0x000fc600078e0004 */
[----:B------:R-:W-:Y:S01]  /*44cb0*/  STL.64 [R1+0x158], R6 ;  /* 0x0001580601007387 */ /* 0x000fe20000100a00 */
[----:B------:R-:W-:Y:S06]  /*44cc0*/  BAR.SYNC.DEFER_BLOCKING 0x0 ;  /* 0x0000000000007b1d */ /* 0x000fec0000010000 */
[----:B------:R-:W-:Y:S04]  /*44cd0*/  STL [R1+0x1e74], R29 ;  /* 0x001e741d01007387 */ /* 0x000fe80000100800 */
[----:B------:R-:W1:Y:S01]  /*44ce0*/  LDS.128 R4, [R2] ;  /* 0x0000000002047984 */ /* 0x000e620000000c00 */
[----:B------:R-:W-:Y:S06]  /*44cf0*/  BAR.SYNC.DEFER_BLOCKING 0x0 ;  /* 0x0000000000007b1d */ /* 0x000fec0000010000 */
[----:B----4-:R-:W-:Y:S04]  /*44d00*/  STSM.16.M88.4 [R0], R12 ;  /* 0x0000000c00007844 */ /* 0x010fe80000000200 */
[----:B-1----:R-:W-:Y:S04]  /*44d10*/  STL.64 [R1+0x140], R4 ;  /* 0x0001400401007387 */ /* 0x002fe80000100a00 */
[----:B------:R-:W-:Y:S01]  /*44d20*/  STL.64 [R1+0x148], R6 ;  /* 0x0001480601007387 */ /* 0x000fe20000100a00 */
[----:B------:R-:W-:Y:S06]  /*44d30*/  BAR.SYNC.DEFER_BLOCKING 0x0 ;  /* 0x0000000000007b1d */ /* 0x000fec0000010000 */
[----:B------:R-:W1:Y:S02]  /*44d40*/  LDS.128 R4, [R2] ;  /* 0x0000000002047984 */ /* 0x000e640000000c00 */
[----:B------:R-:W-:Y:S06]  /*44d50*/  BAR.SYNC.DEFER_BLOCKING 0x0 ;  /* 0x0000000000007b1d */ /* 0x000fec0000010000 */
[----:B------:R-:W-:Y:S04]  /*44d60*/  STSM.16.M88.4 [R0], R16 ;  /* 0x0000001000007844 */ /* 0x000fe80000000200 */
        /* <DEDUP_REMOVED lines=12> */
[----:B-1----:R1:W-:Y:S04]  /*44e30*/  STL.64 [R1+0x110], R4 ;  /* 0x0001100401007387 */ /* 0x0023e80000100a00 */
[----:B------:R2:W-:Y:S04]  /*44e40*/  STL.64 [R1+0x118], R6 ;  /* 0x0001180601007387 */ /* 0x0005e80000100a00 */
[----:B-1----:R-:W3:Y:S04]  /*44e50*/  LDL.LU R4, [R1+0xd0] ;  /* 0x0000d00001047983 */ /* 0x002ee80000300800 */
[----:B------:R-:W3:Y:S04]  /*44e60*/  LDL.LU R5, [R1+0xd4] ;  /* 0x0000d40001057983 */ /* 0x000ee80000300800 */
[----:B--2---:R-:W2:Y:S04]  /*44e70*/  LDL.LU R6, [R1+0xd8] ;  /* 0x0000d80001067983 */ /* 0x004ea80000300800 */
[----:B------:R-:W2:Y:S01]  /*44e80*/  LDL.LU R7, [R1+0xdc] ;  /* 0x0000dc0001077983 */ /* 0x000ea20000300800 */
[----:B------:R-:W-:Y:S06]  /*44e90*/  BAR.SYNC.DEFER_BLOCKING 0x0 ;  /* 0x0000000000007b1d */ /* 0x000fec0000010000 */
[----:B--2---:R-:W-:Y:S04]  /*44ea0*/  STL.64 [R1+0x1f08], R6 ;  /* 0x001f080601007387 */ /* 0x004fe80000100a00 */
[----:B---3--:R1:W-:Y:S04]  /*44eb0*/  STL.64 [R1+0x1f00], R4 ;  /* 0x001f000401007387 */ /* 0x0083e80000100a00 */
        /* <DEDUP_REMOVED lines=10> */
[----:B---3--:R-:W-:Y:S04]  /*44f60*/  STL.64 [R1+0x1f28], R6 ;  /* 0x001f280601007387 */ /* 0x008fe80000100a00 */
[----:B--2---:R-:W-:Y:S04]  /*44f70*/  STL.64 [R1+0x1f20], R4 ;  /* 0x001f200401007387 */ /* 0x004fe80000100a00 */
[----:B------:R-:W1:Y:S04]  /*44f80*/  LDS.128 R4, [R2] ;  /* 0x0000000002047984 */ /* 0x000e680000000c00 */
[----:B------:R-:W2:Y:S04]  /*44f90*/  LDL.LU R8, [R1+0xc0] ;  /* 0x0000c00001087983 */ /* 0x000ea80000300800 */
[----:B------:R-:W2:Y:S04]  /*44fa0*/  LDL.LU R9, [R1+0xc4] ;  /* 0x0000c40001097983 */ /* 0x000ea80000300800 */
[----:B------:R-:W2:Y:S04]  /*44fb0*/  LDL.LU R10, [R1+0xc8] ;  /* 0x0000c800010a7983 */ /* 0x000ea80000300800 */
[----:B------:R-:W2:Y:S04]  /*44fc0*/  LDL.LU R11, [R1+0xcc] ;  /* 0x0000cc00010b7983 */ /* 0x000ea80000300800 */
[----:B------:R-:W3:Y:S04]  /*44fd0*/  LDL.LU R12, [R1+0xb0] ;  /* 0x0000b000010c7983 */ /* 0x000ee80000300800 */
[----:B------:R-:W3:Y:S04]  /*44fe0*/  LDL.LU R13, [R1+0xb4] ;  /* 0x0000b400010d7983 */ /* 0x000ee80000300800 */
        /* <DEDUP_REMOVED lines=14> */
[----:B-1----:R-:W-:Y:S04]  /*450d0*/  STL.64 [R1+0x100], R4 ;  /* 0x0001000401007387 */ /* 0x002fe80000100a00 */
[----:B------:R1:W-:Y:S01]  /*450e0*/  STL.64 [R1+0x108], R6 ;  /* 0x0001080601007387 */ /* 0x0003e20000100a00 */
[----:B------:R-:W-:Y:S06]  /*450f0*/  BAR.SYNC.DEFER_BLOCKING 0x0 ;  /* 0x0000000000007b1d */ /* 0x000fec0000010000 */
[----:B-1----:R-:W2:Y:S04]  /*45100*/  LDL.LU.64 R6, [R1+0x1f28] ;  /* 0x001f280001067983 */ /* 0x002ea80000300a00 */
[----:B------:R-:W2:Y:S04]  /*45110*/  LDL.LU.64 R4, [R1+0x1f20] ;  /* 0x001f200001047983 */ /* 0x000ea80000300a00 */
        /* <DEDUP_REMOVED lines=20> */
[----:B------:R-:W-:Y:S02]  /*45260*/  STSM.16.M88.4 [R0], R8 ;  /* 0x0000000800007844 */ /* 0x000fe40000000200 */
[----:B------:R-:W-:Y:S06]  /*45270*/  BAR.SYNC.DEFER_BLOCKING 0x0 ;  /* 0x0000000000007b1d */ /* 0x000fec0000010000 */
[----:B-1----:R-:W-:Y:S04]  /*45280*/  STL.64 [R1+0xd0], R4 ;  /* 0x0000d00401007387 */ /* 0x002fe80000100a00 */
[----:B------:R-:W-:Y:S04]  /*45290*/  STL.64 [R1+0xd8], R6 ;  /* 0x0000d80601007387 */ /* 0x000fe80000100a00 */
[----:B------:R-:W1:Y:S01]  /*452a0*/  LDS.128 R4, [R2] ;  /* 0x0000000002047984 */ /* 0x000e620000000c00 */
[----:B------:R-:W-:Y:S06]  /*452b0*/  BAR.SYNC.DEFER_BLOCKING 0x0 ;  /* 0x0000000000007b1d */ /* 0x000fec0000010000 */
[----:B---3--:R-:W-:Y:S04]  /*452c0*/  STSM.16.M88.4 [R0], R12 ;  /* 0x0000000c00007844 */ /* 0x008fe80000000200 */
[----:B-1----:R-:W-:Y:S04]  /*452d0*/  STL.64 [R1+0xc0], R4 ;  /* 0x0000c00401007387 */ /* 0x002fe80000100a00 */
[----:B------:R-:W-:Y:S01]  /*452e0*/  STL.64 [R1+0xc8], R6 ;  /* 0x0000c80601007387 */ /* 0x000fe20000100a00 */
[----:B------:R-:W-:Y:S06]  /*452f0*/  BAR.SYNC.DEFER_BLOCKING 0x0 ;  /* 0x0000000000007b1d */ /* 0x000fec0000010000 */
[----:B------:R-:W1:Y:S02]  /*45300*/  LDS.128 R4, [R2] ;  /* 0x0000000002047984 */ /* 0x000e640000000c00 */
        /* <DEDUP_REMOVED lines=48> */
[----:B-1----:R1:W-:Y:S04]  /*45610*/  STL.64 [R1+0x80], R8 ;  /* 0x0000800801007387 */ /* 0x0023e80000100a00 */
[----:B------:R0:W-:Y:S04]  /*45620*/  STL.64 [R1+0x88], R10 ;  /* 0x0000880a01007387 */ /* 0x0001e80000100a00 */
[----:B------:R-:W4:Y:S04]  /*45630*/  LDL.LU R13, [R1+0x14] ;  /* 0x00001400010d7983 */ /* 0x000f280000300800 */
[----:B------:R-:W4:Y:S04]  /*45640*/  LDL.LU R14, [R1+0x18] ;  /* 0x00001800010e7983 */ /* 0x000f280000300800 */
[----:B------:R-:W4:Y:S04]  /*45650*/  LDL.LU R15, [R1+0x1c] ;  /* 0x00001c00010f7983 */ /* 0x000f280000300800 */
[----:B-1----:R-:W4:Y:S04]  /*45660*/  LDL.LU R8, [R1] ;  /* 0x0000000001087983 */ /* 0x002f280000300800 */
[----:B------:R-:W4:Y:S04]  /*45670*/  LDL.LU R9, [R1+0x4] ;  /* 0x0000040001097983 */ /* 0x000f280000300800 */
[----:B0-----:R-:W4:Y:S04]  /*45680*/  LDL.LU R10, [R1+0x8] ;  /* 0x00000800010a7983 */ /* 0x001f280000300800 */
[----:B------:R-:W4:Y:S04]  /*45690*/  LDL.LU R11, [R1+0xc] ;  /* 0x00000c00010b7983 */ /* 0x000f280000300800 */
[----:B--2---:R-:W-:Y:S01]  /*456a0*/  STSM.16.M88.4 [R0], R4 ;  /* 0x0000000400007844 */ /* 0x004fe20000000200 */
[----:B------:R-:W-:Y:S06]  /*456b0*/  BAR.SYNC.DEFER_BLOCKING 0x0 ;  /* 0x0000000000007b1d */ /* 0x000fec0000010000 */
[----:B------:R-:W0:Y:S04]  /*456c0*/  LDS.128 R4, [R2] ;  /* 0x0000000002047984 */ /* 0x000e280000000c00 */
[----:B0-----:R-:W-:Y:S04]  /*456d0*/  STL.64 [R1+0x70], R4 ;  /* 0x0000700401007387 */ /* 0x001fe80000100a00 */
[----:B------:R0:W-:Y:S04]  /*456e0*/  STL.64 [R1+0x78], R6 ;  /* 0x0000780601007387 */ /* 0x0001e80000100a00 */
[----:B0-----:R-:W2:Y:S04]  /*456f0*/  LDL.LU.64 R6, [R1+0x1ef8] ;  /* 0x001ef80001067983 */ /* 0x001ea80000300a00 */
[----:B------:R-:W2:Y:S01]  /*45700*/  LDL.LU.64 R4, [R1+0x1ef0] ;  /* 0x001ef00001047983 */ /* 0x000ea20000300a00 */
[----:B------:R-:W-:Y:S06]  /*45710*/  BAR.SYNC.DEFER_BLOCKING 0x0 ;  /* 0x0000000000007b1d */ /* 0x000fec0000010000 */
[----:B--2---:R-:W-:Y:S02]  /*45720*/  STSM.16.M88.4 [R0], R4 ;  /* 0x0000000400007844 */ /* 0x004fe40000000200 */
        /* <DEDUP_REMOVED lines=9> */
[----:B------:R-:W0:Y:S02]  /*457c0*/  LDS.128 R4, [R2] ;  /* 0x0000000002047984 */ /* 0x000e240000000c00 */
[----:B------:R-:W-:Y:S06]  /*457d0*/  BAR.SYNC.DEFER_BLOCKING 0x0 ;  /* 0x0000000000007b1d */ /* 0x000fec0000010000 */
[----:B---3--:R-:W-:Y:S02]  /*457e0*/  STSM.16.M88.4 [R0], R24 ;  /* 0x0000001800007844 */ /* 0x008fe40000000200 */
[----:B------:R-:W-:Y:S06]  /*457f0*/  BAR.SYNC.DEFER_BLOCKING 0x0 ;  /* 0x0000000000007b1d */ /* 0x000fec0000010000 */
[----:B0-----:R-:W-:Y:S04]  /*45800*/  STL.64 [R1+0x50], R4 ;  /* 0x0000500401007387 */ /* 0x001fe80000100a00 */
[----:B------:R0:W-:Y:S04]  /*45810*/  STL.64 [R1+0x58], R6 ;  /* 0x0000580601007387 */ /* 0x0001e80000100a00 */
[----:B------:R-:W1:Y:S01]  /*45820*/  LDS.128 R24, [R2] ;  /* 0x0000000002187984 */ /* 0x000e620000000c00 */
[----:B------:R-:W-:Y:S06]  /*45830*/  BAR.SYNC.DEFER_BLOCKING 0x0 ;  /* 0x0000000000007b1d */ /* 0x000fec0000010000 */
[----:B0-----:R-:W2:Y:S04]  /*45840*/  LDL.LU R7, [R1+0x1ed8] ;  /* 0x001ed80001077983 */ /* 0x001ea80000300800 */
[----:B----4-:R-:W-:Y:S01]  /*45850*/  STSM.16.M88.4 [R0], R20 ;  /* 0x0000001400007844 */ /* 0x010fe20000000200 */
[----:B------:R-:W-:Y:S06]  /*45860*/  BAR.SYNC.DEFER_BLOCKING 0x0 ;  /* 0x0000000000007b1d */ /* 0x000fec0000010000 */
[----:B-1----:R-:W-:Y:S04]  /*45870*/  STL.64 [R1+0x40], R24 ;  /* 0x0000401801007387 */ /* 0x002fe80000100a00 */
[----:B------:R0:W-:Y:S04]  /*45880*/  STL.64 [R1+0x48], R26 ;  /* 0x0000481a01007387 */ /* 0x0001e80000100a00 */
[----:B0-----:R-:W3:Y:S04]  /*45890*/  LDL.LU.64 R26, [R1+0x1ed0] ;  /* 0x001ed000011a7983 */ /* 0x001ee80000300a00 */
[----:B------:R-:W3:Y:S04]  /*458a0*/  LDL.LU.64 R24, [R1+0x1ec8] ;  /* 0x001ec80001187983 */ /* 0x000ee80000300a00 */
[----:B------:R-:W0:Y:S01]  /*458b0*/  LDS.128 R20, [R2] ;  /* 0x0000000002147984 */ /* 0x000e220000000c00 */
[----:B------:R-:W-:Y:S06]  /*458c0*/  BAR.SYNC.DEFER_BLOCKING 0x0 ;  /* 0x0000000000007b1d */ /* 0x000fec0000010000 */
[----:B0-----:R-:W-:Y:S04]  /*458d0*/  STL.64 [R1+0x30], R20 ;  /* 0x0000301401007387 */ /* 0x001fe80000100a00 */
[----:B------:R0:W-:Y:S04]  /*458e0*/  STL.64 [R1+0x38], R22 ;  /* 0x0000381601007387 */ /* 0x0001e80000100a00 */
[----:B0-----:R-:W4:Y:S04]  /*458f0*/  LDL.LU.64 R22, [R1+0x1ec0] ;  /* 0x001ec00001167983 */ /* 0x001f280000300a00 */
[----:B------:R-:W4:Y:S04]  /*45900*/  LDL.LU.64 R20, [R1+0x1eb8] ;  /* 0x001eb80001147983 */ /* 0x000f280000300a00 */
[----:B------:R-:W-:Y:S01]  /*45910*/  STSM.16.M88.4 [R0], R16 ;  /* 0x0000001000007844 */ /* 0x000fe20000000200 */
[----:B------:R-:W-:Y:S06]  /*45920*/  BAR.SYNC.DEFER_BLOCKING 0x0 ;  /* 0x0000000000007b1d */ /* 0x000fec0000010000 */
[----:B------:R-:W0:Y:S02]  /*45930*/  LDS.128 R16, [R2] ;  /* 0x0000000002107984 */ /* 0x000e240000000c00 */
[----:B------:R-:W-:Y:S06]  /*45940*/  BAR.SYNC.DEFER_BLOCKING 0x0 ;  /* 0x0000000000007b1d */ /* 0x000fec0000010000 */
[----:B------:R-:W-:Y:S02]  /*45950*/  STSM.16.M88.4 [R0], R12 ;  /* 0x0000000c00007844 */ /* 0x000fe40000000200 */
[----:B------:R-:W-:Y:S06]  /*45960*/  BAR.SYNC.DEFER_BLOCKING 0x0 ;  /* 0x0000000000007b1d */ /* 0x000fec0000010000 */
[----:B0-----:R-:W-:Y:S04]  /*45970*/  STL.64 [R1+0x20], R16 ;  /* 0x0000201001007387 */ /* 0x001fe80000100a00 */
[----:B------:R0:W-:Y:S04]  /*45980*/  STL.64 [R1+0x28], R18 ;  /* 0x0000281201007387 */ /* 0x0001e80000100a00 */
[----:B------:R-:W1:Y:S01]  /*45990*/  LDS.128 R12, [R2] ;  /* 0x00000000020c7984 */ /* 0x000e620000000c00 */
[----:B------:R-:W-:Y:S06]  /*459a0*/  BAR.SYNC.DEFER_BLOCKING 0x0 ;  /* 0x0000000000007b1d */ /* 0x000fec0000010000 */
[----:B0-----:R-:W2:Y:S04]  /*459b0*/  LDL.LU.64 R18, [R1+0x1eb0] ;  /* 0x001eb00001127983 */ /* 0x001ea80000300a00 */
[----:B------:R-:W2:Y:S04]  /*459c0*/  LDL.LU.64 R16, [R1+0x1ea8] ;  /* 0x001ea80001107983 */ /* 0x000ea80000300a00 */
[----:B------:R-:W-:Y:S01]  /*459d0*/  STSM.16.M88.4 [R0], R8 ;  /* 0x0000000800007844 */ /* 0x000fe20000000200 */
[----:B------:R-:W-:Y:S06]  /*459e0*/  BAR.SYNC.DEFER_BLOCKING 0x0 ;  /* 0x0000000000007b1d */ /* 0x000fec0000010000 */
[----:B-1----:R-:W-:Y:S04]  /*459f0*/  STL.64 [R1+0x1b0], R12 ;  /* 0x0001b00c01007387 */ /* 0x002fe80000100a00 */
[----:B------:R0:W-:Y:S04]  /*45a00*/  STL.64 [R1+0x1b8], R14 ;  /* 0x0001b80e01007387 */ /* 0x0001e80000100a00 */
[----:B------:R-:W1:Y:S01]  /*45a10*/  LDS.128 R8, [R2] ;  /* 0x0000000002087984 */ /* 0x000e620000000c00 */
[----:B------:R-:W-:Y:S06]  /*45a20*/  BAR.SYNC.DEFER_BLOCKING 0x0 ;  /* 0x0000000000007b1d */ /* 0x000fec0000010000 */
[----:B0-----:R-:W2:Y:S04]  /*45a30*/  LDL.LU.64 R14, [R1+0x1ea0] ;  /* 0x001ea000010e7983 */ /* 0x001ea80000300a00 */
[----:B------:R-:W2:Y:S04]  /*45a40*/  LDL.LU.64 R12, [R1+0x1e98] ;  /* 0x001e9800010c7983 */ /* 0x000ea80000300a00 */
[----:B-1----:R-:W-:Y:S04]  /*45a50*/  STL.64 [R1+0x1d0], R8 ;  /* 0x0001d00801007387 */ /* 0x002fe80000100a00 */
[----:B------:R-:W-:Y:S04]  /*45a60*/  STL.64 [R1+0x1d8], R10 ;  /* 0x0001d80a01007387 */ /* 0x000fe80000100a00 */
[----:B---3--:R0:W-:Y:S01]  /*45a70*/  STSM.16.M88.4 [R0], R24 ;  /* 0x0000001800007844 */ /* 0x0081e20000000200 */
[----:B------:R-:W-:Y:S06]  /*45a80*/  BAR.SYNC.DEFER_BLOCKING 0x0 ;  /* 0x0000000000007b1d */ /* 0x000fec0000010000 */
[----:B0-----:R-:W3:Y:S04]  /*45a90*/  LDL R27, [R1+0x1cd0] ;  /* 0x001cd000011b7983 */ /* 0x001ee80000100800 */
[----:B------:R-:W0:Y:S01]  /*45aa0*/  LDS.128 R8, [R2] ;  /* 0x0000000002087984 */ /* 0x000e220000000c00 */
[----:B------:R-:W-:Y:S06]  /*45ab0*/  BAR.SYNC.DEFER_BLOCKING 0x0 ;  /* 0x0000000000007b1d */ /* 0x000fec0000010000 */
[----:B----4-:R-:W-:Y:S04]  /*45ac0*/  STSM.16.M88.4 [R0], R20 ;  /* 0x0000001400007844 */ /* 0x010fe80000000200 */
[----:B0-----:R-:W-:Y:S04]  /*45ad0*/  STL.64 [R1+0x1c0], R8 ;  /* 0x0001c00801007387 */ /* 0x001fe80000100a00 */
[----:B------:R-:W-:Y:S01]  /*45ae0*/  STL.64 [R1+0x1c8], R10 ;  /* 0x0001c80a01007387 */ /* 0x000fe20000100a00 */
[----:B------:R-:W-:Y:S06]  /*45af0*/  BAR.SYNC.DEFER_BLOCKING 0x0 ;  /* 0x0000000000007b1d */ /* 0x000fec0000010000 */
[----:B------:R-:W0:Y:S02]  /*45b00*/  LDS.128 R8, [R2] ;  /* 0x0000000002087984 */ /* 0x000e240000000c00 */
[----:B------:R-:W-:Y:S06]  /*45b10*/  BAR.SYNC.DEFER_BLOCKING 0x0 ;  /* 0x0000000000007b1d */ /* 0x000fec0000010000 */
[----:B0-----:R-:W-:Y:S04]  /*45b20*/  STL.64 [R1+0x1e0], R8 ;  /* 0x0001e00801007387 */ /* 0x001fe80000100a00 */
[----:B------:R0:W-:Y:S04]  /*45b30*/  STL.64 [R1+0x1e8], R10 ;  /* 0x0001e80a01007387 */ /* 0x0001e80000100a00 */
[----:B0-----:R-:W4:Y:S04]  /*45b40*/  LDL.LU.64 R10, [R1+0x1e90] ;  /* 0x001e9000010a7983 */ /* 0x001f280000300a00 */
[----:B------:R-:W4:Y:S04]  /*45b50*/  LDL.LU.64 R8, [R1+0x1e88] ;  /* 0x001e880001087983 */ /* 0x000f280000300a00 */
[----:B------:R-:W4:Y:S04]  /*45b60*/  LDL R26, [R1+0x1cd4] ;  /* 0x001cd400011a7983 */ /* 0x000f280000100800 */
[----:B--2---:R-:W-:Y:S01]  /*45b70*/  STSM.16.M88.4 [R0], R16 ;  /* 0x0000001000007844 */ /* 0x004fe20000000200 */
[----:B------:R-:W-:Y:S06]  /*45b80*/  BAR.SYNC.DEFER_BLOCKING 0x0 ;  /* 0x0000000000007b1d */ /* 0x000fec0000010000 */
[----:B------:R-:W2:Y:S04]  /*45b90*/  LDL.LU R22, [R1+0x190] ;  /* 0x0001900001167983 */ /* 0x000ea80000300800 */
[----:B------:R-:W0:Y:S01]  /*45ba0*/  LDS.128 R16, [R2] ;  /* 0x0000000002107984 */ /* 0x000e220000000c00 */
[----:B------:R-:W-:Y:S06]  /*45bb0*/  BAR.SYNC.DEFER_BLOCKING 0x0 ;  /* 0x0000000000007b1d */ /* 0x000fec0000010000 */
[----:B------:R1:W-:Y:S04]  /*45bc0*/  STSM.16.M88.4 [R0], R12 ;  /* 0x0000000c00007844 */ /* 0x0003e80000000200 */
[----:B0-----:R-:W-:Y:S04]  /*45bd0*/  STL.64 [R1+0x1f0], R16 ;  /* 0x0001f01001007387 */ /* 0x001fe80000100a00 */
[----:B------:R-:W-:Y:S01]  /*45be0*/  STL.64 [R1+0x1f8], R18 ;  /* 0x0001f81201007387 */ /* 0x000fe20000100a00 */
[----:B------:R-:W-:Y:S01]  /*45bf0*/  BAR.SYNC.DEFER_BLOCKING 0x0 ;  /* 0x0000000000007b1d */ /* 0x000fe20000010000 */
[C---:B------:R-:W-:Y:S01]  /*45c00*/  ISETP.GE.AND P1, PT, R7.reuse, UR5, PT ;  /* 0x0000000507007c0c */ /* 0x040fe2000bf26270 */
[----:B------:R-:W-:-:S04]  /*45c10*/  IMAD R24, R7, UR26, RZ ;  /* 0x0000001a07187c24 */ /* 0x000fc8000f8e02ff */
[----:B------:R-:W2:Y:S04]  /*45c20*/  LDL.LU R23, [R1+0x180] ;  /* 0x0001800001177983 */ /* 0x000ea80000300800 */
[----:B------:R-:W2:Y:S04]  /*45c30*/  LDL R25, [R1+0x1cd8] ;  /* 0x001cd80001197983 */ /* 0x000ea80000100800 */
[----:B------:R-:W0:Y:S01]  /*45c40*/  LDS.128 R16, [R2] ;  /* 0x0000000002107984 */ /* 0x000e220000000c00 */
[----:B------:R-:W-:Y:S01]  /*45c50*/  BAR.SYNC.DEFER_BLOCKING 0x0 ;  /* 0x0000000000007b1d */ /* 0x000fe20000010000 */
[C---:B---3--:R-:W-:Y:S01]  /*45c60*/  ISETP.GE.AND P3, PT, R27.reuse, UR4, PT ;  /* 0x000000041b007c0c */ /* 0x048fe2000bf66270 */
[----:B-1----:R-:W-:-:S04]  /*45c70*/  IMAD R13, R27, R28, RZ ;  /* 0x0000001c1b0d7224 */ /* 0x002fc800078e02ff */
[----:B0-----:R-:W-:Y:S01]  /*45c80*/  STL.64 [R1+0x1a0], R16 ;  /* 0x0001a01001007387 */ /* 0x001fe20000100a00 */
[----:B------:R-:W-:Y:S01]  /*45c90*/  ULDC.64 UR4, c[0x0][0x228] ;  /* 0x00008a0000047ab9 */ /* 0x000fe20000000a00 */
[----:B------:R-:W-:Y:S02]  /*45ca0*/  ISETP.LT.AND P3, PT, R7, UR29, !P3 ;  /* 0x0000001d07007c0c */ /* 0x000fe4000df61270 */
[----:B------:R-:W-:Y:S01]  /*45cb0*/  LEA R12, P5, R13, UR14, 0x1 ;  /* 0x0000000e0d0c7c11 */ /* 0x000fe2000f8a08ff */
[----:B------:R-:W-:Y:S04]  /*45cc0*/  STL.64 [R1+0x1a8], R18 ;  /* 0x0001a81201007387 */ /* 0x000fe80000100a00 */
[----:B----4-:R0:W-:Y:S01]  /*45cd0*/  STSM.16.M88.4 [R0], R8 ;  /* 0x0000000800007844 */ /* 0x0101e20000000200 */
[----:B------:R-:W-:Y:S06]  /*45ce0*/  BAR.SYNC.DEFER_BLOCKING 0x0 ;  /* 0x0000000000007b1d */ /* 0x000fec0000010000 */
[----:B------:R-:W1:Y:S01]  /*45cf0*/  LDS.128 R4, [R2] ;  /* 0x0000000002047984 */ /* 0x000e620000000c00 */
[----:B0-----:R-:W-:-:S04]  /*45d00*/  IMAD R9, R28, 0x40, R13 ;  /* 0x000000401c097824 */ /* 0x001fc800078e020d */
[----:B------:R-:W-:Y:S01]  /*45d10*/  IMAD R3, R28, 0x40, R9 ;  /* 0x000000401c037824 */ /* 0x000fe200078e0209 */
[----:B------:R-:W-:Y:S01]  /*45d20*/  LEA.HI.X.SX32 R13, R13, UR15, 0x1, P5 ;  /* 0x0000000f0d0d7c11 */ /* 0x000fe2000a8f0eff */
[----:B------:R-:W-:Y:S03]  /*45d30*/  BAR.SYNC.DEFER_BLOCKING 0x0 ;  /* 0x0000000000007b1d */ /* 0x000fe60000010000 */
[----:B------:R-:W-:-:S04]  /*45d40*/  LEA R10, P5, R3, UR14, 0x1 ;  /* 0x0000000e030a7c11 */ /* 0x000fc8000f8a08ff */
[----:B------:R-:W-:-:S05]  /*45d50*/  LEA.HI.X.SX32 R11, R3, UR15, 0x1, P5 ;  /* 0x0000000f030b7c11 */ /* 0x000fca000a8f0eff */
[----:B------:R-:W-:Y:S04]  /*45d60*/  STL [R1+0x1e70], R11 ;  /* 0x001e700b01007387 */ /* 0x000fe80000100800 */
[----:B-1----:R-:W-:Y:S04]  /*45d70*/  STL.64 [R1+0x10], R4 ;  /* 0x0000100401007387 */ /* 0x002fe80000100a00 */
[----:B------:R0:W-:Y:S04]  /*45d80*/  STL.64 [R1+0x18], R6 ;  /* 0x0000180601007387 */ /* 0x0001e80000100a00 */
[----:B0-----:R-:W3:Y:S04]  /*45d90*/  LDL.LU.64 R6, [R1+0x1e80] ;  /* 0x001e800001067983 */ /* 0x001ee80000300a00 */
[----:B------:R-:W3:Y:S01]  /*45da0*/  LDL.LU.64 R4, [R1+0x1e78] ;  /* 0x001e780001047983 */ /* 0x000ee20000300a00 */
[----:B------:R-:W-:-:S03]  /*45db0*/  IMAD.WIDE R18, R24, 0x2, R10 ;  /* 0x0000000218127825 */ /* 0x000fc600078e020a */
[----:B------:R-:W4:Y:S04]  /*45dc0*/  LDL R11, [R1+0x1cdc] ;  /* 0x001cdc00010b7983 */ /* 0x000f280000100800 */
[----:B------:R-:W4:Y:S04]  /*45dd0*/  LDL.LU R29, [R1+0x170] ;  /* 0x00017000011d7983 */ /* 0x000f280000300800 */
[----:B------:R0:W-:Y:S04]  /*45de0*/  STL [R1+0x1d48], R2 ;  /* 0x001d480201007387 */ /* 0x0001e80000100800 */
[----:B0-----:R-:W4:Y:S01]  /*45df0*/  LDL R2, [R1+0x1cec] ;  /* 0x001cec0001027983 */ /* 0x001f220000100800 */
[----:B------:R-:W-:-:S03]  /*45e00*/  LEA R8, P6, R9, UR14, 0x1 ;  /* 0x0000000e09087c11 */ /* 0x000fc6000f8c08ff */
[----:B---3--:R0:W-:Y:S04]  /*45e10*/  STSM.16.M88.4 [R0], R4 ;  /* 0x0000000400007844 */ /* 0x0081e80000000200 */
[----:B0-----:R-:W3:Y:S01]  /*45e20*/  LDL R5, [R1+0x1ce8] ;  /* 0x001ce80001057983 */ /* 0x001ee20000100800 */
[----:B------:R-:W-:Y:S01]  /*45e30*/  BAR.SYNC.DEFER_BLOCKING 0x0 ;  /* 0x0000000000007b1d */ /* 0x000fe20000010000 */
[----:B------:R-:W-:Y:S02]  /*45e40*/  ISETP.LT.AND P4, PT, R26, UR6, !P1 ;  /* 0x000000061a007c0c */ /* 0x000fe4000cf81270 */
[----:B--2---:R-:W-:Y:S02]  /*45e50*/  ISETP.LT.AND P5, PT, R25, UR12, !P1 ;  /* 0x0000000c19007c0c */ /* 0x004fe4000cfa1270 */
[----:B------:R-:W-:Y:S01]  /*45e60*/  LEA.HI.X.SX32 R9, R9, UR15, 0x1, P6 ;  /* 0x0000000f09097c11 */ /* 0x000fe2000b0f0eff */
[----:B------:R-:W-:Y:S01]  /*45e70*/  IMAD.WIDE R14, R24, 0x2, R12 ;  /* 0x00000002180e7825 */ /* 0x000fe200078e020c */
[----:B------:R-:W-:Y:S01]  /*45e80*/  PRMT R20, R22, 0x7632, R20 ;  /* 0x0000763216147816 */ /* 0x000fe20000000014 */
[----:B------:R-:W-:Y:S01]  /*45e90*/  ULDC.64 UR6, c[0x0][0x228] ;  /* 0x00008a0000067ab9 */ /* 0x000fe20000000a00 */
[----:B------:R-:W-:Y:S01]  /*45ea0*/  ULDC UR12, c[0x0][0x228] ;  /* 0x00008a00000c7ab9 */ /* 0x000fe20000000800 */
[----:B------:R-:W-:-:S02]  /*45eb0*/  IMAD R4, R28, 0x40, R3 ;  /* 0x000000401c047824 */ /* 0x000fc400078e0203 */
[----:B------:R-:W-:-:S04]  /*45ec0*/  IMAD.WIDE R16, R24, 0x2, R8 ;  /* 0x0000000218107825 */ /* 0x000fc800078e0208 */
[C---:B------:R-:W-:Y:S01]  /*45ed0*/  IMAD R0, R28.reuse, 0x40, R4 ;  /* 0x000000401c007824 */ /* 0x040fe200078e0204 */
[----:B------:R0:W-:Y:S04]  /*45ee0*/  @P3 STG.E.U16 desc[UR8][R14.64], R22 ;  /* 0x000000160e003986 */ /* 0x0001e8000c101508 */
[----:B------:R1:W-:Y:S01]  /*45ef0*/  @P4 STG.E.U16 desc[UR8][R16.64], R20 ;  /* 0x0000001410004986 */ /* 0x0003e2000c101508 */
[----:B----4-:R-:W-:Y:S01]  /*45f00*/  ISETP.LT.AND P4, PT, R11, UR10, !P1 ;  /* 0x0000000a0b007c0c */ /* 0x010fe2000cf81270 */
[----:B------:R-:W-:Y:S01]  /*45f10*/  IMAD R3, R28, 0x40, R0 ;  /* 0x000000401c037824 */ /* 0x000fe200078e0200 */
[----:B------:R-:W-:Y:S01]  /*45f20*/  ISETP.LT.AND P3, PT, R2, UR6, !P1 ;  /* 0x0000000602007c0c */ /* 0x000fe2000cf61270 */
[----:B------:R2:W-:Y:S01]  /*45f30*/  @P5 STG.E.U16 desc[UR8][R18.64], R23 ;  /* 0x0000001712005986 */ /* 0x0005e2000c101508 */
[----:B------:R-:W-:Y:S01]  /*45f40*/  ULDC UR6, c[0x0][0x228] ;  /* 0x00008a0000067ab9 */ /* 0x000fe20000000800 */
[----:B------:R-:W-:Y:S01]  /*45f50*/  ULDC UR10, c[0x0][0x228] ;  /* 0x00008a00000a7ab9 */ /* 0x000fe20000000800 */
[----:B0-----:R-:W-:Y:S01]  /*45f60*/  LEA R22, P5, R4, UR14, 0x1 ;  /* 0x0000000e04167c11 */ /* 0x001fe2000f8a08ff */
[----:B------:R-:W4:Y:S01]  /*45f70*/  LDL.LU R11, [R1+0x160] ;  /* 0x00016000010b7983 */ /* 0x000f220000300800 */
[----:B------:R-:W-:-:S02]  /*45f80*/  PRMT R14, R23, 0x7632, R14 ;  /* 0x00007632170e7816 */ /* 0x000fc4000000000e */
[----:B-1----:R-:W-:Y:S02]  /*45f90*/  LEA R20, P6, R0, UR14, 0x1 ;  /* 0x0000000e00147c11 */ /* 0x002fe4000f8c08ff */
[----:B--2---:R-:W-:Y:S02]  /*45fa0*/  LEA.HI.X.SX32 R23, R4, UR15, 0x1, P5 ;  /* 0x0000000f04177c11 */ /* 0x004fe4000a8f0eff */
[----:B------:R-:W-:-:S03]  /*45fb0*/  LEA.HI.X.SX32 R21, R0, UR15, 0x1, P6 ;  /* 0x0000000f00157c11 */ /* 0x000fc6000b0f0eff */
[C---:B------:R-:W-:Y:S01]  /*45fc0*/  IMAD.WIDE R16, R24.reuse, 0x2, R20 ;  /* 0x0000000218107825 */ /* 0x040fe200078e0214 */
[----:B------:R-:W-:Y:S02]  /*45fd0*/  PRMT R15, R29, 0x7632, R15 ;  /* 0x000076321d0f7816 */ /* 0x000fe4000000000f */
[----:B---3--:R-:W-:Y:S01]  /*45fe0*/  ISETP.LT.AND P6, PT, R5, UR4, !P1 ;  /* 0x0000000405007c0c */ /* 0x008fe2000cfc1270 */
[----:B------:R-:W-:Y:S01]  /*45ff0*/  IMAD.WIDE R4, R24, 0x2, R22 ;  /* 0x0000000218047825 */ /* 0x000fe200078e0216 */
[----:B------:R-:W-:Y:S01]  /*46000*/  LEA R6, P5, R3, UR14, 0x1 ;  /* 0x0000000e03067c11 */ /* 0x000fe2000f8a08ff */
[----:B------:R-:W-:-:S03]  /*46010*/  ULDC UR4, c[0x0][0x228] ;  /* 0x00008a0000047ab9 */ /* 0x000fc60000000800 */
[----:B------:R-:W-:Y:S04]  /*46020*/  @P4 STG.E.U16 desc[UR8][R4.64], R14 ;  /* 0x0000000e04004986 */ /* 0x000fe8000c101508 */
[----:B------:R0:W-:Y:S04]  /*46030*/  @P3 STG.E.U16 desc[UR8][R16.64], R29 ;  /* 0x0000001d10003986 */ /* 0x0001e8000c101508 */
[----:B0-----:R-:W2:Y:S04]  /*46040*/  LDL.LU R29, [R1+0x1e74] ;  /* 0x001e7400011d7983 */ /* 0x001ea80000300800 */
[----:B------:R-:W3:Y:S04]  /*46050*/  LDL R16, [R1+0x1ce4] ;  /* 0x001ce40001107983 */ /* 0x000ee80000100800 */
[----:B------:R-:W2:Y:S01]  /*46060*/  LDL R17, [R1+0x1ce0] ;  /* 0x001ce00001117983 */ /* 0x000ea20000100800 */
[----:B------:R-:W-:Y:S01]  /*46070*/  IMAD R0, R28, 0x40, R3 ;  /* 0x000000401c007824 */ /* 0x000fe200078e0203 */
[----:B------:R-:W-:-:S03]  /*46080*/  LEA.HI.X.SX32 R7, R3, UR15, 0x1, P5 ;  /* 0x0000000f03077c11 */ /* 0x000fc6000a8f0eff */
[----:B------:R-:W-:Y:S01]  /*46090*/  IMAD R3, R28, 0x40, R0 ;  /* 0x000000401c037824 */ /* 0x000fe200078e0200 */
[----:B------:R-:W-:Y:S01]  /*460a0*/  LEA R4, P4, R0, UR14, 0x1 ;  /* 0x0000000e00047c11 */ /* 0x000fe2000f8808ff */
[----:B------:R-:W-:-:S03]  /*460b0*/  IMAD.WIDE R18, R24, 0x2, R6 ;  /* 0x0000000218127825 */ /* 0x000fc600078e0206 */
[----:B------:R-:W-:Y:S02]  /*460c0*/  LEA R14, P5, R3, UR14, 0x1 ;  /* 0x0000000e030e7c11 */ /* 0x000fe4000f8a08ff */
[----:B------:R0:W-:Y:S01]  /*460d0*/  @P6 STG.E.U16 desc[UR8][R18.64], R15 ;  /* 0x0000000f12006986 */ /* 0x0001e2000c101508 */
[----:B------:R-:W-:Y:S02]  /*460e0*/  LEA.HI.X.SX32 R5, R0, UR15, 0x1, P4 ;  /* 0x0000000f00057c11 */ /* 0x000fe4000a0f0eff */
[----:B------:R-:W-:Y:S02]  /*460f0*/  ISETP.LT.AND P6, PT, R26, UR18, !P0 ;  /* 0x000000121a007c0c */ /* 0x000fe4000c7c1270 */
[----:B------:R-:W-:Y:S02]  /*46100*/  ISETP.LT.AND P4, PT, R25, UR16, !P0 ;  /* 0x0000001019007c0c */ /* 0x000fe4000c781270 */
[----:B0-----:R-:W-:Y:S01]  /*46110*/  LEA.HI.X.SX32 R15, R3, UR15, 0x1, P5 ;  /* 0x0000000f030f7c11 */ /* 0x001fe2000a8f0eff */
[C---:B------:R-:W-:Y:S01]  /*46120*/  VIADD R3, R24.reuse, UR26 ;  /* 0x0000001a18037c36 */ /* 0x040fe20008000000 */
[----:B------:R-:W-:Y:S01]  /*46130*/  ISETP.LT.AND P5, PT, R27, UR20, !P0 ;  /* 0x000000141b007c0c */ /* 0x000fe2000c7a1270 */
[C---:B------:R-:W-:Y:S01]  /*46140*/  IMAD.WIDE R26, R24.reuse, 0x2, R4 ;  /* 0x00000002181a7825 */ /* 0x040fe200078e0204 */
[----:B----4-:R-:W-:Y:S01]  /*46150*/  PRMT R28, R11, 0x7632, R28 ;  /* 0x000076320b1c7816 */ /* 0x010fe2000000001c */
[----:B------:R0:W-:Y:S01]  /*46160*/  STL [R1+0x1e68], R13 ;  /* 0x001e680d01007387 */ /* 0x0001e20000100800 */
[----:B------:R-:W-:Y:S01]  /*46170*/  ULDC.64 UR14, c[0x0][0x228] ;  /* 0x00008a00000e7ab9 */ /* 0x000fe20000000a00 */
[----:B------:R-:W-:-:S04]  /*46180*/  IMAD.WIDE R24, R24, 0x2, R14 ;  /* 0x0000000218187825 */ /* 0x000fc800078e020e */
[----:B------:R-:W-:Y:S02]  /*46190*/  IMAD.WIDE R18, R3, 0x2, R12 ;  /* 0x0000000203127825 */ /* 0x000fe400078e020c */
[----:B0-----:R-:W4:Y:S01]  /*461a0*/  LDL.LU R13, [R1+0x130] ;  /* 0x00013000010d7983 */ /* 0x001f220000300800 */
[----:B---3--:R-:W-:Y:S02]  /*461b0*/  ISETP.LT.AND P3, PT, R16, UR24, !P1 ;  /* 0x0000001810007c0c */ /* 0x008fe4000cf61270 */
[----:B--2---:R-:W-:Y:S01]  /*461c0*/  ISETP.LT.AND P1, PT, R17, UR22, !P1 ;  /* 0x0000001611007c0c */ /* 0x004fe2000cf21270 */
[----:B------:R-:W-:Y:S01]  /*461d0*/  IMAD.WIDE R16, R3, 0x2, R8 ;  /* 0x0000000203107825 */ /* 0x000fe200078e0208 */
[----:B------:R-:W-:-:S09]  /*461e0*/  PRMT R0, R29, 0x7632, R0 ;  /* 0x000076321d007816 */ /* 0x000fd20000000000 */
[----:B------:R0:W-:Y:S04]  /*461f0*/  @P3 STG.E.U16 desc[UR8][R26.64], R11 ;  /* 0x0000000b1a003986 */ /* 0x0001e8000c101508 */
[----:B------:R1:W-:Y:S04]  /*46200*/  @P1 STG.E.U16 desc[UR8][R24.64], R28 ;  /* 0x0000001c18001986 */ /* 0x0003e8000c101508 */
[----:B------:R2:W-:Y:S04]  /*46210*/  @P5 STG.E.U16 desc[UR8][R18.64], R29 ;  /* 0x0000001d12005986 */ /* 0x0005e8000c101508 */
[----:B0-----:R-:W3:Y:S04]  /*46220*/  LDL.LU R11, [R1+0x1e70] ;  /* 0x001e7000010b7983 */ /* 0x001ee80000300800 */
[----:B-1----:R-:W3:Y:S04]  /*46230*/  LDL.LU R24, [R1+0x140] ;  /* 0x0001400001187983 */ /* 0x002ee80000300800 */
[----:B------:R-:W3:Y:S04]  /*46240*/  LDL R25, [R1+0xbf0] ;  /* 0x000bf00001197983 */ /* 0x000ee80000100800 */
[----:B--2---:R-:W2:Y:S04]  /*46250*/  LDL.LU R29, [R1+0x1e6c] ;  /* 0x001e6c00011d7983 */ /* 0x004ea80000300800 */
[----:B------:R0:W-:Y:S04]  /*46260*/  @P6 STG.E.U16 desc[UR8][R16.64], R0 ;  /* 0x0000000010006986 */ /* 0x0001e8000c101508 */
[----:B------:R-:W2:Y:S04]  /*46270*/  LDL R18, [R1+0x1ce8] ;  /* 0x001ce80001127983 */ /* 0x000ea80000100800 */
[----:B------:R-:W2:Y:S04]  /*46280*/  LDL R19, [R1+0x1ce4] ;  /* 0x001ce40001137983 */ /* 0x000ea80000100800 */
[----:B0-----:R-:W2:Y:S01]  /*46290*/  LDL R17, [R1+0x1cdc] ;  /* 0x001cdc0001117983 */ /* 0x001ea20000100800 */
[----:B------:R-:W-:-:S02]  /*462a0*/  ISETP.LT.AND P3, PT, R2, UR28, !P0 ;  /* 0x0000001c02007c0c */ /* 0x000fc4000c761270 */
[----:B----4-:R-:W-:Y:S01]  /*462b0*/  PRMT R28, R13, 0x7632, R28 ;  /* 0x000076320d1c7816 */ /* 0x010fe2000000001c */
[----:B------:R0:W-:Y:S04]  /*462c0*/  STL [R1+0x1e64], R2 ;  /* 0x001e640201007387 */ /* 0x0001e80000100800 */
[----:B0-----:R-:W4:Y:S01]  /*462d0*/  LDL.LU R2, [R1+0x194] ;  /* 0x0001940001027983 */ /* 0x001f220000300800 */
[----:B---3--:R-:W-:-:S05]  /*462e0*/  IMAD.WIDE R26, R3, 0x2, R10 ;  /* 0x00000002031a7825 */ /* 0x008fca00078e020a */
[----:B------:R0:W-:Y:S01]  /*462f0*/  @P4 STG.E.U16 desc[UR8][R26.64], R24 ;  /* 0x000000181a004986 */ /* 0x0001e2000c101508 */
[----:B------:R-:W-:Y:S01]  /*46300*/  VIADD R0, R25, 0x2 ;  /* 0x0000000219007836 */ /* 0x000fe20000000000 */
[----:B--2---:R-:W-:Y:S02]  /*46310*/  PRMT R29, R24, 0x7632, R29 ;  /* 0x00007632181d7816 */ /* 0x004fe4000000001d */
[----:B------:R-:W-:Y:S01]  /*46320*/  ISETP.LT.AND P5, PT, R18, UR4, !P0 ;  /* 0x0000000412007c0c */ /* 0x000fe2000c7a1270 */
[----:B------:R-:W-:Y:S01]  /*46330*/  ULDC UR4, c[0x0][0x22c] ;  /* 0x00008b0000047ab9 */ /* 0x000fe20000000800 */
[----:B------:R-:W-:Y:S01]  /*46340*/  ISETP.LT.AND P4, PT, R17, UR14, !P0 ;  /* 0x0000000e11007c0c */ /* 0x000fe2000c781270 */
[----:B------:R-:W-:Y:S01]  /*46350*/  IMAD.WIDE R16, R3, 0x2, R22 ;  /* 0x0000000203107825 */ /* 0x000fe200078e0216 */
[----:B------:R-:W-:Y:S01]  /*46360*/  ISETP.LT.AND P6, PT, R19, UR6, !P0 ;  /* 0x0000000613007c0c */ /* 0x000fe2000c7c1270 */
[----:B------:R-:W-:Y:S01]  /*46370*/  ULDC UR6, c[0x0][0x228] ;  /* 0x00008a0000067ab9 */ /* 0x000fe20000000800 */
[----:B------:R-:W-:Y:S01]  /*46380*/  ISETP.GE.AND P1, PT, R0, UR4, PT ;  /* 0x0000000400007c0c */ /* 0x000fe2000bf26270 */
[C---:B------:R-:W-:Y:S01]  /*46390*/  IMAD.WIDE R18, R3.reuse, 0x2, R20 ;  /* 0x0000000203127825 */ /* 0x040fe200078e0214 */
[----:B------:R-:W2:Y:S01]  /*463a0*/  LDL R0, [R1+0x1cd4] ;  /* 0x001cd40001007983 */ /* 0x000ea20000100800 */
[----:B------:R-:W-:Y:S01]  /*463b0*/  ULDC UR4, c[0x0][0x228] ;  /* 0x00008a0000047ab9 */ /* 0x000fe20000000800 */
[----:B------:R-:W-:Y:S01]  /*463c0*/  ULDC UR14, c[0x0][0x228] ;  /* 0x00008a00000e7ab9 */ /* 0x000fe20000000800 */
[----:B0-----:R-:W-:-:S04]  /*463d0*/  IMAD.WIDE R24, R3, 0x2, R6 ;  /* 0x0000000203187825 */ /* 0x001fc800078e0206 */
[----:B------:R0:W-:Y:S04]  /*463e0*/  @P4 STG.E.U16 desc[UR8][R16.64], R29 ;  /* 0x0000001d10004986 */ /* 0x0001e8000c101508 */
[----:B------:R1:W-:Y:S04]  /*463f0*/  @P3 STG.E.U16 desc[UR8][R18.64], R13 ;  /* 0x0000000d12003986 */ /* 0x0003e8000c101508 */
[----:B------:R3:W-:Y:S04]  /*46400*/  @P5 STG.E.U16 desc[UR8][R24.64], R28 ;  /* 0x0000001c18005986 */ /* 0x0007e8000c101508 */
[----:B0-----:R-:W4:Y:S04]  /*46410*/  LDL.LU R16, [R1+0x120] ;  /* 0x0001200001107983 */ /* 0x001f280000300800 */
[----:B------:R-:W4:Y:S04]  /*46420*/  LDL R17, [R1+0xbf0] ;  /* 0x000bf00001117983 */ /* 0x000f280000100800 */
[----:B-1----:R-:W4:Y:S04]  /*46430*/  LDL.LU R13, [R1+0x1e68] ;  /* 0x001e6800010d7983 */ /* 0x002f280000300800 */
[----:B---3--:R-:W3:Y:S04]  /*46440*/  LDL R25, [R1+0x1ce0] ;  /* 0x001ce00001197983 */ /* 0x008ee80000100800 */
[----:B------:R-:W3:Y:S04]  /*46450*/  LDL R18, [R1+0x1cd0] ;  /* 0x001cd00001127983 */ /* 0x000ee80000100800 */
[----:B------:R-:W3:Y:S01]  /*46460*/  LDL R19, [R1+0x1cd8] ;  /* 0x001cd80001137983 */ /* 0x000ee20000100800 */
[----:B------:R-:W-:-:S03]  /*46470*/  IMAD.WIDE R26, R3, 0x2, R4 ;  /* 0x00000002031a7825 */ /* 0x000fc600078e0204 */
[----:B------:R-:W-:Y:S01]  /*46480*/  STL [R1+0x1e58], R12 ;  /* 0x001e580c01007387 */ /* 0x000fe20000100800 */
[----:B--2---:R-:W-:Y:S01]  /*46490*/  ISETP.LT.AND P5, PT, R0, UR10, !P1 ;  /* 0x0000000a00007c0c */ /* 0x004fe2000cfa1270 */
[----:B------:R-:W-:Y:S01]  /*464a0*/  VIADD R0, R3, UR26 ;  /* 0x0000001a03007c36 */ /* 0x000fe20008000000 */
[----:B------:R-:W-:Y:S01]  /*464b0*/  ULDC UR10, c[0x0][0x228] ;  /* 0x00008a00000a7ab9 */ /* 0x000fe20000000800 */
[----:B----4-:R0:W-:Y:S01]  /*464c0*/  @P6 STG.E.U16 desc[UR8][R26.64], R16 ;  /* 0x000000101a006986 */ /* 0x0101e2000c101508 */
[----:B------:R-:W-:Y:S01]  /*464d0*/  PRMT R29, R16, 0x7632, R29 ;  /* 0x00007632101d7816 */ /* 0x000fe2000000001d */
[----:B------:R-:W-:Y:S01]  /*464e0*/  VIADD R28, R17, 0x3 ;  /* 0x00000003111c7836 */ /* 0x000fe20000000000 */
[----:B---3--:R-:W-:Y:S02]  /*464f0*/  ISETP.LT.AND P3, PT, R25, UR4, !P0 ;  /* 0x0000000419007c0c */ /* 0x008fe4000c761270 */
[----:B------:R-:W-:Y:S01]  /*46500*/  ISETP.LT.AND P4, PT, R18, UR6, !P1 ;  /* 0x0000000612007c0c */ /* 0x000fe2000cf81270 */
[----:B0-----:R-:W-:Y:S01]  /*46510*/  IMAD.WIDE R16, R0, 0x2, R12 ;  /* 0x0000000200107825 */ /* 0x001fe200078e020c */
[----:B------:R0:W-:Y:S01]  /*46520*/  STL [R1+0x1e54], R13 ;  /* 0x001e540d01007387 */ /* 0x0001e20000100800 */
[----:B------:R-:W-:Y:S01]  /*46530*/  ULDC UR4, c[0x0][0x22c] ;  /* 0x00008b0000047ab9 */ /* 0x000fe20000000800 */
[----:B------:R-:W-:Y:S01]  /*46540*/  ISETP.LT.AND P6, PT, R19, UR12, !P1 ;  /* 0x0000000c13007c0c */ /* 0x000fe2000cfc1270 */
[----:B------:R-:W-:Y:S01]  /*46550*/  IMAD.WIDE R18, R3, 0x2, R14 ;  /* 0x0000000203127825 */ /* 0x000fe200078e020e */
[----:B------:R-:W-:Y:S01]  /*46560*/  ISETP.GE.AND P0, PT, R28, UR4, PT ;  /* 0x000000041c007c0c */ /* 0x000fe2000bf06270 */
[----:B------:R-:W-:Y:S01]  /*46570*/  ULDC UR4, c[0x0][0x228] ;  /* 0x00008a0000047ab9 */ /* 0x000fe20000000800 */
[----:B------:R-:W-:Y:S01]  /*46580*/  ULDC UR6, c[0x0][0x228] ;  /* 0x00008a0000067ab9 */ /* 0x000fe20000000800 */
[C---:B------:R-:W-:Y:S01]  /*46590*/  IMAD.WIDE R24, R0.reuse, 0x2, R8 ;  /* 0x0000000200187825 */ /* 0x040fe200078e0208 */
[----:B0-----:R-:W2:Y:S03]  /*465a0*/  LDL.LU R13, [R1+0x164] ;  /* 0x00016400010d7983 */ /* 0x001ea60000300800 */
[----:B------:R-:W-:Y:S01]  /*465b0*/  IMAD.WIDE R26, R0, 0x2, R10 ;  /* 0x00000002001a7825 */ /* 0x000fe200078e020a */
[----:B------:R-:W-:Y:S01]  /*465c0*/  ULDC UR12, c[0x0][0x228] ;  /* 0x00008a00000c7ab9 */ /* 0x000fe20000000800 */
[----:B------:R-:W-:Y:S01]  /*465d0*/  STL [R1+0x1e60], R8 ;  /* 0x001e600801007387 */ /* 0x000fe20000100800 */
[----:B------:R-:W-:-:S03]  /*465e0*/  PRMT R3, R2, 0x7632, R3 ;  /* 0x0000763202037816 */ /* 0x000fc60000000003 */
[----:B------:R0:W-:Y:S04]  /*465f0*/  STL [R1+0x1e5c], R9 ;  /* 0x001e5c0901007387 */ /* 0x0001e80000100800 */
[----:B------:R1:W-:Y:S04]  /*46600*/  @P3 STG.E.U16 desc[UR8][R18.64], R29 ;  /* 0x0000001d12003986 */ /* 0x0003e8000c101508 */
[----:B------:R3:W-:Y:S04]  /*46610*/  @P4 STG.E.U16 desc[UR8][R16.64], R2 ;  /* 0x0000000210004986 */ /* 0x0007e8000c101508 */
[----:B0-----:R-:W4:Y:S04]  /*46620*/  LDL.LU R9, [R1+0x174] ;  /* 0x0001740001097983 */ /* 0x001f280000300800 */
[----:B------:R-:W2:Y:S04]  /*46630*/  LDL.LU R28, [R1+0x184] ;  /* 0x00018400011c7983 */ /* 0x000ea80000300800 */
[----:B-1----:R-:W4:Y:S04]  /*46640*/  LDL R29, [R1+0x1ce8] ;  /* 0x001ce800011d7983 */ /* 0x002f280000100800 */
[----:B------:R-:W4:Y:S04]  /*46650*/  LDL R18, [R1+0x1ce4] ;  /* 0x001ce40001127983 */ /* 0x000f280000100800 */
[----:B------:R-:W4:Y:S04]  /*46660*/  LDL R19, [R1+0x1ce0] ;  /* 0x001ce00001137983 */ /* 0x000f280000100800 */
[----:B---3--:R-:W3:Y:S04]  /*46670*/  LDL.LU R2, [R1+0x1e64] ;  /* 0x001e640001027983 */ /* 0x008ee80000300800 */
[----:B------:R-:W3:Y:S04]  /*46680*/  LDL R17, [R1+0x1cdc] ;  /* 0x001cdc0001117983 */ /* 0x000ee80000100800 */
[----:B------:R0:W-:Y:S02]  /*46690*/  @P5 STG.E.U16 desc[UR8][R24.64], R3 ;  /* 0x0000000318005986 */ /* 0x0001e4000c101508 */
[----:B0-----:R-:W-:-:S02]  /*466a0*/  IMAD.WIDE R24, R0, 0x2, R6 ;  /* 0x0000000200187825 */ /* 0x001fc400078e0206 */
[----:B--2---:R0:W-:Y:S01]  /*466b0*/  @P6 STG.E.U16 desc[UR8][R26.64], R28 ;  /* 0x0000001c1a006986 */ /* 0x0041e2000c101508 */
[----:B----4-:R-:W-:Y:S01]  /*466c0*/  ISETP.LT.AND P4, PT, R29, UR10, !P1 ;  /* 0x0000000a1d007c0c */ /* 0x010fe2000cf81270 */
[----:B------:R-:W-:Y:S01]  /*466d0*/  ULDC UR10, c[0x0][0x228] ;  /* 0x00008a00000a7ab9 */ /* 0x000fe20000000800 */
[----:B------:R-:W-:Y:S02]  /*466e0*/  PRMT R8, R28, 0x7632, R8 ;  /* 0x000076321c087816 */ /* 0x000fe40000000008 */
[----:B------:R-:W-:Y:S01]  /*466f0*/  ISETP.LT.AND P3, PT, R18, UR12, !P1 ;  /* 0x0000000c12007c0c */ /* 0x000fe2000cf61270 */
[----:B------:R-:W-:Y:S01]  /*46700*/  ULDC UR12, c[0x0][0x228] ;  /* 0x00008a00000c7ab9 */ /* 0x000fe20000000800 */
[----:B---3--:R-:W-:Y:S02]  /*46710*/  ISETP.LT.AND P5, PT, R2, UR6, !P1 ;  /* 0x0000000602007c0c */ /* 0x008fe4000cfa1270 */
[----:B------:R-:W-:Y:S01]  /*46720*/  ISETP.LT.AND P6, PT, R17, UR4, !P1 ;  /* 0x0000000411007c0c */ /* 0x000fe2000cfc1270 */
[C---:B------:R-:W-:Y:S01]  /*46730*/  IMAD.WIDE R16, R0.reuse, 0x2, R22 ;  /* 0x0000000200107825 */ /* 0x040fe200078e0216 */
[----:B------:R-:W-:Y:S01]  /*46740*/  ISETP.LT.AND P1, PT, R19, UR14, !P1 ;  /* 0x0000000e13007c0c */ /* 0x000fe2000cf21270 */
[----:B------:R1:W-:Y:S01]  /*46750*/  STL [R1+0x1e50], R2 ;  /* 0x001e500201007387 */ /* 0x0003e20000100800 */
[----:B------:R-:W-:Y:S01]  /*46760*/  PRMT R12, R9, 0x7632, R12 ;  /* 0x00007632090c7816 */ /* 0x000fe2000000000c */
[C---:B------:R-:W-:Y:S01]  /*46770*/  IMAD.WIDE R18, R0.reuse, 0x2, R20 ;  /* 0x0000000200127825 */ /* 0x040fe200078e0214 */
[----:B------:R-:W-:Y:S01]  /*46780*/  PRMT R3, R13, 0x7632, R3 ;  /* 0x000076320d037816 */ /* 0x000fe20000000003 */
[----:B------:R-:W-:Y:S01]  /*46790*/  ULDC UR4, c[0x0][0x228] ;  /* 0x00008a0000047ab9 */ /* 0x000fe20000000800 */
[----:B------:R-:W-:Y:S01]  /*467a0*/  ULDC UR6, c[0x0][0x228] ;  /* 0x00008a0000067ab9 */ /* 0x000fe20000000800 */
[C---:B0-----:R-:W-:Y:S01]  /*467b0*/  IMAD.WIDE R26, R0.reuse, 0x2, R4 ;  /* 0x00000002001a7825 */ /* 0x041fe200078e0204 */
[----:B------:R-:W-:Y:S01]  /*467c0*/  ULDC UR14, c[0x0][0x228] ;  /* 0x00008a00000e7ab9 */ /* 0x000fe20000000800 */
[----:B-1----:R-:W2:Y:S04]  /*467d0*/  LDL.LU R2, [R1+0x154] ;  /* 0x0001540001027983 */ /* 0x002ea80000300800 */
[----:B------:R0:W-:Y:S04]  /*467e0*/  STL [R1+0x1e4c], R21 ;  /* 0x001e4c1501007387 */ /* 0x0001e80000100800 */
[----:B------:R1:W-:Y:S04]  /*467f0*/  @P6 STG.E.U16 desc[UR8][R16.64], R8 ;  /* 0x0000000810006986 */ /* 0x0003e8000c101508 */
[----:B------:R3:W-:Y:S04]  /*46800*/  @P5 STG.E.U16 desc[UR8][R18.64], R9 ;  /* 0x0000000912005986 */ /* 0x0007e8000c101508 */
[----:B0-----:R-:W4:Y:S04]  /*46810*/  LDL.LU R21, [R1+0x144] ;  /* 0x0001440001157983 */ /* 0x001f280000300800 */
[----:B-1----:R-:W4:Y:S04]  /*46820*/  LDL.LU R8, [R1+0x1e60] ;  /* 0x001e600001087983 */ /* 0x002f280000300800 */
[----:B------:R-:W4:Y:S04]  /*46830*/  LDL R16, [R1+0x1cdc] ;  /* 0x001cdc0001107983 */ /* 0x000f280000100800 */
[----:B------:R-:W4:Y:S04]  /*46840*/  LDL R17, [R1+0xbf0] ;  /* 0x000bf00001117983 */ /* 0x000f280000100800 */
[----:B---3--:R-:W3:Y:S04]  /*46850*/  LDL.LU R9, [R1+0x1e5c] ;  /* 0x001e5c0001097983 */ /* 0x008ee80000300800 */
[----:B------:R-:W3:Y:S04]  /*46860*/  LDL R18, [R1+0x1cd4] ;  /* 0x001cd40001127983 */ /* 0x000ee80000100800 */
[----:B------:R-:W3:Y:S04]  /*46870*/  LDL R19, [R1+0x1cd8] ;  /* 0x001cd80001137983 */ /* 0x000ee80000100800 */
[----:B------:R0:W-:Y:S04]  /*46880*/  @P4 STG.E.U16 desc[UR8][R24.64], R12 ;  /* 0x0000000c18004986 */ /* 0x0001e8000c101508 */
[----:B------:R1:W-:Y:S04]  /*46890*/  @P3 STG.E.U16 desc[UR8][R26.64], R13 ;  /* 0x0000000d1a003986 */ /* 0x0003e8000c101508 */
[----:B0-----:R-:W3:Y:S04]  /*468a0*/  LDL.LU R12, [R1+0x1e58] ;  /* 0x001e5800010c7983 */ /* 0x001ee80000300800 */
[----:B------:R-:W3:Y:S04]  /*468b0*/  LDL R25, [R1+0x1cd0] ;  /* 0x001cd00001197983 */ /* 0x000ee80000100800 */
[----:B-1----:R-:W3:Y:S01]  /*468c0*/  LDL.LU R13, [R1+0x1e54] ;  /* 0x001e5400010d7983 */ /* 0x002ee20000300800 */
[----:B------:R-:W-:-:S05]  /*468d0*/  IMAD.WIDE R28, R0, 0x2, R14 ;  /* 0x00000002001c7825 */ /* 0x000fca00078e020e */
[----:B------:R0:W-:Y:S02]  /*468e0*/  @P1 STG.E.U16 desc[UR8][R28.64], R3 ;  /* 0x000000031c001986 */ /* 0x0001e4000c101508 */
[----:B0-----:R-:W-:Y:S01]  /*468f0*/  VIADD R3, R0, UR26 ;  /* 0x0000001a00037c36 */ /* 0x001fe20008000000 */
[----:B--2---:R-:W-:Y:S02]  /*46900*/  PRMT R29, R2, 0x7632, R29 ;  /* 0x00007632021d7816 */ /* 0x004fe4000000001d */
[----:B----4-:R-:W-:Y:S01]  /*46910*/  ISETP.LT.AND P6, PT, R16, UR12, !P0 ;  /* 0x0000000c10007c0c */ /* 0x010fe2000c7c1270 */
[----:B------:R-:W-:Y:S01]  /*46920*/  ULDC UR12, c[0x0][0x228] ;  /* 0x00008a00000c7ab9 */ /* 0x000fe20000000800 */
[----:B------:R-:W-:Y:S01]  /*46930*/  VIADD R0, R17, 0x4 ;  /* 0x0000000411007836 */ /* 0x000fe20000000000 */
[----:B---3--:R-:W-:Y:S01]  /*46940*/  ISETP.LT.AND P4, PT, R18, UR6, !P0 ;  /* 0x0000000612007c0c */ /* 0x008fe2000c781270 */
[----:B------:R-:W-:Y:S01]  /*46950*/  ULDC UR6, c[0x0][0x228] ;  /* 0x00008a0000067ab9 */ /* 0x000fe20000000800 */
[----:B------:R-:W-:Y:S01]  /*46960*/  ISETP.LT.AND P5, PT, R19, UR10, !P0 ;  /* 0x0000000a13007c0c */ /* 0x000fe2000c7a1270 */
[----:B------:R-:W-:Y:S01]  /*46970*/  IMAD.WIDE R18, R3, 0x2, R8 ;  /* 0x0000000203127825 */ /* 0x000fe200078e0208 */
[----:B------:R-:W-:Y:S01]  /*46980*/  ISETP.LT.AND P3, PT, R25, UR4, !P0 ;  /* 0x0000000419007c0c */ /* 0x000fe2000c761270 */
[----:B------:R-:W-:Y:S01]  /*46990*/  ULDC UR4, c[0x0][0x22c] ;  /* 0x00008b0000047ab9 */ /* 0x000fe20000000800 */
[----:B------:R0:W-:Y:S01]  /*469a0*/  STL [R1+0x1e48], R13 ;  /* 0x001e480d01007387 */ /* 0x0001e20000100800 */
[----:B------:R-:W-:Y:S01]  /*469b0*/  IMAD.WIDE R16, R3, 0x2, R12 ;  /* 0x0000000203107825 */ /* 0x000fe200078e020c */
[----:B------:R-:W-:Y:S01]  /*469c0*/  ISETP.GE.AND P1, PT, R0, UR4, PT ;  /* 0x0000000400007c0c */ /* 0x000fe2000bf26270 */
[----:B------:R-:W-:Y:S01]  /*469d0*/  ULDC UR4, c[0x0][0x228] ;  /* 0x00008a0000047ab9 */ /* 0x000fe20000000800 */
[----:B------:R-:W-:Y:S01]  /*469e0*/  PRMT R28, R21, 0x7632, R28 ;  /* 0x00007632151c7816 */ /* 0x000fe2000000001c */
[----:B------:R-:W-:Y:S01]  /*469f0*/  ULDC UR10, c[0x0][0x228] ;  /* 0x00008a00000a7ab9 */ /* 0x000fe20000000800 */
[----:B0-----:R-:W2:Y:S04]  /*46a00*/  LDL.LU R13, [R1+0x134] ;  /* 0x00013400010d7983 */ /* 0x001ea80000300800 */
[----:B------:R0:W-:Y:S01]  /*46a10*/  STL [R1+0x1e44], R9 ;  /* 0x001e440901007387 */ /* 0x0001e20000100800 */
[----:B------:R-:W-:-:S03]  /*46a20*/  IMAD.WIDE R24, R3, 0x2, R10 ;  /* 0x0000000203187825 */ /* 0x000fc600078e020a */
[----:B------:R1:W-:Y:S04]  /*46a30*/  @P3 STG.E.U16 desc[UR8][R16.64], R2 ;  /* 0x0000000210003986 */ /* 0x0003e8000c101508 */
[----:B------:R3:W-:Y:S04]  /*46a40*/  @P4 STG.E.U16 desc[UR8][R18.64], R29 ;  /* 0x0000001d12004986 */ /* 0x0007e8000c101508 */
[----:B0-----:R-:W4:Y:S04]  /*46a50*/  LDL.LU R9, [R1+0x124] ;  /* 0x0001240001097983 */ /* 0x001f280000300800 */
[----:B------:R-:W4:Y:S04]  /*46a60*/  LDL R0, [R1+0x1cd0] ;  /* 0x001cd00001007983 */ /* 0x000f280000100800 */
[----:B-1----:R-:W4:Y:S04]  /*46a70*/  LDL.LU R2, [R1+0x1e50] ;  /* 0x001e500001027983 */ /* 0x002f280000300800 */
[----:B---3--:R-:W3:Y:S04]  /*46a80*/  LDL R19, [R1+0x1ce8] ;  /* 0x001ce80001137983 */ /* 0x008ee80000100800 */
[----:B------:R-:W3:Y:S04]  /*46a90*/  LDL R16, [R1+0x1ce4] ;  /* 0x001ce40001107983 */ /* 0x000ee80000100800 */
[----:B------:R-:W3:Y:S04]  /*46aa0*/  LDL R17, [R1+0x1ce0] ;  /* 0x001ce00001117983 */ /* 0x000ee80000100800 */
[----:B------:R0:W-:Y:S04]  /*46ab0*/  @P5 STG.E.U16 desc[UR8][R24.64], R21 ;  /* 0x0000001518005986 */ /* 0x0001e8000c101508 */
[----:B0-----:R-:W3:Y:S01]  /*46ac0*/  LDL.LU R21, [R1+0x1e4c] ;  /* 0x001e4c0001157983 */ /* 0x001ee20000300800 */
[----:B------:R-:W-:-:S05]  /*46ad0*/  IMAD.WIDE R26, R3, 0x2, R22 ;  /* 0x00000002031a7825 */ /* 0x000fca00078e0216 */
[----:B------:R0:W-:Y:S01]  /*46ae0*/  @P6 STG.E.U16 desc[UR8][R26.64], R28 ;  /* 0x0000001c1a006986 */ /* 0x0001e2000c101508 */
[----:B------:R-:W-:-:S03]  /*46af0*/  IMAD.WIDE R24, R3, 0x2, R4 ;  /* 0x0000000203187825 */ /* 0x000fc600078e0204 */
[----:B------:R1:W-:Y:S01]  /*46b00*/  STL [R1+0x1e40], R7 ;  /* 0x001e400701007387 */ /* 0x0003e20000100800 */
[----:B0-----:R-:W-:Y:S01]  /*46b10*/  IMAD.WIDE R26, R3, 0x2, R14 ;  /* 0x00000002031a7825 */ /* 0x001fe200078e020e */
[----:B--2---:R-:W-:Y:S02]  /*46b20*/  PRMT R28, R13, 0x7632, R28 ;  /* 0x000076320d1c7816 */ /* 0x004fe4000000001c */
[----:B----4-:R-:W-:Y:S01]  /*46b30*/  ISETP.LT.AND P5, PT, R2, UR4, !P0 ;  /* 0x0000000402007c0c */ /* 0x010fe2000c7a1270 */
[----:B------:R-:W-:Y:S01]  /*46b40*/  ULDC UR4, c[0x0][0x228] ;  /* 0x00008a0000047ab9 */ /* 0x000fe20000000800 */
[----:B---3--:R-:W-:Y:S01]  /*46b50*/  ISETP.LT.AND P4, PT, R19, UR6, !P0 ;  /* 0x0000000613007c0c */ /* 0x008fe2000c781270 */
[----:B------:R-:W-:Y:S01]  /*46b60*/  ULDC UR6, c[0x0][0x228] ;  /* 0x00008a0000067ab9 */ /* 0x000fe20000000800 */
[----:B------:R-:W-:Y:S01]  /*46b70*/  ISETP.LT.AND P3, PT, R16, UR10, !P0 ;  /* 0x0000000a10007c0c */ /* 0x000fe2000c761270 */
[----:B------:R-:W-:Y:S01]  /*46b80*/  ULDC UR10, c[0x0][0x228] ;  /* 0x00008a00000a7ab9 */ /* 0x000fe20000000800 */
[----:B------:R-:W-:Y:S01]  /*46b90*/  ISETP.LT.AND P0, PT, R17, UR12, !P0 ;  /* 0x0000000c11007c0c */ /* 0x000fe2000c701270 */
[C---:B------:R-:W-:Y:S01]  /*46ba0*/  IMAD.WIDE R16, R3.reuse, 0x2, R6 ;  /* 0x0000000203107825 */ /* 0x040fe200078e0206 */
[----:B------:R-:W-:Y:S01]  /*46bb0*/  ISETP.LT.AND P6, PT, R0, UR4, !P1 ;  /* 0x0000000400007c0c */ /* 0x000fe2000cfc1270 */
[----:B-1----:R-:W2:Y:S01]  /*46bc0*/  LDL.LU R7, [R1+0x188] ;  /* 0x0001880001077983 */ /* 0x002ea20000300800 */
[----:B------:R-:W-:Y:S01]  /*46bd0*/  ULDC UR4, c[0x0][0x228] ;  /* 0x00008a0000047ab9 */ /* 0x000fe20000000800 */
[C---:B------:R-:W-:Y:S01]  /*46be0*/  VIADD R0, R3.reuse, UR26 ;  /* 0x0000001a03007c36 */ /* 0x040fe20008000000 */
[----:B------:R-:W-:Y:S01]  /*46bf0*/  ULDC UR12, c[0x0][0x228] ;  /* 0x00008a00000c7ab9 */ /* 0x000fe20000000800 */
[----:B------:R-:W-:Y:S01]  /*46c00*/  IMAD.WIDE R18, R3, 0x2, R20 ;  /* 0x0000000203127825 */ /* 0x000fe200078e0214 */
[----:B------:R-:W-:-:S04]  /*46c10*/  PRMT R3, R9, 0x7632, R3 ;  /* 0x0000763209037816 */ /* 0x000fc80000000003 */
[----:B------:R0:W-:Y:S04]  /*46c20*/  @P5 STG.E.U16 desc[UR8][R18.64], R13 ;  /* 0x0000000d12005986 */ /* 0x0001e8000c101508 */
[----:B------:R1:W-:Y:S04]  /*46c30*/  @P4 STG.E.U16 desc[UR8][R16.64], R28 ;  /* 0x0000001c10004986 */ /* 0x0003e8000c101508 */
[----:B------:R3:W-:Y:S04]  /*46c40*/  @P3 STG.E.U16 desc[UR8][R24.64], R9 ;  /* 0x0000000918003986 */ /* 0x0007e8000c101508 */
[----:B0-----:R-:W4:Y:S04]  /*46c50*/  LDL.LU R13, [R1+0x1e48] ;  /* 0x001e4800010d7983 */ /* 0x001f280000300800 */
[----:B-1----:R-:W2:Y:S04]  /*46c60*/  LDL.LU R16, [R1+0x198] ;  /* 0x0001980001107983 */ /* 0x002ea80000300800 */
[----:B------:R-:W2:Y:S04]  /*46c70*/  LDL R17, [R1+0xbf0] ;  /* 0x000bf00001117983 */ /* 0x000ea80000100800 */
[----:B---3--:R-:W3:Y:S04]  /*46c80*/  LDL.LU R9, [R1+0x1e44] ;  /* 0x001e440001097983 */ /* 0x008ee80000300800 */
[----:B------:R0:W-:Y:S04]  /*46c90*/  @P0 STG.E.U16 desc[UR8][R26.64], R3 ;  /* 0x000000031a000986 */ /* 0x0001e8000c101508 */
[----:B------:R-:W3:Y:S04]  /*46ca0*/  LDL R24, [R1+0x1cd8] ;  /* 0x001cd80001187983 */ /* 0x000ee80000100800 */
[----:B------:R-:W3:Y:S04]  /*46cb0*/  LDL R25, [R1+0x1cdc] ;  /* 0x001cdc0001197983 */ /* 0x000ee80000100800 */
[----:B0-----:R-:W3:Y:S04]  /*46cc0*/  LDL R27, [R1+0x1cd4] ;  /* 0x001cd400011b7983 */ /* 0x001ee80000100800 */
[----:B------:R0:W-:Y:S01]  /*46cd0*/  STL [R1+0x1e38], R2 ;  /* 0x001e380201007387 */ /* 0x0001e20000100800 */
[----:B----4-:R-:W-:Y:S01]  /*46ce0*/  IMAD.WIDE R18, R0, 0x2, R12 ;  /* 0x0000000200127825 */ /* 0x010fe200078e020c */
[----:B--2---:R-:W-:-:S04]  /*46cf0*/  PRMT R29, R16, 0x7632, R29 ;  /* 0x00007632101d7816 */ /* 0x004fc8000000001d */
[----:B------:R3:W-:Y:S01]  /*46d00*/  @P6 STG.E.U16 desc[UR8][R18.64], R16 ;  /* 0x0000001012006986 */ /* 0x0007e2000c101508 */
[----:B------:R-:W-:Y:S01]  /*46d10*/  ISETP.LT.AND P6, PT, R2, UR12, !P1 ;  /* 0x0000000c02007c0c */ /* 0x000fe2000cfc1270 */
[----:B------:R-:W-:Y:S01]  /*46d20*/  ULDC UR12, c[0x0][0x228] ;  /* 0x00008a00000c7ab9 */ /* 0x000fe20000000800 */
[----:B------:R-:W-:Y:S01]  /*46d30*/  VIADD R3, R17, 0x5 ;  /* 0x0000000511037836 */ /* 0x000fe20000000000 */
[----:B0-----:R-:W2:Y:S04]  /*46d40*/  LDL.LU R2, [R1+0x158] ;  /* 0x0001580001027983 */ /* 0x001ea80000300800 */
[----:B------:R0:W-:Y:S01]  /*46d50*/  STL [R1+0x1e3c], R11 ;  /* 0x001e3c0b01007387 */ /* 0x0001e20000100800 */
[----:B---3--:R-:W-:Y:S01]  /*46d60*/  IMAD.WIDE R16, R0, 0x2, R8 ;  /* 0x0000000200107825 */ /* 0x008fe200078e0208 */
[----:B------:R-:W-:Y:S01]  /*46d70*/  ISETP.LT.AND P3, PT, R27, UR4, !P1 ;  /* 0x000000041b007c0c */ /* 0x000fe2000cf61270 */
[----:B------:R-:W-:-:S02]  /*46d80*/  ULDC UR4, c[0x0][0x22c] ;  /* 0x00008b0000047ab9 */ /* 0x000fc40000000800 */
[----:B------:R-:W-:Y:S01]  /*46d90*/  IMAD.WIDE R18, R0, 0x2, R10 ;  /* 0x0000000200127825 */ /* 0x000fe200078e020a */
[----:B------:R-:W-:Y:S01]  /*46da0*/  ISETP.GE.AND P0, PT, R3, UR4, PT ;  /* 0x0000000403007c0c */ /* 0x000fe2000bf06270 */
[----:B0-----:R-:W3:Y:S01]  /*46db0*/  LDL.LU R11, [R1+0x168] ;  /* 0x00016800010b7983 */ /* 0x001ee20000300800 */
[----:B------:R-:W-:Y:S02]  /*46dc0*/  ISETP.LT.AND P4, PT, R24, UR6, !P1 ;  /* 0x0000000618007c0c */ /* 0x000fe4000cf81270 */
[----:B------:R-:W-:Y:S01]  /*46dd0*/  ISETP.LT.AND P5, PT, R25, UR10, !P1 ;  /* 0x0000000a19007c0c */ /* 0x000fe2000cfa1270 */
[----:B------:R-:W4:Y:S04]  /*46de0*/  LDL R3, [R1+0x1ce0] ;  /* 0x001ce00001037983 */ /* 0x000f280000100800 */
[----:B------:R0:W-:Y:S01]  /*46df0*/  @P3 STG.E.U16 desc[UR8][R16.64], R29 ;  /* 0x0000001d10003986 */ /* 0x0001e2000c101508 */
[C---:B------:R-:W-:Y:S01]  /*46e00*/  IMAD.WIDE R24, R0.reuse, 0x2, R22 ;  /* 0x0000000200187825 */ /* 0x040fe200078e0216 */
[----:B------:R-:W-:Y:S01]  /*46e10*/  PRMT R28, R7, 0x7632, R28 ;  /* 0x00007632071c7816 */ /* 0x000fe2000000001c */
[----:B------:R-:W-:Y:S01]  /*46e20*/  ULDC UR4, c[0x0][0x228] ;  /* 0x00008a0000047ab9 */ /* 0x000fe20000000800 */
[----:B------:R-:W-:Y:S01]  /*46e30*/  ULDC UR6, c[0x0][0x228] ;  /* 0x00008a0000067ab9 */ /* 0x000fe20000000800 */
[----:B------:R-:W-:Y:S01]  /*46e40*/  IMAD.WIDE R26, R0, 0x2, R20 ;  /* 0x00000002001a7825 */ /* 0x000fe200078e0214 */
[----:B------:R-:W-:Y:S01]  /*46e50*/  ULDC UR10, c[0x0][0x228] ;  /* 0x00008a00000a7ab9 */ /* 0x000fe20000000800 */
[----:B0-----:R-:W2:Y:S04]  /*46e60*/  LDL.LU R16, [R1+0x178] ;  /* 0x0001780001107983 */ /* 0x001ea80000300800 */
[----:B------:R0:W-:Y:S04]  /*46e70*/  @P4 STG.E.U16 desc[UR8][R18.64], R7 ;  /* 0x0000000712004986 */ /* 0x0001e8000c101508 */
[----:B------:R-:W4:Y:S04]  /*46e80*/  LDL R17, [R1+0x1ce4] ;  /* 0x001ce40001117983 */ /* 0x000f280000100800 */
[----:B------:R1:W-:Y:S04]  /*46e90*/  @P5 STG.E.U16 desc[UR8][R24.64], R28 ;  /* 0x0000001c18005986 */ /* 0x0003e8000c101508 */
[----:B0-----:R-:W4:Y:S04]  /*46ea0*/  LDL.LU R7, [R1+0x1e40] ;  /* 0x001e400001077983 */ /* 0x001f280000300800 */
[----:B------:R-:W4:Y:S04]  /*46eb0*/  LDL R19, [R1+0x1cd8] ;  /* 0x001cd80001137983 */ /* 0x000f280000100800 */
[----:B-1----:R-:W4:Y:S04]  /*46ec0*/  LDL R24, [R1+0x1cd0] ;  /* 0x001cd00001187983 */ /* 0x002f280000100800 */
[----:B------:R-:W4:Y:S04]  /*46ed0*/  LDL R25, [R1+0x1cd4] ;  /* 0x001cd40001197983 */ /* 0x000f280000100800 */
[----:B--2---:R0:W-:Y:S04]  /*46ee0*/  @P6 STG.E.U16 desc[UR8][R26.64], R16 ;  /* 0x000000101a006986 */ /* 0x0041e8000c101508 */
[----:B0-----:R-:W2:Y:S01]  /*46ef0*/  LDL R27, [R1+0x1ce8] ;  /* 0x001ce800011b7983 */ /* 0x001ea20000100800 */
[----:B------:R-:W-:-:S02]  /*46f00*/  PRMT R18, R16, 0x7632, R18 ;  /* 0x0000763210127816 */ /* 0x000fc40000000012 */
[----:B---3--:R-:W-:Y:S02]  /*46f10*/  PRMT R28, R11, 0x7632, R28 ;  /* 0x000076320b1c7816 */ /* 0x008fe4000000001c */
[----:B----4-:R-:W-:Y:S02]  /*46f20*/  ISETP.LT.AND P6, PT, R24, UR10, !P0 ;  /* 0x0000000a18007c0c */ /* 0x010fe4000c7c1270 */
[----:B------:R-:W-:Y:S01]  /*46f30*/  ISETP.LT.AND P5, PT, R25, UR12, !P0 ;  /* 0x0000000c19007c0c */ /* 0x000fe2000c7a1270 */
[----:B------:R-:W-:Y:S01]  /*46f40*/  STL [R1+0x1e34], R13 ;  /* 0x001e340d01007387 */ /* 0x000fe20000100800 */
[----:B------:R-:W-:Y:S01]  /*46f50*/  ULDC UR10, c[0x0][0x228] ;  /* 0x00008a00000a7ab9 */ /* 0x000fe20000000800 */
[----:B------:R-:W-:Y:S01]  /*46f60*/  ULDC UR12, c[0x0][0x228] ;  /* 0x00008a00000c7ab9 */ /* 0x000fe20000000800 */
[----:B--2---:R-:W-:Y:S01]  /*46f70*/  ISETP.LT.AND P4, PT, R27, UR4, !P1 ;  /* 0x000000041b007c0c */ /* 0x004fe2000cf81270 */
[----:B------:R-:W-:Y:S02]  /*46f80*/  ULDC UR4, c[0x0][0x228] ;  /* 0x00008a0000047ab9 */ /* 0x000fe40000000800 */
[----:B------:R-:W-:Y:S01]  /*46f90*/  ISETP.LT.AND P3, PT, R17, UR4, !P1 ;  /* 0x0000000411007c0c */ /* 0x000fe2000cf61270 */
[C---:B------:R-:W-:Y:S01]  /*46fa0*/  IMAD.WIDE R16, R0.reuse, 0x2, R6 ;  /* 0x0000000200107825 */ /* 0x040fe200078e0206 */
[----:B------:R-:W-:Y:S01]  /*46fb0*/  ISETP.LT.AND P1, PT, R3, UR6, !P1 ;  /* 0x0000000603007c0c */ /* 0x000fe2000cf21270 */
[----:B------:R-:W-:Y:S01]  /*46fc0*/  ULDC UR4, c[0x0][0x228] ;  /* 0x00008a0000047ab9 */ /* 0x000fe20000000800 */
[----:B------:R-:W-:Y:S01]  /*46fd0*/  ULDC UR6, c[0x0][0x228] ;  /* 0x00008a0000067ab9 */ /* 0x000fe20000000800 */
[----:B------:R-:W-:-:S02]  /*46fe0*/  VIADD R3, R0, UR26 ;  /* 0x0000001a00037c36 */ /* 0x000fc40008000000 */
[----:B------:R-:W-:-:S03]  /*46ff0*/  IMAD.WIDE R26, R0, 0x2, R14 ;  /* 0x00000002001a7825 */ /* 0x000fc600078e020e */
[----:B------:R0:W-:Y:S01]  /*47000*/  @P4 STG.E.U16 desc[UR8][R16.64], R18 ;  /* 0x0000001210004986 */ /* 0x0001e2000c101508 */
[----:B------:R-:W-:Y:S01]  /*47010*/  ISETP.LT.AND P4, PT, R19, UR14, !P0 ;  /* 0x0000000e13007c0c */ /* 0x000fe2000c781270 */
[----:B------:R-:W-:Y:S01]  /*47020*/  IMAD.WIDE R24, R3, 0x2, R8 ;  /* 0x0000000203187825 */ /* 0x000fe200078e0208 */
[----:B------:R-:W-:-:S03]  /*47030*/  ULDC UR14, c[0x0][0x228] ;  /* 0x00008a00000e7ab9 */ /* 0x000fc60000000800 */
[----:B0-----:R-:W-:Y:S01]  /*47040*/  IMAD.WIDE R16, R0, 0x2, R4 ;  /* 0x0000000200107825 */ /* 0x001fe200078e0204 */
[----:B------:R-:W-:-:S03]  /*47050*/  PRMT R0, R2, 0x7632, R0 ;  /* 0x0000763202007816 */ /* 0x000fc60000000000 */
[C---:B------:R-:W-:Y:S01]  /*47060*/  IMAD.WIDE R18, R3.reuse, 0x2, R12 ;  /* 0x0000000203127825 */ /* 0x040fe200078e020c */
[----:B------:R0:W-:Y:S04]  /*47070*/  @P3 STG.E.U16 desc[UR8][R16.64], R11 ;  /* 0x0000000b10003986 */ /* 0x0001e8000c101508 */
[----:B------:R-:W2:Y:S04]  /*47080*/  LDL.LU R13, [R1+0x138] ;  /* 0x00013800010d7983 */ /* 0x000ea80000300800 */
[----:B------:R1:W-:Y:S04]  /*47090*/  @P1 STG.E.U16 desc[UR8][R26.64], R28 ;  /* 0x0000001c1a001986 */ /* 0x0003e8000c101508 */
[----:B0-----:R-:W3:Y:S04]  /*470a0*/  LDL.LU R11, [R1+0x1e3c] ;  /* 0x001e3c00010b7983 */ /* 0x001ee80000300800 */
[----:B------:R0:W-:Y:S04]  /*470b0*/  @P6 STG.E.U16 desc[UR8][R18.64], R2 ;  /* 0x0000000212006986 */ /* 0x0001e8000c101508 */
[----:B-1----:R-:W4:Y:S04]  /*470c0*/  LDL.LU R26, [R1+0x148] ;  /* 0x00014800011a7983 */ /* 0x002f280000300800 */
[----:B------:R-:W2:Y:S04]  /*470d0*/  LDL R27, [R1+0xbf0] ;  /* 0x000bf000011b7983 */ /* 0x000ea80000100800 */
[----:B0-----:R-:W2:Y:S04]  /*470e0*/  LDL.LU R2, [R1+0x1e38] ;  /* 0x001e380001027983 */ /* 0x001ea80000300800 */
[----:B------:R0:W-:Y:S04]  /*470f0*/  @P5 STG.E.U16 desc[UR8][R24.64], R0 ;  /* 0x0000000018005986 */ /* 0x0001e8000c101508 */
[----:B------:R-:W2:Y:S04]  /*47100*/  LDL R18, [R1+0x1ce8] ;  /* 0x001ce80001127983 */ /* 0x000ea80000100800 */
[----:B------:R-:W2:Y:S04]  /*47110*/  LDL R19, [R1+0x1ce4] ;  /* 0x001ce40001137983 */ /* 0x000ea80000100800 */
[----:B0-----:R-:W2:Y:S01]  /*47120*/  LDL R25, [R1+0x1cdc] ;  /* 0x001cdc0001197983 */ /* 0x001ea20000100800 */
[----:B---3--:R-:W-:-:S05]  /*47130*/  IMAD.WIDE R16, R3, 0x2, R10 ;  /* 0x0000000203107825 */ /* 0x008fca00078e020a */
[----:B----4-:R0:W-:Y:S01]  /*47140*/  @P4 STG.E.U16 desc[UR8][R16.64], R26 ;  /* 0x0000001a10004986 */ /* 0x0101e2000c101508 */
[----:B------:R-:W-:Y:S02]  /*47150*/  PRMT R29, R26, 0x7632, R29 ;  /* 0x000076321a1d7816 */ /* 0x000fe4000000001d */
[----:B--2---:R-:W-:Y:S01]  /*47160*/  ISETP.LT.AND P4, PT, R2, UR6, !P0 ;  /* 0x0000000602007c0c */ /* 0x004fe2000c781270 */
[----:B------:R-:W-:Y:S01]  /*47170*/  VIADD R0, R27, 0x6 ;  /* 0x000000061b007836 */ /* 0x000fe20000000000 */
[----:B------:R-:W-:Y:S02]  /*47180*/  ISETP.LT.AND P5, PT, R18, UR10, !P0 ;  /* 0x0000000a12007c0c */ /* 0x000fe4000c7a1270 */
[----:B------:R-:W-:Y:S01]  /*47190*/  ISETP.LT.AND P3, PT, R25, UR4, !P0 ;  /* 0x0000000419007c0c */ /* 0x000fe2000c761270 */
[----:B0-----:R-:W-:Y:S01]  /*471a0*/  IMAD.WIDE R16, R3, 0x2, R22 ;  /* 0x0000000203107825 */ /* 0x001fe200078e0216 */
[----:B------:R-:W-:Y:S01]  /*471b0*/  ISETP.LT.AND P6, PT, R19, UR12, !P0 ;  /* 0x0000000c13007c0c */ /* 0x000fe2000c7c1270 */
[----:B------:R-:W-:Y:S01]  /*471c0*/  ULDC UR4, c[0x0][0x22c] ;  /* 0x00008b0000047ab9 */ /* 0x000fe20000000800 */
[----:B------:R0:W-:Y:S01]  /*471d0*/  STL [R1+0x1e30], R2 ;  /* 0x001e300201007387 */ /* 0x0001e20000100800 */
[----:B------:R-:W-:Y:S01]  /*471e0*/  IMAD.WIDE R18, R3, 0x2, R20 ;  /* 0x0000000203127825 */ /* 0x000fe200078e0214 */
[----:B------:R-:W-:Y:S01]  /*471f0*/  PRMT R28, R13, 0x7632, R28 ;  /* 0x000076320d1c7816 */ /* 0x000fe2000000001c */
[----:B------:R-:W-:Y:S01]  /*47200*/  ULDC UR6, c[0x0][0x228] ;  /* 0x00008a0000067ab9 */ /* 0x000fe20000000800 */
[----:B------:R-:W-:Y:S01]  /*47210*/  ISETP.GE.AND P1, PT, R0, UR4, PT ;  /* 0x0000000400007c0c */ /* 0x000fe2000bf26270 */
[C---:B------:R-:W-:Y:S01]  /*47220*/  IMAD.WIDE R24, R3.reuse, 0x2, R6 ;  /* 0x0000000203187825 */ /* 0x040fe200078e0206 */
[----:B------:R-:W-:Y:S01]  /*47230*/  ULDC UR4, c[0x0][0x228] ;  /* 0x00008a0000047ab9 */ /* 0x000fe20000000800 */
[----:B------:R-:W-:Y:S01]  /*47240*/  ULDC UR10, c[0x0][0x228] ;  /* 0x00008a00000a7ab9 */ /* 0x000fe20000000800 */
[----:B------:R-:W-:Y:S01]  /*47250*/  ULDC UR12, c[0x0][0x228] ;  /* 0x00008a00000c7ab9 */ /* 0x000fe20000000800 */
[----:B------:R1:W-:Y:S04]  /*47260*/  @P3 STG.E.U16 desc[UR8][R16.64], R29 ;  /* 0x0000001d10003986 */ /* 0x0003e8000c101508 */
[----:B0-----:R-:W2:Y:S04]  /*47270*/  LDL.LU R2, [R1+0x19c] ;  /* 0x00019c0001027983 */ /* 0x001ea80000300800 */
[----:B------:R-:W3:Y:S04]  /*47280*/  LDL R0, [R1+0x1cd4] ;  /* 0x001cd40001007983 */ /* 0x000ee80000100800 */
[----:B-1----:R-:W4:Y:S04]  /*47290*/  LDL.LU R16, [R1+0x128] ;  /* 0x0001280001107983 */ /* 0x002f280000300800 */
[----:B------:R-:W2:Y:S04]  /*472a0*/  LDL R17, [R1+0xbf0] ;  /* 0x000bf00001117983 */ /* 0x000ea80000100800 */
[----:B------:R0:W-:Y:S04]  /*472b0*/  @P4 STG.E.U16 desc[UR8][R18.64], R13 ;  /* 0x0000000d12004986 */ /* 0x0001e8000c101508 */
[----:B------:R1:W-:Y:S04]  /*472c0*/  @P5 STG.E.U16 desc[UR8][R24.64], R28 ;  /* 0x0000001c18005986 */ /* 0x0003e8000c101508 */
[----:B0-----:R-:W2:Y:S04]  /*472d0*/  LDL.LU R13, [R1+0x1e34] ;  /* 0x001e3400010d7983 */ /* 0x001ea80000300800 */
[----:B-1----:R-:W2:Y:S04]  /*472e0*/  LDL R25, [R1+0x1ce0] ;  /* 0x001ce00001197983 */ /* 0x002ea80000100800 */
[----:B------:R-:W2:Y:S04]  /*472f0*/  LDL R18, [R1+0x1cd0] ;  /* 0x001cd00001127983 */ /* 0x000ea80000100800 */
[----:B------:R-:W2:Y:S01]  /*47300*/  LDL R19, [R1+0x1cd8] ;  /* 0x001cd80001137983 */ /* 0x000ea20000100800 */
[----:B------:R-:W-:-:S03]  /*47310*/  IMAD.WIDE R26, R3, 0x2, R4 ;  /* 0x00000002031a7825 */ /* 0x000fc600078e0204 */
[----:B------:R-:W-:Y:S01]  /*47320*/  STL [R1+0x1e24], R12 ;  /* 0x001e240c01007387 */ /* 0x000fe20000100800 */
[----:B---3--:R-:W-:Y:S01]  /*47330*/  ISETP.LT.AND P5, PT, R0, UR10, !P1 ;  /* 0x0000000a00007c0c */ /* 0x008fe2000cfa1270 */
[----:B------:R-:W-:Y:S01]  /*47340*/  VIADD R0, R3, UR26 ;  /* 0x0000001a03007c36 */ /* 0x000fe20008000000 */
[----:B------:R-:W-:Y:S01]  /*47350*/  ULDC UR10, c[0x0][0x228] ;  /* 0x00008a00000a7ab9 */ /* 0x000fe20000000800 */
[----:B----4-:R0:W-:Y:S01]  /*47360*/  @P6 STG.E.U16 desc[UR8][R26.64], R16 ;  /* 0x000000101a006986 */ /* 0x0101e2000c101508 */
[----:B------:R-:W-:Y:S01]  /*47370*/  PRMT R29, R16, 0x7632, R29 ;  /* 0x00007632101d7816 */ /* 0x000fe2000000001d */
[----:B--2---:R-:W-:Y:S01]  /*47380*/  VIADD R28, R17, 0x7 ;  /* 0x00000007111c7836 */ /* 0x004fe20000000000 */
[----:B------:R-:W-:Y:S02]  /*47390*/  ISETP.LT.AND P3, PT, R25, UR4, !P0 ;  /* 0x0000000419007c0c */ /* 0x000fe4000c761270 */
        /* <DEDUP_REMOVED lines=33> */
[----:B---3--:R-:W-:Y:S01]  /*475b0*/  ISETP.LT.AND P5, PT, R2, UR6, !P1 ;  /* 0x0000000602007c0c */ /* 0x008fe2000cfa1270 */
[----:B------:R1:W-:Y:S01]  /*475c0*/  STL [R1+0x1e1c], R2 ;  /* 0x001e1c0201007387 */ /* 0x0003e20000100800 */
[----:B------:R-:W-:Y:S01]  /*475d0*/  PRMT R12, R9, 0x7632, R12 ;  /* 0x00007632090c7816 */ /* 0x000fe2000000000c */
[C---:B0-----:R-:W-:Y:S01]  /*475e0*/  IMAD.WIDE R26, R0.reuse, 0x2, R4 ;  /* 0x00000002001a7825 */ /* 0x041fe200078e0204 */
[----:B------:R-:W-:Y:S01]  /*475f0*/  ISETP.LT.AND P6, PT, R17, UR4, !P1 ;  /* 0x0000000411007c0c */ /* 0x000fe2000cfc1270 */
[----:B------:R-:W-:Y:S01]  /*47600*/  ULDC UR4, c[0x0][0x228] ;  /* 0x00008a0000047ab9 */ /* 0x000fe20000000800 */
[----:B------:R-:W-:Y:S01]  /*47610*/  ISETP.LT.AND P1, PT, R19, UR14, !P1 ;  /* 0x0000000e13007c0c */ /* 0x000fe2000cf21270 */
[C---:B------:R-:W-:Y:S01]  /*47620*/  IMAD.WIDE R16, R0.reuse, 0x2, R22 ;  /* 0x0000000200107825 */ /* 0x040fe200078e0216 */
[----:B------:R-:W-:Y:S01]  /*47630*/  PRMT R3, R13, 0x7632, R3 ;  /* 0x000076320d037816 */ /* 0x000fe20000000003 */
[----:B------:R-:W-:Y:S01]  /*47640*/  ULDC UR6, c[0x0][0x228] ;  /* 0x00008a0000067ab9 */ /* 0x000fe20000000800 */
[----:B------:R-:W-:Y:S01]  /*47650*/  ULDC UR14, c[0x0][0x228] ;  /* 0x00008a00000e7ab9 */ /* 0x000fe20000000800 */
[C---:B------:R-:W-:Y:S01]  /*47660*/  IMAD.WIDE R18, R0.reuse, 0x2, R20 ;  /* 0x0000000200127825 */ /* 0x040fe200078e0214 */
        /* <DEDUP_REMOVED lines=16> */
[----:B------:R-:W-:-:S04]  /*47770*/  IMAD.WIDE R28, R0, 0x2, R14 ;  /* 0x00000002001c7825 */ /* 0x000fc800078e020e */
[----:B------:R-:W-:Y:S01]  /*47780*/  VIADD R0, R0, UR26 ;  /* 0x0000001a00007c36 */ /* 0x000fe20008000000 */
[----:B------:R2:W-:Y:S02]  /*47790*/  @P1 STG.E.U16 desc[UR8][R28.64], R3 ;  /* 0x000000031c001986 */ /* 0x0005e4000c101508 */
[----:B--2---:R-:W-:Y:S02]  /*477a0*/  PRMT R29, R2, 0x7632, R29 ;  /* 0x00007632021d7816 */ /* 0x004fe4000000001d */
[----:B----4-:R-:W-:Y:S01]  /*477b0*/  ISETP.LT.AND P6, PT, R16, UR12, !P0 ;  /* 0x0000000c10007c0c */ /* 0x010fe2000c7c1270 */
[----:B------:R-:W-:Y:S01]  /*477c0*/  ULDC UR12, c[0x0][0x228] ;  /* 0x00008a00000c7ab9 */ /* 0x000fe20000000800 */
[----:B------:R-:W-:Y:S01]  /*477d0*/  VIADD R3, R17, 0x8 ;  /* 0x0000000811037836 */ /* 0x000fe20000000000 */
[----:B---3--:R-:W-:Y:S01]  /*477e0*/  ISETP.LT.AND P4, PT, R18, UR6, !P0 ;  /* 0x0000000612007c0c */ /* 0x008fe2000c781270 */
[----:B------:R-:W-:Y:S01]  /*477f0*/  ULDC UR6, c[0x0][0x228] ;  /* 0x00008a0000067ab9 */ /* 0x000fe20000000800 */
[----:B------:R-:W-:Y:S01]  /*47800*/  ISETP.LT.AND P5, PT, R19, UR10, !P0 ;  /* 0x0000000a13007c0c */ /* 0x000fe2000c7a1270 */
[C---:B------:R-:W-:Y:S01]  /*47810*/  IMAD.WIDE R18, R0.reuse, 0x2, R8 ;  /* 0x0000000200127825 */ /* 0x040fe200078e0208 */
[----:B------:R-:W-:Y:S01]  /*47820*/  ISETP.LT.AND P3, PT, R25, UR4, !P0 ;  /* 0x0000000419007c0c */ /* 0x000fe2000c761270 */
[----:B------:R-:W-:Y:S01]  /*47830*/  ULDC UR4, c[0x0][0x22c] ;  /* 0x00008b0000047ab9 */ /* 0x000fe20000000800 */
[----:B------:R0:W-:Y:S01]  /*47840*/  STL [R1+0x1e14], R13 ;  /* 0x001e140d01007387 */ /* 0x0001e20000100800 */
[C---:B------:R-:W-:Y:S01]  /*47850*/  IMAD.WIDE R16, R0.reuse, 0x2, R12 ;  /* 0x0000000200107825 */ /* 0x040fe200078e020c */
        /* <DEDUP_REMOVED lines=42> */
[----:B-1----:R-:W4:Y:S04]  /*47b00*/  LDL.LU R16, [R1+0x110] ;  /* 0x0001100001107983 */ /* 0x002f280000300800 */
[----:B------:R-:W4:Y:S04]  /*47b10*/  LDL R17, [R1+0xbf0] ;  /* 0x000bf00001117983 */ /* 0x000f280000100800 */
[----:B---3--:R-:W3:Y:S04]  /*47b20*/  LDL.LU R9, [R1+0x1e10] ;  /* 0x001e100001097983 */ /* 0x008ee80000300800 */
[----:B------:R0:W-:Y:S04]  /*47b30*/  @P0 STG.E.U16 desc[UR8][R26.64], R0 ;  /* 0x000000001a000986 */ /* 0x0001e8000c101508 */
[----:B------:R-:W3:Y:S04]  /*47b40*/  LDL R24, [R1+0x1cd8] ;  /* 0x001cd80001187983 */ /* 0x000ee80000100800 */
[----:B------:R-:W3:Y:S04]  /*47b50*/  LDL R25, [R1+0x1cdc] ;  /* 0x001cdc0001197983 */ /* 0x000ee80000100800 */
[----:B0-----:R-:W3:Y:S04]  /*47b60*/  LDL R27, [R1+0x1cd4] ;  /* 0x001cd400011b7983 */ /* 0x001ee80000100800 */
[----:B------:R0:W-:Y:S01]  /*47b70*/  STL [R1+0x1e04], R2 ;  /* 0x001e040201007387 */ /* 0x0001e20000100800 */
[----:B--2---:R-:W-:Y:S01]  /*47b80*/  PRMT R28, R7, 0x7632, R28 ;  /* 0x00007632071c7816 */ /* 0x004fe2000000001c */
[----:B----4-:R-:W-:Y:S01]  /*47b90*/  IMAD.WIDE R18, R3, 0x2, R12 ;  /* 0x0000000203127825 */ /* 0x010fe200078e020c */
[----:B------:R-:W-:-:S04]  /*47ba0*/  PRMT R29, R16, 0x7632, R29 ;  /* 0x00007632101d7816 */ /* 0x000fc8000000001d */
[----:B------:R1:W-:Y:S01]  /*47bb0*/  @P6 STG.E.U16 desc[UR8][R18.64], R16 ;  /* 0x0000001012006986 */ /* 0x0003e2000c101508 */
[----:B------:R-:W-:Y:S01]  /*47bc0*/  VIADD R0, R17, 0x9 ;  /* 0x0000000911007836 */ /* 0x000fe20000000000 */
[----:B------:R-:W-:Y:S01]  /*47bd0*/  ISETP.LT.AND P6, PT, R2, UR12, !P1 ;  /* 0x0000000c02007c0c */ /* 0x000fe2000cfc1270 */
[----:B------:R-:W-:Y:S01]  /*47be0*/  ULDC UR12, c[0x0][0x228] ;  /* 0x00008a00000c7ab9 */ /* 0x000fe20000000800 */
[----:B0-----:R-:W2:Y:S01]  /*47bf0*/  LDL.LU R2, [R1+0xd0] ;  /* 0x0000d00001027983 */ /* 0x001ea20000300800 */
[----:B---3--:R-:W-:Y:S02]  /*47c00*/  ISETP.LT.AND P4, PT, R24, UR6, !P1 ;  /* 0x0000000618007c0c */ /* 0x008fe4000cf81270 */
[----:B------:R-:W-:Y:S02]  /*47c10*/  ISETP.LT.AND P5, PT, R25, UR10, !P1 ;  /* 0x0000000a19007c0c */ /* 0x000fe4000cfa1270 */
[----:B------:R-:W-:Y:S01]  /*47c20*/  ISETP.LT.AND P3, PT, R27, UR4, !P1 ;  /* 0x000000041b007c0c */ /* 0x000fe2000cf61270 */
[C---:B-1----:R-:W-:Y:S01]  /*47c30*/  IMAD.WIDE R16, R3.reuse, 0x2, R8 ;  /* 0x0000000203107825 */ /* 0x042fe200078e0208 */
[----:B------:R0:W-:Y:S01]  /*47c40*/  STL [R1+0x1e08], R11 ;  /* 0x001e080b01007387 */ /* 0x0001e20000100800 */
[----:B------:R-:W-:Y:S01]  /*47c50*/  ULDC UR4, c[0x0][0x22c] ;  /* 0x00008b0000047ab9 */ /* 0x000fe20000000800 */
[----:B------:R-:W-:Y:S01]  /*47c60*/  ULDC UR6, c[0x0][0x228] ;  /* 0x00008a0000067ab9 */ /* 0x000fe20000000800 */
[----:B------:R-:W-:Y:S01]  /*47c70*/  IMAD.WIDE R18, R3, 0x2, R10 ;  /* 0x0000000203127825 */ /* 0x000fe200078e020a */
[----:B------:R-:W-:-:S03]  /*47c80*/  ULDC UR10, c[0x0][0x228] ;  /* 0x00008a00000a7ab9 */ /* 0x000fc60000000800 */
[C---:B------:R-:W-:Y:S01]  /*47c90*/  IMAD.WIDE R24, R3.reuse, 0x2, R22 ;  /* 0x0000000203187825 */ /* 0x040fe200078e0216 */
[----:B0-----:R-:W3:Y:S04]  /*47ca0*/  LDL.LU R11, [R1+0xe0] ;  /* 0x0000e000010b7983 */ /* 0x001ee80000300800 */
[----:B------:R0:W-:Y:S04]  /*47cb0*/  @P3 STG.E.U16 desc[UR8][R16.64], R29 ;  /* 0x0000001d10003986 */ /* 0x0001e8000c101508 */
[----:B------:R1:W-:Y:S04]  /*47cc0*/  @P4 STG.E.U16 desc[UR8][R18.64], R7 ;  /* 0x0000000712004986 */ /* 0x0003e8000c101508 */
[----:B------:R4:W-:Y:S04]  /*47cd0*/  @P5 STG.E.U16 desc[UR8][R24.64], R28 ;  /* 0x0000001c18005986 */ /* 0x0009e8000c101508 */
[----:B0-----:R-:W2:Y:S04]  /*47ce0*/  LDL R16, [R1+0x1cd0] ;  /* 0x001cd00001107983 */ /* 0x001ea80000100800 */
[----:B------:R-:W3:Y:S04]  /*47cf0*/  LDL R29, [R1+0x1cd8] ;  /* 0x001cd800011d7983 */ /* 0x000ee80000100800 */
[----:B-1----:R-:W3:Y:S04]  /*47d00*/  LDL.LU R7, [R1+0x1e0c] ;  /* 0x001e0c0001077983 */ /* 0x002ee80000300800 */
[----:B------:R-:W2:Y:S04]  /*47d10*/  LDL.LU R18, [R1+0xf0] ;  /* 0x0000f00001127983 */ /* 0x000ea80000300800 */
[----:B----4-:R-:W4:Y:S04]  /*47d20*/  LDL R28, [R1+0x1ce8] ;  /* 0x001ce800011c7983 */ /* 0x010f280000100800 */
[----:B------:R-:W3:Y:S04]  /*47d30*/  LDL R19, [R1+0x1ce4] ;  /* 0x001ce40001137983 */ /* 0x000ee80000100800 */
[----:B------:R-:W3:Y:S04]  /*47d40*/  LDL R24, [R1+0x1ce0] ;  /* 0x001ce00001187983 */ /* 0x000ee80000100800 */
[----:B------:R-:W3:Y:S01]  /*47d50*/  LDL R25, [R1+0x1cd4] ;  /* 0x001cd40001197983 */ /* 0x000ee20000100800 */
[----:B------:R-:W-:Y:S01]  /*47d60*/  ISETP.GE.AND P0, PT, R0, UR4, PT ;  /* 0x0000000400007c0c */ /* 0x000fe2000bf06270 */
[----:B------:R-:W-:Y:S01]  /*47d70*/  ULDC UR4, c[0x0][0x228] ;  /* 0x00008a0000047ab9 */ /* 0x000fe20000000800 */
[----:B------:R-:W-:Y:S01]  /*47d80*/  IMAD.WIDE R26, R3, 0x2, R20 ;  /* 0x00000002031a7825 */ /* 0x000fe200078e0214 */
[----:B------:R-:W-:Y:S01]  /*47d90*/  STL [R1+0x1e00], R13 ;  /* 0x001e000d01007387 */ /* 0x000fe20000100800 */
[----:B----4-:R-:W-:Y:S01]  /*47da0*/  ISETP.LT.AND P4, PT, R28, UR4, !P1 ;  /* 0x000000041c007c0c */ /* 0x010fe2000cf81270 */
[----:B------:R-:W-:-:S02]  /*47db0*/  ULDC UR4, c[0x0][0x228] ;  /* 0x00008a0000047ab9 */ /* 0x000fc40000000800 */
[----:B--2---:R0:W-:Y:S01]  /*47dc0*/  @P6 STG.E.U16 desc[UR8][R26.64], R18 ;  /* 0x000000121a006986 */ /* 0x0041e2000c101508 */
[----:B------:R-:W-:Y:S02]  /*47dd0*/  PRMT R0, R18, 0x7632, R0 ;  /* 0x0000763212007816 */ /* 0x000fe40000000000 */
[----:B---3--:R-:W-:Y:S01]  /*47de0*/  ISETP.LT.AND P3, PT, R19, UR4, !P1 ;  /* 0x0000000413007c0c */ /* 0x008fe2000cf61270 */
[----:B------:R-:W-:Y:S01]  /*47df0*/  ULDC UR4, c[0x0][0x228] ;  /* 0x00008a0000047ab9 */ /* 0x000fe20000000800 */
[----:B------:R-:W-:Y:S01]  /*47e00*/  ISETP.LT.AND P1, PT, R24, UR6, !P1 ;  /* 0x0000000618007c0c */ /* 0x000fe2000cf21270 */
[----:B------:R-:W-:Y:S01]  /*47e10*/  ULDC UR6, c[0x0][0x228] ;  /* 0x00008a0000067ab9 */ /* 0x000fe20000000800 */
[----:B------:R-:W-:Y:S01]  /*47e20*/  ISETP.LT.AND P6, PT, R16, UR10, !P0 ;  /* 0x0000000a10007c0c */ /* 0x000fe2000c7c1270 */
[----:B0-----:R-:W-:Y:S01]  /*47e30*/  IMAD.WIDE R18, R3, 0x2, R6 ;  /* 0x0000000203127825 */ /* 0x001fe200078e0206 */
[----:B------:R-:W-:Y:S01]  /*47e40*/  ISETP.LT.AND P5, PT, R25, UR12, !P0 ;  /* 0x0000000c19007c0c */ /* 0x000fe2000c7a1270 */
[----:B------:R-:W-:Y:S01]  /*47e50*/  ULDC UR10, c[0x0][0x228] ;  /* 0x00008a00000a7ab9 */ /* 0x000fe20000000800 */
[----:B------:R-:W-:Y:S01]  /*47e60*/  ULDC UR12, c[0x0][0x228] ;  /* 0x00008a00000c7ab9 */ /* 0x000fe20000000800 */
[----:B------:R-:W-:Y:S01]  /*47e70*/  VIADD R16, R3, UR26 ;  /* 0x0000001a03107c36 */ /* 0x000fe20008000000 */
[----:B------:R0:W-:Y:S01]  /*47e80*/  @P4 STG.E.U16 desc[UR8][R18.64], R0 ;  /* 0x0000000012004986 */ /* 0x0001e2000c101508 */
[----:B------:R-:W-:Y:S01]  /*47e90*/  ISETP.LT.AND P4, PT, R29, UR14, !P0 ;  /* 0x0000000e1d007c0c */ /* 0x000fe2000c781270 */
[----:B------:R-:W-:Y:S01]  /*47ea0*/  IMAD.WIDE R28, R3, 0x2, R14 ;  /* 0x00000002031c7825 */ /* 0x000fe200078e020e */
[----:B------:R-:W-:-:S03]  /*47eb0*/  ULDC UR14, c[0x0][0x228] ;  /* 0x00008a00000e7ab9 */ /* 0x000fc60000000800 */
[----:B------:R-:W-:Y:S02]  /*47ec0*/  IMAD.WIDE R24, R16, 0x2, R12 ;  /* 0x0000000210187825 */ /* 0x000fe400078e020c */
[----:B------:R-:W2:Y:S02]  /*47ed0*/  LDL.LU R13, [R1+0xb0] ;  /* 0x0000b000010d7983 */ /* 0x000ea40000300800 */
[----:B0-----:R-:W-:Y:S01]  /*47ee0*/  IMAD.WIDE R18, R3, 0x2, R4 ;  /* 0x0000000203127825 */ /* 0x001fe200078e0204 */
[----:B------:R-:W-:Y:S02]  /*47ef0*/  PRMT R3, R11, 0x7632, R3 ;  /* 0x000076320b037816 */ /* 0x000fe40000000003 */
[----:B------:R-:W-:Y:S01]  /*47f00*/  PRMT R0, R2, 0x7632, R0 ;  /* 0x0000763202007816 */ /* 0x000fe20000000000 */
[C---:B------:R-:W-:Y:S01]  /*47f10*/  IMAD.WIDE R26, R16.reuse, 0x2, R8 ;  /* 0x00000002101a7825 */ /* 0x040fe200078e0208 */
        /* <DEDUP_REMOVED lines=10> */
[----:B0-----:R-:W3:Y:S01]  /*47fc0*/  LDL R27, [R1+0x1cdc] ;  /* 0x001cdc00011b7983 */ /* 0x001ee20000100800 */
[----:B--2---:R-:W-:Y:S01]  /*47fd0*/  PRMT R3, R13, 0x7632, R3 ;  /* 0x000076320d037816 */ /* 0x004fe20000000003 */
[----:B----4-:R-:W-:-:S05]  /*47fe0*/  IMAD.WIDE R18, R16, 0x2, R10 ;  /* 0x0000000210127825 */ /* 0x010fca00078e020a */
[----:B------:R0:W-:Y:S01]  /*47ff0*/  @P4 STG.E.U16 desc[UR8][R18.64], R28 ;  /* 0x0000001c12004986 */ /* 0x0001e2000c101508 */
[----:B------:R-:W-:Y:S02]  /*48000*/  PRMT R17, R28, 0x7632, R17 ;  /* 0x000076321c117816 */ /* 0x000fe40000000011 */
[----:B---3--:R-:W-:Y:S01]  /*48010*/  ISETP.LT.AND P4, PT, R2, UR6, !P0 ;  /* 0x0000000602007c0c */ /* 0x008fe2000c781270 */
[----:B------:R-:W-:Y:S01]  /*48020*/  VIADD R0, R29, 0xa ;  /* 0x0000000a1d007836 */ /* 0x000fe20000000000 */
[----:B------:R1:W-:Y:S01]  /*48030*/  STL [R1+0x1dfc], R2 ;  /* 0x001dfc0201007387 */ /* 0x0003e20000100800 */
[----:B------:R-:W-:Y:S01]  /*48040*/  ULDC UR6, c[0x0][0x228] ;  /* 0x00008a0000067ab9 */ /* 0x000fe20000000800 */
[----:B0-----:R-:W-:Y:S01]  /*48050*/  IMAD.WIDE R18, R16, 0x2, R22 ;  /* 0x0000000210127825 */ /* 0x001fe200078e0216 */
[----:B------:R-:W-:Y:S02]  /*48060*/  ISETP.LT.AND P5, PT, R24, UR10, !P0 ;  /* 0x0000000a18007c0c */ /* 0x000fe4000c7a1270 */
[----:B------:R-:W-:Y:S01]  /*48070*/  ISETP.LT.AND P3, PT, R27, UR4, !P0 ;  /* 0x000000041b007c0c */ /* 0x000fe2000c761270 */
[----:B------:R-:W-:Y:S01]  /*48080*/  ULDC UR4, c[0x0][0x22c] ;  /* 0x00008b0000047ab9 */ /* 0x000fe20000000800 */
[----:B------:R-:W-:Y:S01]  /*48090*/  ISETP.LT.AND P6, PT, R25, UR12, !P0 ;  /* 0x0000000c19007c0c */ /* 0x000fe2000c7c1270 */
[----:B------:R-:W-:Y:S01]  /*480a0*/  IMAD.WIDE R24, R16, 0x2, R20 ;  /* 0x0000000210187825 */ /* 0x000fe200078e0214 */
[----:B-1----:R-:W2:Y:S01]  /*480b0*/  LDL.LU R2, [R1+0x114] ;  /* 0x0001140001027983 */ /* 0x002ea20000300800 */
[----:B------:R-:W-:Y:S01]  /*480c0*/  ISETP.GE.AND P1, PT, R0, UR4, PT ;  /* 0x0000000400007c0c */ /* 0x000fe2000bf26270 */
[----:B------:R-:W-:Y:S01]  /*480d0*/  ULDC UR4, c[0x0][0x228] ;  /* 0x00008a0000047ab9 */ /* 0x000fe20000000800 */
[----:B------:R-:W-:Y:S01]  /*480e0*/  IMAD.WIDE R26, R16, 0x2, R6 ;  /* 0x00000002101a7825 */ /* 0x000fe200078e0206 */
[----:B------:R-:W3:Y:S01]  /*480f0*/  LDL R0, [R1+0xbf0] ;  /* 0x000bf00001007983 */ /* 0x000ee20000100800 */
[----:B------:R-:W-:Y:S01]  /*48100*/  ULDC UR10, c[0x0][0x228] ;  /* 0x00008a00000a7ab9 */ /* 0x000fe20000000800 */
[----:B------:R-:W-:-:S03]  /*48110*/  ULDC UR12, c[0x0][0x228] ;  /* 0x00008a00000c7ab9 */ /* 0x000fc60000000800 */
[----:B------:R0:W-:Y:S04]  /*48120*/  @P3 STG.E.U16 desc[UR8][R18.64], R17 ;  /* 0x0000001112003986 */ /* 0x0001e8000c101508 */
[----:B------:R1:W-:Y:S04]  /*48130*/  @P4 STG.E.U16 desc[UR8][R24.64], R13 ;  /* 0x0000000d18004986 */ /* 0x0003e8000c101508 */
[----:B0-----:R-:W4:Y:S04]  /*48140*/  LDL R17, [R1+0x1cd4] ;  /* 0x001cd40001117983 */ /* 0x001f280000100800 */
[----:B------:R-:W2:Y:S04]  /*48150*/  LDL R18, [R1+0x1cd8] ;  /* 0x001cd80001127983 */ /* 0x000ea80000100800 */
[----:B------:R-:W3:Y:S04]  /*48160*/  LDL.LU R19, [R1+0xa0] ;  /* 0x0000a00001137983 */ /* 0x000ee80000300800 */
[----:B-1----:R-:W2:Y:S04]  /*48170*/  LDL.LU R13, [R1+0x1e00] ;  /* 0x001e0000010d7983 */ /* 0x002ea80000300800 */
[----:B------:R-:W2:Y:S04]  /*48180*/  LDL R24, [R1+0x1ce0] ;  /* 0x001ce00001187983 */ /* 0x000ea80000100800 */
[----:B------:R-:W2:Y:S01]  /*48190*/  LDL R25, [R1+0x1cd0] ;  /* 0x001cd00001197983 */ /* 0x000ea20000100800 */
[----:B------:R-:W-:-:S03]  /*481a0*/  IMAD.WIDE R28, R16, 0x2, R4 ;  /* 0x00000002101c7825 */ /* 0x000fc600078e0204 */
[----:B------:R0:W-:Y:S04]  /*481b0*/  @P5 STG.E.U16 desc[UR8][R26.64], R3 ;  /* 0x000000031a005986 */ /* 0x0001e8000c101508 */
[----:B------:R-:W-:Y:S01]  /*481c0*/  STL [R1+0x1df0], R12 ;  /* 0x001df00c01007387 */ /* 0x000fe20000100800 */
[C---:B0-----:R-:W-:Y:S01]  /*481d0*/  VIADD R3, R16.reuse, UR26 ;  /* 0x0000001a10037c36 */ /* 0x041fe20008000000 */
[----:B----4-:R-:W-:Y:S01]  /*481e0*/  ISETP.LT.AND P5, PT, R17, UR10, !P1 ;  /* 0x0000000a11007c0c */ /* 0x010fe2000cfa1270 */
[----:B------:R-:W-:Y:S01]  /*481f0*/  IMAD.WIDE R16, R16, 0x2, R14 ;  /* 0x0000000210107825 */ /* 0x000fe200078e020e */
[----:B------:R-:W-:Y:S01]  /*48200*/  ULDC UR10, c[0x0][0x228] ;  /* 0x00008a00000a7ab9 */ /* 0x000fe20000000800 */
[----:B---3--:R0:W-:Y:S01]  /*48210*/  @P6 STG.E.U16 desc[UR8][R28.64], R19 ;  /* 0x000000131c006986 */ /* 0x0081e2000c101508 */
[----:B--2---:R-:W-:-:S02]  /*48220*/  ISETP.LT.AND P3, PT, R24, UR4, !P0 ;  /* 0x0000000418007c0c */ /* 0x004fc4000c761270 */
[----:B------:R-:W-:Y:S01]  /*48230*/  ISETP.LT.AND P4, PT, R25, UR6, !P1 ;  /* 0x0000000619007c0c */ /* 0x000fe2000cf81270 */
[----:B------:R1:W-:Y:S01]  /*48240*/  STL [R1+0x1dec], R13 ;  /* 0x001dec0d01007387 */ /* 0x0003e20000100800 */
[----:B------:R-:W-:Y:S02]  /*48250*/  ISETP.LT.AND P6, PT, R18, UR12, !P1 ;  /* 0x0000000c12007c0c */ /* 0x000fe4000cfc1270 */
[----:B0-----:R-:W-:Y:S01]  /*48260*/  PRMT R29, R19, 0x7632, R29 ;  /* 0x00007632131d7816 */ /* 0x001fe2000000001d */
[C---:B------:R-:W-:Y:S01]  /*48270*/  IMAD.WIDE R18, R3.reuse, 0x2, R12 ;  /* 0x0000000203127825 */ /* 0x040fe200078e020c */
[----:B------:R-:W-:Y:S01]  /*48280*/  PRMT R28, R2, 0x7632, R28 ;  /* 0x00007632021c7816 */ /* 0x000fe2000000001c */
[----:B------:R-:W-:Y:S01]  /*48290*/  ULDC UR4, c[0x0][0x22c] ;  /* 0x00008b0000047ab9 */ /* 0x000fe20000000800 */
[----:B------:R-:W-:Y:S01]  /*482a0*/  ULDC UR6, c[0x0][0x228] ;  /* 0x00008a0000067ab9 */ /* 0x000fe20000000800 */
[----:B------:R-:W-:Y:S01]  /*482b0*/  IMAD.WIDE R24, R3, 0x2, R8 ;  /* 0x0000000203187825 */ /* 0x000fe200078e0208 */
[----:B------:R-:W-:Y:S01]  /*482c0*/  ULDC UR12, c[0x0][0x228] ;  /* 0x00008a00000c7ab9 */ /* 0x000fe20000000800 */
[----:B-1----:R-:W2:Y:S04]  /*482d0*/  LDL.LU R13, [R1+0xe4] ;  /* 0x0000e400010d7983 */ /* 0x002ea80000300800 */
[----:B------:R-:W-:Y:S04]  /*482e0*/  STL [R1+0x1df8], R8 ;  /* 0x001df80801007387 */ /* 0x000fe80000100800 */
[----:B------:R0:W-:Y:S04]  /*482f0*/  STL [R1+0x1df4], R9 ;  /* 0x001df40901007387 */ /* 0x0001e80000100800 */
[----:B------:R1:W-:Y:S04]  /*48300*/  @P3 STG.E.U16 desc[UR8][R16.64], R29 ;  /* 0x0000001d10003986 */ /* 0x0003e8000c101508 */
[----:B------:R3:W-:Y:S04]  /*48310*/  @P4 STG.E.U16 desc[UR8][R18.64], R2 ;  /* 0x0000000212004986 */ /* 0x0007e8000c101508 */
[----:B0-----:R-:W4:Y:S04]  /*48320*/  LDL.LU R9, [R1+0xf4] ;  /* 0x0000f40001097983 */ /* 0x001f280000300800 */
[----:B-1----:R-:W4:Y:S04]  /*48330*/  LDL R29, [R1+0x1ce4] ;  /* 0x001ce400011d7983 */ /* 0x002f280000100800 */
[----:B------:R-:W4:Y:S04]  /*48340*/  LDL R16, [R1+0x1ce0] ;  /* 0x001ce00001107983 */ /* 0x000f280000100800 */
[----:B------:R-:W4:Y:S04]  /*48350*/  LDL.LU R17, [R1+0x104] ;  /* 0x0001040001117983 */ /* 0x000f280000300800 */
[----:B---3--:R-:W3:Y:S04]  /*48360*/  LDL.LU R2, [R1+0x1dfc] ;  /* 0x001dfc0001027983 */ /* 0x008ee80000300800 */
[----:B------:R-:W3:Y:S04]  /*48370*/  LDL R18, [R1+0x1cdc] ;  /* 0x001cdc0001127983 */ /* 0x000ee80000100800 */
[----:B------:R-:W3:Y:S01]  /*48380*/  LDL R19, [R1+0x1ce8] ;  /* 0x001ce80001137983 */ /* 0x000ee20000100800 */
[----:B------:R-:W-:-:S02]  /*48390*/  VIADD R0, R0, 0xb ;  /* 0x0000000b00007836 */ /* 0x000fc40000000000 */
[C---:B------:R-:W-:Y:S01]  /*483a0*/  IMAD.WIDE R26, R3.reuse, 0x2, R10 ;  /* 0x00000002031a7825 */ /* 0x040fe200078e020a */
[----:B------:R0:W-:Y:S02]  /*483b0*/  @P5 STG.E.U16 desc[UR8][R24.64], R28 ;  /* 0x0000001c18005986 */ /* 0x0001e4000c101508 */
[----:B------:R-:W-:Y:S01]  /*483c0*/  ISETP.GE.AND P0, PT, R0, UR4, PT ;  /* 0x0000000400007c0c */ /* 0x000fe2000bf06270 */
[----:B------:R-:W-:Y:S01]  /*483d0*/  ULDC UR4, c[0x0][0x228] ;  /* 0x00008a0000047ab9 */ /* 0x000fe20000000800 */
[----:B0-----:R-:W-:Y:S01]  /*483e0*/  IMAD.WIDE R24, R3, 0x2, R6 ;  /* 0x0000000203187825 */ /* 0x001fe200078e0206 */
[----:B--2---:R-:W-:Y:S02]  /*483f0*/  PRMT R0, R13, 0x7632, R0 ;  /* 0x000076320d007816 */ /* 0x004fe40000000000 */
[----:B----4-:R-:W-:Y:S01]  /*48400*/  ISETP.LT.AND P3, PT, R29, UR12, !P1 ;  /* 0x0000000c1d007c0c */ /* 0x010fe2000cf61270 */
[----:B------:R0:W-:Y:S01]  /*48410*/  @P6 STG.E.U16 desc[UR8][R26.64], R17 ;  /* 0x000000111a006986 */ /* 0x0001e2000c101508 */
[----:B---3--:R-:W-:-:S02]  /*48420*/  ISETP.LT.AND P5, PT, R2, UR6, !P1 ;  /* 0x0000000602007c0c */ /* 0x008fc4000cfa1270 */
[----:B------:R-:W-:Y:S02]  /*48430*/  PRMT R8, R17, 0x7632, R8 ;  /* 0x0000763211087816 */ /* 0x000fe40000000008 */
[----:B------:R-:W-:Y:S01]  /*48440*/  ISETP.LT.AND P4, PT, R19, UR10, !P1 ;  /* 0x0000000a13007c0c */ /* 0x000fe2000cf81270 */
[----:B------:R1:W-:Y:S01]  /*48450*/  STL [R1+0x1de8], R2 ;  /* 0x001de80201007387 */ /* 0x0003e20000100800 */
[----:B------:R-:W-:Y:S01]  /*48460*/  ISETP.LT.AND P6, PT, R18, UR4, !P1 ;  /* 0x0000000412007c0c */ /* 0x000fe2000cfc1270 */
[----:B------:R-:W-:Y:S01]  /*48470*/  IMAD.WIDE R18, R3, 0x2, R20 ;  /* 0x0000000203127825 */ /* 0x000fe200078e0214 */
[----:B------:R-:W-:Y:S01]  /*48480*/  ISETP.LT.AND P1, PT, R16, UR14, !P1 ;  /* 0x0000000e10007c0c */ /* 0x000fe2000cf21270 */
[----:B------:R-:W-:Y:S01]  /*48490*/  ULDC UR4, c[0x0][0x228] ;  /* 0x00008a0000047ab9 */ /* 0x000fe20000000800 */
[----:B------:R-:W-:Y:S01]  /*484a0*/  PRMT R12, R9, 0x7632, R12 ;  /* 0x00007632090c7816 */ /* 0x000fe2000000000c */
[C---:B0-----:R-:W-:Y:S01]  /*484b0*/  IMAD.WIDE R16, R3.reuse, 0x2, R22 ;  /* 0x0000000203107825 */ /* 0x041fe200078e0216 */
[----:B------:R-:W-:Y:S01]  /*484c0*/  ULDC UR6, c[0x0][0x228] ;  /* 0x00008a0000067ab9 */ /* 0x000fe20000000800 */
[----:B------:R-:W-:Y:S01]  /*484d0*/  ULDC UR12, c[0x0][0x228] ;  /* 0x00008a00000c7ab9 */ /* 0x000fe20000000800 */
[----:B------:R-:W-:Y:S01]  /*484e0*/  ULDC UR10, c[0x0][0x228] ;  /* 0x00008a00000a7ab9 */ /* 0x000fe20000000800 */
[----:B-1----:R-:W2:Y:S01]  /*484f0*/  LDL.LU R2, [R1+0xd4] ;  /* 0x0000d40001027983 */ /* 0x002ea20000300800 */
[----:B------:R-:W-:Y:S01]  /*48500*/  IMAD.WIDE R26, R3, 0x2, R4 ;  /* 0x00000002031a7825 */ /* 0x000fe200078e0204 */
[----:B------:R-:W-:-:S02]  /*48510*/  ULDC UR14, c[0x0][0x228] ;  /* 0x00008a00000e7ab9 */ /* 0x000fc40000000800 */
        /* <DEDUP_REMOVED lines=19> */
[----:B----4-:R-:W-:Y:S02]  /*48650*/  ISETP.LT.AND P6, PT, R16, UR12, !P0 ;  /* 0x0000000c10007c0c */ /* 0x010fe4000c7c1270 */
[----:B---3--:R-:W-:Y:S01]  /*48660*/  ISETP.LT.AND P4, PT, R18, UR6, !P0 ;  /* 0x0000000612007c0c */ /* 0x008fe2000c781270 */
[----:B------:R-:W-:Y:S01]  /*48670*/  VIADD R0, R17, 0xc ;  /* 0x0000000c11007836 */ /* 0x000fe20000000000 */
        /* <DEDUP_REMOVED lines=10> */
[----:B------:R-:W-:Y:S01]  /*48720*/  ULDC UR10, c[0x0][0x228] ;  /* 0x00008a00000a7ab9 */ /* 0x000fe20000000800 */
[C---:B------:R-:W-:Y:S01]  /*48730*/  IMAD.WIDE R26, R3.reuse, 0x2, R22 ;  /* 0x00000002031a7825 */ /* 0x040fe200078e0216 */
        /* <DEDUP_REMOVED lines=14> */
[----:B------:R-:W-:-:S03]  /*48820*/  IMAD.WIDE R24, R3, 0x2, R6 ;  /* 0x0000000203187825 */ /* 0x000fc600078e0206 */
[----:B------:R-:W-:Y:S04]  /*48830*/  @P6 STG.E.U16 desc[UR8][R26.64], R29 ;  /* 0x0000001d1a006986 */ /* 0x000fe8000c101508 */
[----:B------:R0:W-:Y:S04]  /*48840*/  STL [R1+0x1dd0], R29 ;  /* 0x001dd01d01007387 */ /* 0x0001e80000100800 */
[----:B0-----:R-:W3:Y:S04]  /*48850*/  LDL R29, [R1+0xbf0] ;  /* 0x000bf000011d7983 */ /* 0x001ee80000100800 */
[----:B------:R0:W-:Y:S04]  /*48860*/  STL [R1+0x1dd8], R7 ;  /* 0x001dd80701007387 */ /* 0x0001e80000100800 */
[----:B0-----:R-:W3:Y:S01]  /*48870*/  LDL.LU R7, [R1+0x108] ;  /* 0x0001080001077983 */ /* 0x001ee20000300800 */
[----:B--2---:R-:W-:-:S02]  /*48880*/  PRMT R28, R13, 0x7632, R28 ;  /* 0x000076320d1c7816 */ /* 0x004fc4000000001c */
[----:B----4-:R-:W-:Y:S01]  /*48890*/  ISETP.LT.AND P5, PT, R2, UR4, !P0 ;  /* 0x0000000402007c0c */ /* 0x010fe2000c7a1270 */
[----:B------:R-:W-:Y:S01]  /*488a0*/  ULDC UR4, c[0x0][0x228] ;  /* 0x00008a0000047ab9 */ /* 0x000fe20000000800 */
[----:B---3--:R-:W-:Y:S02]  /*488b0*/  ISETP.LT.AND P4, PT, R19, UR6, !P0 ;  /* 0x0000000613007c0c */ /* 0x008fe4000c781270 */
[----:B------:R-:W-:Y:S01]  /*488c0*/  ISETP.LT.AND P3, PT, R16, UR10, !P0 ;  /* 0x0000000a10007c0c */ /* 0x000fe2000c761270 */
[----:B------:R-:W-:Y:S01]  /*488d0*/  IMAD.WIDE R18, R3, 0x2, R4 ;  /* 0x0000000203127825 */ /* 0x000fe200078e0204 */
[----:B------:R-:W-:Y:S01]  /*488e0*/  ISETP.LT.AND P6, PT, R0, UR4, !P1 ;  /* 0x0000000400007c0c */ /* 0x000fe2000cfc1270 */
[----:B------:R-:W-:Y:S01]  /*488f0*/  ULDC UR4, c[0x0][0x228] ;  /* 0x00008a0000047ab9 */ /* 0x000fe20000000800 */
[----:B------:R-:W-:Y:S01]  /*48900*/  ISETP.LT.AND P0, PT, R17, UR12, !P0 ;  /* 0x0000000c11007c0c */ /* 0x000fe2000c701270 */
[C---:B------:R-:W-:Y:S01]  /*48910*/  VIADD R0, R3.reuse, UR26 ;  /* 0x0000001a03007c36 */ /* 0x040fe20008000000 */
[----:B------:R-:W-:Y:S01]  /*48920*/  ULDC UR12, c[0x0][0x228] ;  /* 0x00008a00000c7ab9 */ /* 0x000fe20000000800 */
[----:B------:R-:W-:Y:S01]  /*48930*/  IMAD.WIDE R16, R3, 0x2, R14 ;  /* 0x0000000203107825 */ /* 0x000fe200078e020e */
[----:B------:R-:W-:Y:S01]  /*48940*/  ULDC UR6, c[0x0][0x228] ;  /* 0x00008a0000067ab9 */ /* 0x000fe20000000800 */
[----:B------:R-:W-:-:S02]  /*48950*/  ULDC UR10, c[0x0][0x228] ;  /* 0x00008a00000a7ab9 */ /* 0x000fc40000000800 */
[----:B------:R-:W-:Y:S01]  /*48960*/  IMAD.WIDE R26, R3, 0x2, R20 ;  /* 0x00000002031a7825 */ /* 0x000fe200078e0214 */
[----:B------:R-:W-:-:S04]  /*48970*/  PRMT R3, R9, 0x7632, R3 ;  /* 0x0000763209037816 */ /* 0x000fc80000000003 */
[----:B------:R0:W-:Y:S04]  /*48980*/  @P5 STG.E.U16 desc[UR8][R26.64], R13 ;  /* 0x0000000d1a005986 */ /* 0x0001e8000c101508 */
[----:B------:R1:W-:Y:S04]  /*48990*/  @P4 STG.E.U16 desc[UR8][R24.64], R28 ;  /* 0x0000001c18004986 */ /* 0x0003e8000c101508 */
[----:B------:R2:W-:Y:S04]  /*489a0*/  @P3 STG.E.U16 desc[UR8][R18.64], R9 ;  /* 0x0000000912003986 */ /* 0x0005e8000c101508 */
[----:B0-----:R-:W3:Y:S04]  /*489b0*/  LDL.LU R13, [R1+0x1de0] ;  /* 0x001de000010d7983 */ /* 0x001ee80000300800 */
[----:B-1----:R-:W4:Y:S04]  /*489c0*/  LDL R24, [R1+0x1cdc] ;  /* 0x001cdc0001187983 */ /* 0x002f280000100800 */
[----:B------:R-:W4:Y:S04]  /*489d0*/  LDL.LU R25, [R1+0x118] ;  /* 0x0001180001197983 */ /* 0x000f280000300800 */
[----:B--2---:R-:W2:Y:S04]  /*489e0*/  LDL.LU R9, [R1+0x1ddc] ;  /* 0x001ddc0001097983 */ /* 0x004ea80000300800 */
[----:B------:R-:W2:Y:S04]  /*489f0*/  LDL R18, [R1+0x1cd4] ;  /* 0x001cd40001127983 */ /* 0x000ea80000100800 */
[----:B------:R-:W2:Y:S04]  /*48a00*/  LDL R19, [R1+0x1cd8] ;  /* 0x001cd80001137983 */ /* 0x000ea80000100800 */
[----:B------:R4:W-:Y:S04]  /*48a10*/  @P0 STG.E.U16 desc[UR8][R16.64], R3 ;  /* 0x0000000310000986 */ /* 0x0009e8000c101508 */
[----:B------:R0:W-:Y:S01]  /*48a20*/  STL [R1+0x1dd4], R2 ;  /* 0x001dd40201007387 */ /* 0x0001e20000100800 */
[----:B---3--:R-:W-:Y:S01]  /*48a30*/  IMAD.WIDE R26, R0, 0x2, R12 ;  /* 0x00000002001a7825 */ /* 0x008fe200078e020c */
[----:B----4-:R-:W-:-:S02]  /*48a40*/  PRMT R3, R25, 0x7632, R3 ;  /* 0x0000763219037816 */ /* 0x010fc40000000003 */
[----:B--2---:R-:W-:Y:S01]  /*48a50*/  ISETP.LT.AND P3, PT, R18, UR4, !P1 ;  /* 0x0000000412007c0c */ /* 0x004fe2000cf61270 */
[----:B------:R-:W-:Y:S01]  /*48a60*/  IMAD.WIDE R16, R0, 0x2, R8 ;  /* 0x0000000200107825 */ /* 0x000fe200078e0208 */
[----:B------:R1:W-:Y:S01]  /*48a70*/  @P6 STG.E.U16 desc[UR8][R26.64], R25 ;  /* 0x000000191a006986 */ /* 0x0003e2000c101508 */
[----:B------:R-:W-:Y:S01]  /*48a80*/  ISETP.LT.AND P6, PT, R2, UR12, !P1 ;  /* 0x0000000c02007c0c */ /* 0x000fe2000cfc1270 */
[----:B------:R-:W-:Y:S01]  /*48a90*/  ULDC UR4, c[0x0][0x22c] ;  /* 0x00008b0000047ab9 */ /* 0x000fe20000000800 */
[----:B------:R-:W-:Y:S01]  /*48aa0*/  ISETP.LT.AND P4, PT, R19, UR6, !P1 ;  /* 0x0000000613007c0c */ /* 0x000fe2000cf81270 */
[----:B0-----:R-:W2:Y:S07]  /*48ab0*/  LDL.LU R2, [R1+0xe8] ;  /* 0x0000e80001027983 */ /* 0x001eae0000300800 */
[----:B------:R0:W-:Y:S01]  /*48ac0*/  @P3 STG.E.U16 desc[UR8][R16.64], R3 ;  /* 0x0000000310003986 */ /* 0x0001e2000c101508 */
[----:B-1----:R-:W-:Y:S01]  /*48ad0*/  VIADD R26, R29, 0xd ;  /* 0x0000000d1d1a7836 */ /* 0x002fe20000000000 */
[----:B------:R-:W-:Y:S01]  /*48ae0*/  ISETP.LT.AND P5, PT, R24, UR10, !P1 ;  /* 0x0000000a18007c0c */ /* 0x000fe2000cfa1270 */
[C---:B------:R-:W-:Y:S01]  /*48af0*/  IMAD.WIDE R18, R0.reuse, 0x2, R10 ;  /* 0x0000000200127825 */ /* 0x040fe200078e020a */
[----:B------:R-:W3:Y:S01]  /*48b00*/  LDL.LU R29, [R1+0xd8] ;  /* 0x0000d800011d7983 */ /* 0x000ee20000300800 */
[----:B------:R-:W-:Y:S01]  /*48b10*/  PRMT R28, R7, 0x7632, R28 ;  /* 0x00007632071c7816 */ /* 0x000fe2000000001c */
[----:B------:R-:W-:Y:S01]  /*48b20*/  ULDC UR6, c[0x0][0x228] ;  /* 0x00008a0000067ab9 */ /* 0x000fe20000000800 */
[----:B------:R-:W-:Y:S01]  /*48b30*/  IMAD.WIDE R24, R0, 0x2, R22 ;  /* 0x0000000200187825 */ /* 0x000fe200078e0216 */
[----:B------:R-:W-:Y:S01]  /*48b40*/  ISETP.GE.AND P0, PT, R26, UR4, PT ;  /* 0x000000041a007c0c */ /* 0x000fe2000bf06270 */
[----:B------:R1:W-:Y:S01]  /*48b50*/  @P4 STG.E.U16 desc[UR8][R18.64], R7 ;  /* 0x0000000712004986 */ /* 0x0003e2000c101508 */
[----:B------:R-:W-:Y:S01]  /*48b60*/  ULDC UR4, c[0x0][0x228] ;  /* 0x00008a0000047ab9 */ /* 0x000fe20000000800 */
[----:B------:R-:W-:Y:S01]  /*48b70*/  ULDC UR10, c[0x0][0x228] ;  /* 0x00008a00000a7ab9 */ /* 0x000fe20000000800 */
[----:B------:R-:W-:Y:S01]  /*48b80*/  ULDC UR12, c[0x0][0x228] ;  /* 0x00008a00000c7ab9 */ /* 0x000fe20000000800 */
[----:B0-----:R-:W4:Y:S01]  /*48b90*/  LDL.LU R16, [R1+0xf8] ;  /* 0x0000f80001107983 */ /* 0x001f220000300800 */
[----:B------:R-:W-:-:S03]  /*48ba0*/  IMAD.WIDE R26, R0, 0x2, R20 ;  /* 0x00000002001a7825 */ /* 0x000fc600078e0214 */
[----:B------:R-:W3:Y:S04]  /*48bb0*/  LDL R17, [R1+0x1ce4] ;  /* 0x001ce40001117983 */ /* 0x000ee80000100800 */
[----:B------:R-:W2:Y:S04]  /*48bc0*/  LDL R3, [R1+0x1cd4] ;  /* 0x001cd40001037983 */ /* 0x000ea80000100800 */
[----:B------:R0:W-:Y:S04]  /*48bd0*/  @P5 STG.E.U16 desc[UR8][R24.64], R28 ;  /* 0x0000001c18005986 */ /* 0x0001e8000c101508 */
[----:B-1----:R-:W3:Y:S04]  /*48be0*/  LDL.LU R7, [R1+0x1dd8] ;  /* 0x001dd80001077983 */ /* 0x002ee80000300800 */
[----:B------:R-:W3:Y:S04]  /*48bf0*/  LDL R19, [R1+0x1cd8] ;  /* 0x001cd80001137983 */ /* 0x000ee80000100800 */
[----:B0-----:R-:W3:Y:S04]  /*48c00*/  LDL R24, [R1+0x1ce0] ;  /* 0x001ce00001187983 */ /* 0x001ee80000100800 */
[----:B------:R-:W3:Y:S04]  /*48c10*/  LDL R25, [R1+0x1cd0] ;  /* 0x001cd00001197983 */ /* 0x000ee80000100800 */
[----:B----4-:R0:W-:Y:S04]  /*48c20*/  @P6 STG.E.U16 desc[UR8][R26.64], R16 ;  /* 0x000000101a006986 */ /* 0x0101e8000c101508 */
[----:B0-----:R-:W4:Y:S01]  /*48c30*/  LDL R27, [R1+0x1ce8] ;  /* 0x001ce800011b7983 */ /* 0x001f220000100800 */
[----:B------:R-:W-:-:S02]  /*48c40*/  PRMT R18, R16, 0x7632, R18 ;  /* 0x0000763210127816 */ /* 0x000fc40000000012 */
[----:B--2---:R-:W-:Y:S01]  /*48c50*/  ISETP.LT.AND P5, PT, R3, UR12, !P0 ;  /* 0x0000000c03007c0c */ /* 0x004fe2000c7a1270 */
[----:B------:R-:W-:Y:S01]  /*48c60*/  VIADD R3, R0, UR26 ;  /* 0x0000001a00037c36 */ /* 0x000fe20008000000 */
[----:B------:R-:W-:Y:S01]  /*48c70*/  PRMT R28, R2, 0x7632, R28 ;  /* 0x00007632021c7816 */ /* 0x000fe2000000001c */
[----:B------:R0:W-:Y:S01]  /*48c80*/  STL [R1+0x1dcc], R15 ;  /* 0x001dcc0f01007387 */ /* 0x0001e20000100800 */
[----:B------:R-:W-:Y:S01]  /*48c90*/  ULDC UR12, c[0x0][0x228] ;  /* 0x00008a00000c7ab9 */ /* 0x000fe20000000800 */
[----:B---3--:R-:W-:Y:S01]  /*48ca0*/  ISETP.LT.AND P6, PT, R25, UR10, !P0 ;  /* 0x0000000a19007c0c */ /* 0x008fe2000c7c1270 */
[----:B------:R-:W-:Y:S01]  /*48cb0*/  ULDC UR10, c[0x0][0x228] ;  /* 0x00008a00000a7ab9 */ /* 0x000fe20000000800 */
[----:B----4-:R-:W-:Y:S01]  /*48cc0*/  ISETP.LT.AND P4, PT, R27, UR4, !P1 ;  /* 0x000000041b007c0c */ /* 0x010fe2000cf81270 */
[----:B------:R-:W-:Y:S02]  /*48cd0*/  ULDC UR4, c[0x0][0x228] ;  /* 0x00008a0000047ab9 */ /* 0x000fe40000000800 */
[----:B------:R-:W-:Y:S01]  /*48ce0*/  ISETP.LT.AND P3, PT, R17, UR4, !P1 ;  /* 0x0000000411007c0c */ /* 0x000fe2000cf61270 */
[----:B------:R-:W-:Y:S01]  /*48cf0*/  IMAD.WIDE R16, R0, 0x2, R6 ;  /* 0x0000000200107825 */ /* 0x000fe200078e0206 */
[----:B------:R-:W-:Y:S01]  /*48d00*/  ISETP.LT.AND P1, PT, R24, UR6, !P1 ;  /* 0x0000000618007c0c */ /* 0x000fe2000cf21270 */
[----:B------:R-:W-:Y:S01]  /*48d10*/  ULDC UR4, c[0x0][0x228] ;  /* 0x00008a0000047ab9 */ /* 0x000fe20000000800 */
[----:B------:R-:W-:Y:S01]  /*48d20*/  ULDC UR6, c[0x0][0x228] ;  /* 0x00008a0000067ab9 */ /* 0x000fe20000000800 */
[----:B------:R-:W-:-:S04]  /*48d30*/  IMAD.WIDE R26, R0, 0x2, R4 ;  /* 0x00000002001a7825 */ /* 0x000fc800078e0204 */
[----:B------:R-:W-:Y:S01]  /*48d40*/  IMAD.WIDE R24, R0, 0x2, R14 ;  /* 0x0000000200187825 */ /* 0x000fe200078e020e */
[----:B------:R1:W-:Y:S01]  /*48d50*/  @P4 STG.E.U16 desc[UR8][R16.64], R18 ;  /* 0x0000001210004986 */ /* 0x0003e2000c101508 */
[----:B------:R-:W-:Y:S01]  /*48d60*/  ISETP.LT.AND P4, PT, R19, UR14, !P0 ;  /* 0x0000000e13007c0c */ /* 0x000fe2000c781270 */
[----:B------:R-:W-:Y:S02]  /*48d70*/  ULDC UR14, c[0x0][0x228] ;  /* 0x00008a00000e7ab9 */ /* 0x000fe40000000800 */
[----:B0-----:R-:W2:Y:S04]  /*48d80*/  LDL.LU R15, [R1+0xb8] ;  /* 0x0000b800010f7983 */ /* 0x001ea80000300800 */
[----:B------:R0:W-:Y:S01]  /*48d90*/  @P3 STG.E.U16 desc[UR8][R26.64], R2 ;  /* 0x000000021a003986 */ /* 0x0001e2000c101508 */
[----:B-1----:R-:W-:-:S03]  /*48da0*/  IMAD.WIDE R18, R3, 0x2, R12 ;  /* 0x0000000203127825 */ /* 0x002fc600078e020c */
[----:B------:R1:W-:Y:S01]  /*48db0*/  @P1 STG.E.U16 desc[UR8][R24.64], R28 ;  /* 0x0000001c18001986 */ /* 0x0003e2000c101508 */
[----:B------:R-:W-:-:S03]  /*48dc0*/  PRMT R0, R29, 0x7632, R0 ;  /* 0x000076321d007816 */ /* 0x000fc60000000000 */
[----:B------:R3:W-:Y:S04]  /*48dd0*/  @P6 STG.E.U16 desc[UR8][R18.64], R29 ;  /* 0x0000001d12006986 */ /* 0x0007e8000c101508 */
[----:B0-----:R-:W4:Y:S04]  /*48de0*/  LDL.LU R2, [R1+0x1dd4] ;  /* 0x001dd40001027983 */ /* 0x001f280000300800 */
[----:B-1----:R-:W2:Y:S04]  /*48df0*/  LDL R28, [R1+0x1ce4] ;  /* 0x001ce400011c7983 */ /* 0x002ea80000100800 */
[----:B------:R-:W4:Y:S04]  /*48e00*/  LDL.LU R24, [R1+0xc8] ;  /* 0x0000c80001187983 */ /* 0x000f280000300800 */
[----:B------:R-:W2:Y:S04]  /*48e10*/  LDL R25, [R1+0xbf0] ;  /* 0x000bf00001197983 */ /* 0x000ea80000100800 */
[----:B---3--:R-:W3:Y:S04]  /*48e20*/  LDL.LU R29, [R1+0x1dd0] ;  /* 0x001dd000011d7983 */ /* 0x008ee80000300800 */
[----:B------:R-:W3:Y:S04]  /*48e30*/  LDL R18, [R1+0x1cdc] ;  /* 0x001cdc0001127983 */ /* 0x000ee80000100800 */
[----:B------:R-:W3:Y:S01]  /*48e40*/  LDL R19, [R1+0x1ce8] ;  /* 0x001ce80001137983 */ /* 0x000ee20000100800 */
[----:B------:R-:W-:-:S04]  /*48e50*/  IMAD.WIDE R16, R3, 0x2, R8 ;  /* 0x0000000203107825 */ /* 0x000fc800078e0208 */
[C---:B------:R-:W-:Y:S01]  /*48e60*/  IMAD.WIDE R26, R3.reuse, 0x2, R10 ;  /* 0x00000002031a7825 */ /* 0x040fe200078e020a */
[----:B------:R0:W-:Y:S03]  /*48e70*/  @P5 STG.E.U16 desc[UR8][R16.64], R0 ;  /* 0x0000000010005986 */ /* 0x0001e6000c101508 */
[----:B0-----:R-:W-:Y:S01]  /*48e80*/  IMAD.WIDE R16, R3, 0x2, R22 ;  /* 0x0000000203107825 */ /* 0x001fe200078e0216 */
[----:B----4-:R0:W-:Y:S01]  /*48e90*/  @P4 STG.E.U16 desc[UR8][R26.64], R24 ;  /* 0x000000181a004986 */ /* 0x0101e2000c101508 */
[----:B------:R-:W-:Y:S01]  /*48ea0*/  ISETP.LT.AND P4, PT, R2, UR6, !P0 ;  /* 0x0000000602007c0c */ /* 0x000fe2000c781270 */
[----:B------:R-:W-:Y:S01]  /*48eb0*/  ULDC UR6, c[0x0][0x228] ;  /* 0x00008a0000067ab9 */ /* 0x000fe20000000800 */
[----:B--2---:R-:W-:Y:S01]  /*48ec0*/  ISETP.LT.AND P6, PT, R28, UR12, !P0 ;  /* 0x0000000c1c007c0c */ /* 0x004fe2000c7c1270 */
[----:B------:R-:W-:Y:S01]  /*48ed0*/  VIADD R28, R25, 0xe ;  /* 0x0000000e191c7836 */ /* 0x000fe20000000000 */
[----:B---3--:R-:W-:Y:S01]  /*48ee0*/  ISETP.LT.AND P3, PT, R18, UR4, !P0 ;  /* 0x0000000412007c0c */ /* 0x008fe2000c761270 */
[----:B------:R-:W-:Y:S01]  /*48ef0*/  ULDC UR4, c[0x0][0x22c] ;  /* 0x00008b0000047ab9 */ /* 0x000fe20000000800 */
[----:B------:R-:W-:-:S02]  /*48f00*/  PRMT R0, R24, 0x7632, R0 ;  /* 0x0000763218007816 */ /* 0x000fc40000000000 */
[----:B------:R-:W-:Y:S01]  /*48f10*/  ISETP.LT.AND P5, PT, R19, UR10, !P0 ;  /* 0x0000000a13007c0c */ /* 0x000fe2000c7a1270 */
[----:B------:R-:W-:Y:S01]  /*48f20*/  IMAD.WIDE R18, R3, 0x2, R20 ;  /* 0x0000000203127825 */ /* 0x000fe200078e0214 */
[----:B------:R1:W-:Y:S01]  /*48f30*/  STL [R1+0x1dc8], R2 ;  /* 0x001dc80201007387 */ /* 0x0003e20000100800 */
[----:B------:R-:W-:Y:S01]  /*48f40*/  ISETP.GE.AND P1, PT, R28, UR4, PT ;  /* 0x000000041c007c0c */ /* 0x000fe2000bf26270 */
[----:B------:R-:W-:Y:S01]  /*48f50*/  ULDC UR4, c[0x0][0x228] ;  /* 0x00008a0000047ab9 */ /* 0x000fe20000000800 */
[----:B------:R-:W-:Y:S01]  /*48f60*/  PRMT R29, R15, 0x7632, R29 ;  /* 0x000076320f1d7816 */ /* 0x000fe2000000001d */
[C---:B0-----:R-:W-:Y:S01]  /*48f70*/  IMAD.WIDE R24, R3.reuse, 0x2, R6 ;  /* 0x0000000203187825 */ /* 0x041fe200078e0206 */
[----:B------:R-:W-:Y:S01]  /*48f80*/  ULDC UR10, c[0x0][0x228] ;  /* 0x00008a00000a7ab9 */ /* 0x000fe20000000800 */
[----:B------:R-:W-:Y:S01]  /*48f90*/  ULDC UR12, c[0x0][0x228] ;  /* 0x00008a00000c7ab9 */ /* 0x000fe20000000800 */
[----:B------:R0:W-:Y:S04]  /*48fa0*/  @P3 STG.E.U16 desc[UR8][R16.64], R0 ;  /* 0x0000000010003986 */ /* 0x0001e8000c101508 */
[----:B-1----:R-:W2:Y:S04]  /*48fb0*/  LDL.LU R2, [R1+0x11c] ;  /* 0x00011c0001027983 */ /* 0x002ea80000300800 */
[----:B------:R-:W3:Y:S04]  /*48fc0*/  LDL R28, [R1+0xbf0] ;  /* 0x000bf000011c7983 */ /* 0x000ee80000100800 */
[----:B0-----:R-:W4:Y:S04]  /*48fd0*/  LDL R0, [R1+0x1cd4] ;  /* 0x001cd40001007983 */ /* 0x001f280000100800 */
[----:B------:R-:W2:Y:S04]  /*48fe0*/  LDL R16, [R1+0x1cd8] ;  /* 0x001cd80001107983 */ /* 0x000ea80000100800 */
[----:B------:R-:W2:Y:S04]  /*48ff0*/  LDL.LU R17, [R1+0xa8] ;  /* 0x0000a80001117983 */ /* 0x000ea80000300800 */
[----:B------:R0:W-:Y:S04]  /*49000*/  @P4 STG.E.U16 desc[UR8][R18.64], R15 ;  /* 0x0000000f12004986 */ /* 0x0001e8000c101508 */
[----:B0-----:R-:W2:Y:S04]  /*49010*/  LDL.LU R15, [R1+0x1dcc] ;  /* 0x001dcc00010f7983 */ /* 0x001ea80000300800 */
[----:B------:R-:W2:Y:S04]  /*49020*/  LDL R18, [R1+0x1ce0] ;  /* 0x001ce00001127983 */ /* 0x000ea80000100800 */
[----:B------:R-:W2:Y:S01]  /*49030*/  LDL R19, [R1+0x1cd0] ;  /* 0x001cd00001137983 */ /* 0x000ea20000100800 */
[----:B------:R-:W-:-:S03]  /*49040*/  IMAD.WIDE R26, R3, 0x2, R4 ;  /* 0x00000002031a7825 */ /* 0x000fc600078e0204 */
[----:B------:R0:W-:Y:S04]  /*49050*/  @P5 STG.E.U16 desc[UR8][R24.64], R29 ;  /* 0x0000001d18005986 */ /* 0x0001e8000c101508 */
[----:B------:R-:W-:Y:S04]  /*49060*/  STL [R1+0x1dbc], R12 ;  /* 0x001dbc0c01007387 */ /* 0x000fe80000100800 */
[----:B------:R-:W-:Y:S01]  /*49070*/  STL [R1+0x1db8], R13 ;  /* 0x001db80d01007387 */ /* 0x000fe20000100800 */
[----:B---3--:R-:W-:Y:S01]  /*49080*/  VIADD R28, R28, 0xf ;  /* 0x0000000f1c1c7836 */ /* 0x008fe20000000000 */
[----:B----4-:R-:W-:Y:S01]  /*49090*/  ISETP.LT.AND P5, PT, R0, UR10, !P1 ;  /* 0x0000000a00007c0c */ /* 0x010fe2000cfa1270 */
[----:B------:R-:W-:Y:S01]  /*490a0*/  VIADD R0, R3, UR26 ;  /* 0x0000001a03007c36 */ /* 0x000fe20008000000 */
[----:B------:R-:W-:Y:S01]  /*490b0*/  ULDC UR10, c[0x0][0x228] ;  /* 0x00008a00000a7ab9 */ /* 0x000fe20000000800 */
[----:B--2---:R1:W-:Y:S01]  /*490c0*/  @P6 STG.E.U16 desc[UR8][R26.64], R17 ;  /* 0x000000111a006986 */ /* 0x0043e2000c101508 */
[----:B------:R-:W-:-:S02]  /*490d0*/  ISETP.LT.AND P6, PT, R16, UR12, !P1 ;  /* 0x0000000c10007c0c */ /* 0x000fc4000cfc1270 */
[----:B0-----:R-:W-:Y:S01]  /*490e0*/  PRMT R29, R17, 0x7632, R29 ;  /* 0x00007632111d7816 */ /* 0x001fe2000000001d */
[----:B------:R-:W-:Y:S01]  /*490f0*/  IMAD.WIDE R24, R0, 0x2, R8 ;  /* 0x0000000200187825 */ /* 0x000fe200078e0208 */
[----:B------:R-:W-:Y:S01]  /*49100*/  ULDC UR12, c[0x0][0x228] ;  /* 0x00008a00000c7ab9 */ /* 0x000fe20000000800 */
[----:B------:R-:W-:Y:S02]  /*49110*/  ISETP.LT.AND P3, PT, R18, UR4, !P0 ;  /* 0x0000000412007c0c */ /* 0x000fe4000c761270 */
[----:B------:R-:W-:Y:S01]  /*49120*/  ISETP.LT.AND P4, PT, R19, UR6, !P1 ;  /* 0x0000000613007c0c */ /* 0x000fe2000cf81270 */
[----:B-1----:R-:W-:Y:S01]  /*49130*/  IMAD.WIDE R16, R3, 0x2, R14 ;  /* 0x0000000203107825 */ /* 0x002fe200078e020e */
[----:B------:R-:W-:Y:S01]  /*49140*/  ULDC UR4, c[0x0][0x22c] ;  /* 0x00008b0000047ab9 */ /* 0x000fe20000000800 */
[----:B------:R-:W-:Y:S02]  /*49150*/  ULDC UR6, c[0x0][0x228] ;  /* 0x00008a0000067ab9 */ /* 0x000fe40000000800 */
[----:B------:R-:W-:-:S02]  /*49160*/  IMAD.WIDE R18, R0, 0x2, R12 ;  /* 0x0000000200127825 */ /* 0x000fc400078e020c */
[----:B------:R-:W2:Y:S01]  /*49170*/  LDL.LU R13, [R1+0xec] ;  /* 0x0000ec00010d7983 */ /* 0x000ea20000300800 */
[----:B------:R-:W-:Y:S01]  /*49180*/  ISETP.GE.AND P0, PT, R28, UR4, PT ;  /* 0x000000041c007c0c */ /* 0x000fe2000bf06270 */
[----:B------:R-:W-:Y:S01]  /*49190*/  IMAD.WIDE R26, R0, 0x2, R10 ;  /* 0x00000002001a7825 */ /* 0x000fe200078e020a */
[----:B------:R-:W-:Y:S01]  /*491a0*/  PRMT R3, R2, 0x7632, R3 ;  /* 0x0000763202037816 */ /* 0x000fe20000000003 */
[----:B------:R-:W-:Y:S01]  /*491b0*/  STL [R1+0x1dc4], R8 ;  /* 0x001dc40801007387 */ /* 0x000fe20000100800 */
[----:B------:R-:W-:-:S03]  /*491c0*/  ULDC UR4, c[0x0][0x228] ;  /* 0x00008a0000047ab9 */ /* 0x000fc60000000800 */
        /* <DEDUP_REMOVED lines=12> */
[----:B--2---:R-:W-:Y:S01]  /*49290*/  @P6 STG.E.U16 desc[UR8][R26.64], R28 ;  /* 0x0000001c1a006986 */ /* 0x004fe2000c101508 */
[----:B----4-:R-:W-:Y:S01]  /*492a0*/  ISETP.LT.AND P4, PT, R29, UR10, !P1 ;  /* 0x0000000a1d007c0c */ /* 0x010fe2000cf81270 */
[----:B------:R-:W-:Y:S01]  /*492b0*/  ULDC UR10, c[0x0][0x228] ;  /* 0x00008a00000a7ab9 */ /* 0x000fe20000000800 */
[----:B------:R-:W-:Y:S02]  /*492c0*/  PRMT R8, R28, 0x7632, R8 ;  /* 0x000076321c087816 */ /* 0x000fe40000000008 */
[----:B------:R-:W-:Y:S01]  /*492d0*/  ISETP.LT.AND P3, PT, R16, UR12, !P1 ;  /* 0x0000000c10007c0c */ /* 0x000fe2000cf61270 */
[----:B------:R-:W-:Y:S01]  /*492e0*/  ULDC UR12, c[0x0][0x228] ;  /* 0x00008a00000c7ab9 */ /* 0x000fe20000000800 */
[----:B---3--:R-:W-:Y:S02]  /*492f0*/  ISETP.LT.AND P5, PT, R2, UR6, !P1 ;  /* 0x0000000602007c0c */ /* 0x008fe4000cfa1270 */
[----:B------:R-:W-:Y:S01]  /*49300*/  ISETP.LT.AND P6, PT, R19, UR4, !P1 ;  /* 0x0000000413007c0c */ /* 0x000fe2000cfc1270 */
[----:B------:R0:W-:Y:S01]  /*49310*/  STL [R1+0x1db4], R2 ;  /* 0x001db40201007387 */ /* 0x0001e20000100800 */
[----:B------:R-:W-:Y:S01]  /*49320*/  ISETP.LT.AND P1, PT, R17, UR14, !P1 ;  /* 0x0000000e11007c0c */ /* 0x000fe2000cf21270 */
[C---:B------:R-:W-:Y:S01]  /*49330*/  IMAD.WIDE R16, R0.reuse, 0x2, R22 ;  /* 0x0000000200107825 */ /* 0x040fe200078e0216 */
[----:B------:R-:W-:Y:S01]  /*49340*/  PRMT R12, R9, 0x7632, R12 ;  /* 0x00007632090c7816 */ /* 0x000fe2000000000c */
[----:B------:R-:W-:Y:S01]  /*49350*/  ULDC UR4, c[0x0][0x228] ;  /* 0x00008a0000047ab9 */ /* 0x000fe20000000800 */
[----:B------:R-:W-:Y:S01]  /*49360*/  PRMT R3, R13, 0x7632, R3 ;  /* 0x000076320d037816 */ /* 0x000fe20000000003 */
[C---:B------:R-:W-:Y:S01]  /*49370*/  IMAD.WIDE R18, R0.reuse, 0x2, R20 ;  /* 0x0000000200127825 */ /* 0x040fe200078e0214 */
[----:B------:R-:W-:Y:S01]  /*49380*/  ULDC UR6, c[0x0][0x228] ;  /* 0x00008a0000067ab9 */ /* 0x000fe20000000800 */
[----:B------:R-:W-:Y:S01]  /*49390*/  ULDC UR14, c[0x0][0x228] ;  /* 0x00008a00000e7ab9 */ /* 0x000fe20000000800 */
[----:B0-----:R-:W2:Y:S04]  /*493a0*/  LDL.LU R2, [R1+0xdc] ;  /* 0x0000dc0001027983 */ /* 0x001ea80000300800 */
        /* <DEDUP_REMOVED lines=10> */
[----:B------:R0:W-:Y:S01]  /*49450*/  @P4 STG.E.U16 desc[UR8][R24.64], R12 ;  /* 0x0000000c18004986 */ /* 0x0001e2000c101508 */
[----:B------:R-:W-:-:S03]  /*49460*/  IMAD.WIDE R26, R0, 0x2, R4 ;  /* 0x00000002001a7825 */ /* 0x000fc600078e0204 */
[----:B0-----:R-:W3:Y:S04]  /*49470*/  LDL.LU R12, [R1+0x1dbc] ;  /* 0x001dbc00010c7983 */ /* 0x001ee80000300800 */
[----:B------:R-:W3:Y:S04]  /*49480*/  LDL R25, [R1+0x1cd0] ;  /* 0x001cd00001197983 */ /* 0x000ee80000100800 */
[----:B------:R0:W-:Y:S04]  /*49490*/  @P3 STG.E.U16 desc[UR8][R26.64], R13 ;  /* 0x0000000d1a003986 */ /* 0x0001e8000c101508 */
[----:B0-----:R-:W3:Y:S01]  /*494a0*/  LDL.LU R13, [R1+0x1db8] ;  /* 0x001db800010d7983 */ /* 0x001ee20000300800 */
[----:B------:R-:W-:-:S05]  /*494b0*/  IMAD.WIDE R28, R0, 0x2, R14 ;  /* 0x00000002001c7825 */ /* 0x000fca00078e020e */
[----:B------:R0:W-:Y:S02]  /*494c0*/  @P1 STG.E.U16 desc[UR8][R28.64], R3 ;  /* 0x000000031c001986 */ /* 0x0001e4000c101508 */
[----:B0-----:R-:W-:Y:S01]  /*494d0*/  VIADD R3, R0, UR26 ;  /* 0x0000001a00037c36 */ /* 0x001fe20008000000 */
[----:B--2---:R-:W-:Y:S02]  /*494e0*/  PRMT R28, R2, 0x7632, R28 ;  /* 0x00007632021c7816 */ /* 0x004fe4000000001c */
[----:B----4-:R-:W-:Y:S01]  /*494f0*/  ISETP.LT.AND P6, PT, R16, UR12, !P0 ;  /* 0x0000000c10007c0c */ /* 0x010fe2000c7c1270 */
[----:B------:R-:W-:Y:S01]  /*49500*/  VIADD R0, R17, 0x10 ;  /* 0x0000001011007836 */ /* 0x000fe20000000000 */
[----:B---3--:R-:W-:Y:S01]  /*49510*/  ISETP.LT.AND P4, PT, R18, UR6, !P0 ;  /* 0x0000000612007c0c */ /* 0x008fe2000c781270 */
[----:B------:R-:W-:Y:S01]  /*49520*/  ULDC UR6, c[0x0][0x228] ;  /* 0x00008a0000067ab9 */ /* 0x000fe20000000800 */
[----:B------:R-:W-:Y:S01]  /*49530*/  ISETP.LT.AND P5, PT, R19, UR10, !P0 ;  /* 0x0000000a13007c0c */ /* 0x000fe2000c7a1270 */
[----:B------:R-:W-:Y:S01]  /*49540*/  IMAD.WIDE R18, R3, 0x2, R8 ;  /* 0x0000000203127825 */ /* 0x000fe200078e0208 */
[----:B------:R-:W-:Y:S01]  /*49550*/  ISETP.LT.AND P3, PT, R25, UR4, !P0 ;  /* 0x0000000419007c0c */ /* 0x000fe2000c761270 */
[----:B------:R-:W-:Y:S01]  /*49560*/  ULDC UR4, c[0x0][0x22c] ;  /* 0x00008b0000047ab9 */ /* 0x000fe20000000800 */
[----:B------:R-:W-:Y:S01]  /*49570*/  PRMT R29, R21, 0x7632, R29 ;  /* 0x00007632151d7816 */ /* 0x000fe2000000001d */
[----:B------:R-:W-:Y:S01]  /*49580*/  ULDC UR10, c[0x0][0x228] ;  /* 0x00008a00000a7ab9 */ /* 0x000fe20000000800 */
[----:B------:R-:W-:Y:S01]  /*49590*/  ISETP.GE.AND P1, PT, R0, UR4, PT ;  /* 0x0000000400007c0c */ /* 0x000fe2000bf26270 */
[----:B------:R-:W-:Y:S01]  /*495a0*/  IMAD.WIDE R24, R3, 0x2, R10 ;  /* 0x0000000203187825 */ /* 0x000fe200078e020a */
[----:B------:R-:W-:Y:S01]  /*495b0*/  ULDC UR4, c[0x0][0x228] ;  /* 0x00008a0000047ab9 */ /* 0x000fe20000000800 */
[----:B------:R-:W-:-:S02]  /*495c0*/  ULDC UR12, c[0x0][0x228] ;  /* 0x00008a00000c7ab9 */ /* 0x000fc40000000800 */
[C---:B------:R-:W-:Y:S01]  /*495d0*/  IMAD.WIDE R16, R3.reuse, 0x2, R12 ;  /* 0x0000000203107825 */ /* 0x040fe200078e020c */
[----:B------:R0:W-:Y:S04]  /*495e0*/  STL [R1+0x1dac], R13 ;  /* 0x001dac0d01007387 */ /* 0x0001e80000100800 */
[----:B------:R-:W-:Y:S04]  /*495f0*/  @P3 STG.E.U16 desc[UR8][R16.64], R2 ;  /* 0x0000000210003986 */ /* 0x000fe8000c101508 */
[----:B0-----:R-:W2:Y:S04]  /*49600*/  LDL.LU R13, [R1+0xbc] ;  /* 0x0000bc00010d7983 */ /* 0x001ea80000300800 */
[----:B------:R0:W-:Y:S04]  /*49610*/  STL [R1+0x1da8], R9 ;  /* 0x001da80901007387 */ /* 0x0001e80000100800 */
[----:B------:R1:W-:Y:S04]  /*49620*/  @P4 STG.E.U16 desc[UR8][R18.64], R28 ;  /* 0x0000001c12004986 */ /* 0x0003e8000c101508 */
[----:B0-----:R-:W3:Y:S04]  /*49630*/  LDL.LU R9, [R1+0xac] ;  /* 0x0000ac0001097983 */ /* 0x001ee80000300800 */
[----:B------:R-:W4:Y:S04]  /*49640*/  LDL R0, [R1+0x1cd0] ;  /* 0x001cd00001007983 */ /* 0x000f280000100800 */
[----:B------:R-:W3:Y:S04]  /*49650*/  LDL.LU R2, [R1+0x1db4] ;  /* 0x001db40001027983 */ /* 0x000ee80000300800 */
[----:B-1----:R-:W4:Y:S04]  /*49660*/  LDL R19, [R1+0x1ce8] ;  /* 0x001ce80001137983 */ /* 0x002f280000100800 */
[----:B------:R-:W4:Y:S04]  /*49670*/  LDL R16, [R1+0x1ce4] ;  /* 0x001ce40001107983 */ /* 0x000f280000100800 */
[----:B------:R-:W4:Y:S04]  /*49680*/  LDL R17, [R1+0x1ce0] ;  /* 0x001ce00001117983 */ /* 0x000f280000100800 */
[----:B------:R0:W-:Y:S04]  /*49690*/  @P5 STG.E.U16 desc[UR8][R24.64], R21 ;  /* 0x0000001518005986 */ /* 0x0001e8000c101508 */
[----:B0-----:R-:W4:Y:S01]  /*496a0*/  LDL.LU R21, [R1+0x1db0] ;  /* 0x001db00001157983 */ /* 0x001f220000300800 */
[----:B------:R-:W-:-:S05]  /*496b0*/  IMAD.WIDE R26, R3, 0x2, R22 ;  /* 0x00000002031a7825 */ /* 0x000fca00078e0216 */
[----:B------:R-:W-:Y:S01]  /*496c0*/  @P6 STG.E.U16 desc[UR8][R26.64], R29 ;  /* 0x0000001d1a006986 */ /* 0x000fe2000c101508 */
[----:B------:R-:W-:-:S03]  /*496d0*/  IMAD.WIDE R24, R3, 0x2, R6 ;  /* 0x0000000203187825 */ /* 0x000fc600078e0206 */
[----:B------:R0:W-:Y:S04]  /*496e0*/  STL [R1+0x1d9c], R29 ;  /* 0x001d9c1d01007387 */ /* 0x0001e80000100800 */
[----:B0-----:R-:W4:Y:S04]  /*496f0*/  LDL R29, [R1+0xbf0] ;  /* 0x000bf000011d7983 */ /* 0x001f280000100800 */
[----:B------:R0:W-:Y:S04]  /*49700*/  STL [R1+0x1da4], R7 ;  /* 0x001da40701007387 */ /* 0x0001e80000100800 */
[----:B0-----:R-:W4:Y:S01]  /*49710*/  LDL.LU R7, [R1+0x80] ;  /* 0x0000800001077983 */ /* 0x001f220000300800 */
[----:B--2---:R-:W-:-:S02]  /*49720*/  PRMT R28, R13, 0x7632, R28 ;  /* 0x000076320d1c7816 */ /* 0x004fc4000000001c */
[----:B---3--:R-:W-:Y:S01]  /*49730*/  ISETP.LT.AND P5, PT, R2, UR4, !P0 ;  /* 0x0000000402007c0c */ /* 0x008fe2000c7a1270 */
[----:B------:R-:W-:Y:S01]  /*49740*/  ULDC UR4, c[0x0][0x228] ;  /* 0x00008a0000047ab9 */ /* 0x000fe20000000800 */
[----:B----4-:R-:W-:Y:S02]  /*49750*/  ISETP.LT.AND P4, PT, R19, UR6, !P0 ;  /* 0x0000000613007c0c */ /* 0x010fe4000c781270 */
        /* <DEDUP_REMOVED lines=196> */
[----:B---3--:R-:W-:Y:S02]  /*4a3a0*/  ISETP.LT.AND P4, PT, R18, UR6, !P0 ;  /* 0x0000000612007c0c */ /* 0x008fe4000c781270 */
[----:B------:R-:W-:Y:S01]  /*4a3b0*/  ISETP.LT.AND P5, PT, R19, UR10, !P0 ;  /* 0x0000000a13007c0c */ /* 0x000fe2000c7a1270 */
[----:B------:R-:W-:Y:S01]  /*4a3c0*/  IMAD.WIDE R18, R3, 0x2, R8 ;  /* 0x0000000203127825 */ /* 0x000fe200078e0208 */
[----:B------:R-:W-:Y:S01]  /*4a3d0*/  PRMT R29, R21, 0x7632, R29 ;  /* 0x00007632151d7816 */ /* 0x000fe2000000001d */
[----:B------:R-:W-:Y:S01]  /*4a3e0*/  ULDC UR6, c[0x0][0x228] ;  /* 0x00008a0000067ab9 */ /* 0x000fe20000000800 */
[----:B------:R-:W-:Y:S01]  /*4a3f0*/  ULDC UR10, c[0x0][0x228] ;  /* 0x00008a00000a7ab9 */ /* 0x000fe20000000800 */
[----:B------:R-:W-:Y:S01]  /*4a400*/  ISETP.LT.AND P1, PT, R25, UR4, !P0 ;  /* 0x0000000419007c0c */ /* 0x000fe2000c721270 */
[----:B------:R-:W-:Y:S01]  /*4a410*/  ULDC UR4, c[0x0][0x22c] ;  /* 0x00008b0000047ab9 */ /* 0x000fe20000000800 */
[----:B------:R0:W-:Y:S01]  /*4a420*/  STL [R1+0x1d78], R13 ;  /* 0x001d780d01007387 */ /* 0x0001e20000100800 */
[----:B------:R-:W-:Y:S01]  /*4a430*/  IMAD.WIDE R16, R3, 0x2, R12 ;  /* 0x0000000203107825 */ /* 0x000fe200078e020c */
[----:B------:R-:W-:Y:S01]  /*4a440*/  ISETP.GE.AND P3, PT, R0, UR4, PT ;  /* 0x0000000400007c0c */ /* 0x000fe2000bf66270 */
[----:B------:R-:W-:Y:S01]  /*4a450*/  ULDC UR4, c[0x0][0x228] ;  /* 0x00008a0000047ab9 */ /* 0x000fe20000000800 */
[----:B------:R-:W-:-:S07]  /*4a460*/  ULDC UR12, c[0x0][0x228] ;  /* 0x00008a00000c7ab9 */ /* 0x000fce0000000800 */
[----:B------:R-:W-:Y:S04]  /*4a470*/  @P1 STG.E.U16 desc[UR8][R16.64], R2 ;  /* 0x0000000210001986 */ /* 0x000fe8000c101508 */
[----:B0-----:R-:W2:Y:S04]  /*4a480*/  LDL.LU R13, [R1+0x34] ;  /* 0x00003400010d7983 */ /* 0x001ea80000300800 */
[----:B------:R0:W-:Y:S01]  /*4a490*/  STL [R1+0x1d74], R9 ;  /* 0x001d740901007387 */ /* 0x0001e20000100800 */
[----:B------:R-:W-:-:S03]  /*4a4a0*/  IMAD.WIDE R24, R3, 0x2, R10 ;  /* 0x0000000203187825 */ /* 0x000fc600078e020a */
[----:B0-----:R-:W3:Y:S04]  /*4a4b0*/  LDL.LU R9, [R1+0x24] ;  /* 0x0000240001097983 */ /* 0x001ee80000300800 */
[----:B------:R-:W4:Y:S04]  /*4a4c0*/  LDL R0, [R1+0x1cd0] ;  /* 0x001cd00001007983 */ /* 0x000f280000100800 */
[----:B------:R-:W3:Y:S04]  /*4a4d0*/  LDL.LU R2, [R1+0x1d80] ;  /* 0x001d800001027983 */ /* 0x000ee80000300800 */
[----:B------:R0:W-:Y:S04]  /*4a4e0*/  @P4 STG.E.U16 desc[UR8][R18.64], R28 ;  /* 0x0000001c12004986 */ /* 0x0001e8000c101508 */
[----:B------:R-:W4:Y:S04]  /*4a4f0*/  LDL R16, [R1+0x1ce4] ;  /* 0x001ce40001107983 */ /* 0x000f280000100800 */
[----:B------:R-:W4:Y:S04]  /*4a500*/  LDL R17, [R1+0x1ce0] ;  /* 0x001ce00001117983 */ /* 0x000f280000100800 */
[----:B0-----:R-:W4:Y:S04]  /*4a510*/  LDL R19, [R1+0x1ce8] ;  /* 0x001ce80001137983 */ /* 0x001f280000100800 */
[----:B------:R0:W-:Y:S04]  /*4a520*/  @P5 STG.E.U16 desc[UR8][R24.64], R21 ;  /* 0x0000001518005986 */ /* 0x0001e8000c101508 */
[----:B0-----:R-:W4:Y:S01]  /*4a530*/  LDL.LU R21, [R1+0x1d7c] ;  /* 0x001d7c0001157983 */ /* 0x001f220000300800 */
[----:B------:R-:W-:-:S05]  /*4a540*/  IMAD.WIDE R26, R3, 0x2, R22 ;  /* 0x00000002031a7825 */ /* 0x000fca00078e0216 */
[----:B------:R-:W-:Y:S01]  /*4a550*/  @P6 STG.E.U16 desc[UR8][R26.64], R29 ;  /* 0x0000001d1a006986 */ /* 0x000fe2000c101508 */
[----:B------:R-:W-:-:S03]  /*4a560*/  IMAD.WIDE R24, R3, 0x2, R6 ;  /* 0x0000000203187825 */ /* 0x000fc600078e0206 */
[----:B------:R0:W-:Y:S04]  /*4a570*/  STL [R1+0x1d68], R29 ;  /* 0x001d681d01007387 */ /* 0x0001e80000100800 */
[----:B0-----:R-:W4:Y:S04]  /*4a580*/  LDL.LU R29, [R1+0x98] ;  /* 0x00009800011d7983 */ /* 0x001f280000300800 */
[----:B------:R0:W-:Y:S04]  /*4a590*/  STL [R1+0x1d70], R7 ;  /* 0x001d700701007387 */ /* 0x0001e80000100800 */
[----:B0-----:R-:W4:Y:S01]  /*4a5a0*/  LDL.LU R7, [R1+0x88] ;  /* 0x0000880001077983 */ /* 0x001f220000300800 */
[----:B--2---:R-:W-:-:S02]  /*4a5b0*/  PRMT R28, R13, 0x7632, R28 ;  /* 0x000076320d1c7816 */ /* 0x004fc4000000001c */
[----:B---3--:R-:W-:Y:S01]  /*4a5c0*/  ISETP.LT.AND P5, PT, R2, UR4, !P0 ;  /* 0x0000000402007c0c */ /* 0x008fe2000c7a1270 */
[----:B------:R-:W-:Y:S01]  /*4a5d0*/  ULDC UR4, c[0x0][0x228] ;  /* 0x00008a0000047ab9 */ /* 0x000fe20000000800 */
[----:B----4-:R-:W-:-:S11]  /*4a5e0*/  IMAD.WIDE R26, R3, 0x2, R20 ;  /* 0x00000002031a7825 */ /* 0x010fd600078e0214 */
[----:B------:R0:W-:Y:S04]  /*4a5f0*/  @P5 STG.E.U16 desc[UR8][R26.64], R13 ;  /* 0x0000000d1a005986 */ /* 0x0001e8000c101508 */
[----:B0-----:R-:W2:Y:S01]  /*4a600*/  LDL.LU R13, [R1+0x1d78] ;  /* 0x001d7800010d7983 */ /* 0x001ea20000300800 */
[----:B------:R-:W-:Y:S02]  /*4a610*/  ISETP.LT.AND P4, PT, R19, UR6, !P0 ;  /* 0x0000000613007c0c */ /* 0x000fe4000c781270 */
[----:B------:R-:W-:Y:S02]  /*4a620*/  ISETP.LT.AND P1, PT, R16, UR10, !P0 ;  /* 0x0000000a10007c0c */ /* 0x000fe4000c721270 */
[----:B------:R-:W-:Y:S01]  /*4a630*/  ISETP.LT.AND P6, PT, R0, UR4, !P3 ;  /* 0x0000000400007c0c */ /* 0x000fe2000dfc1270 */
[----:B------:R-:W-:Y:S01]  /*4a640*/  IMAD.WIDE R18, R3, 0x2, R4 ;  /* 0x0000000203127825 */ /* 0x000fe200078e0204 */
[----:B------:R-:W-:Y:S01]  /*4a650*/  ISETP.LT.AND P0, PT, R17, UR12, !P0 ;  /* 0x0000000c11007c0c */ /* 0x000fe2000c701270 */
[----:B------:R-:W-:Y:S01]  /*4a660*/  ULDC UR4, c[0x0][0x228] ;  /* 0x00008a0000047ab9 */ /* 0x000fe20000000800 */
[----:B------:R-:W-:Y:S01]  /*4a670*/  ULDC UR6, c[0x0][0x228] ;  /* 0x00008a0000067ab9 */ /* 0x000fe20000000800 */
[C---:B------:R-:W-:Y:S01]  /*4a680*/  VIADD R0, R3.reuse, UR26 ;  /* 0x0000001a03007c36 */ /* 0x040fe20008000000 */
[----:B------:R-:W-:Y:S01]  /*4a690*/  ULDC UR10, c[0x0][0x228] ;  /* 0x00008a00000a7ab9 */ /* 0x000fe20000000800 */
[----:B------:R-:W-:Y:S01]  /*4a6a0*/  IMAD.WIDE R16, R3, 0x2, R14 ;  /* 0x0000000203107825 */ /* 0x000fe200078e020e */
[----:B------:R-:W-:Y:S01]  /*4a6b0*/  PRMT R3, R9, 0x7632, R3 ;  /* 0x0000763209037816 */ /* 0x000fe20000000003 */
[----:B------:R0:W-:Y:S01]  /*4a6c0*/  @P4 STG.E.U16 desc[UR8][R24.64], R28 ;  /* 0x0000001c18004986 */ /* 0x0001e2000c101508 */
[----:B------:R-:W-:-:S03]  /*4a6d0*/  ULDC UR12, c[0x0][0x228] ;  /* 0x00008a00000c7ab9 */ /* 0x000fc60000000800 */
[----:B------:R1:W-:Y:S04]  /*4a6e0*/  @P1 STG.E.U16 desc[UR8][R18.64], R9 ;  /* 0x0000000912001986 */ /* 0x0003e8000c101508 */
[----:B------:R-:W-:Y:S04]  /*4a6f0*/  @P0 STG.E.U16 desc[UR8][R16.64], R3 ;  /* 0x0000000310000986 */ /* 0x000fe8000c101508 */
[----:B0-----:R-:W3:Y:S04]  /*4a700*/  LDL R24, [R1+0x1cdc] ;  /* 0x001cdc0001187983 */ /* 0x001ee80000100800 */
[----:B------:R-:W4:Y:S04]  /*4a710*/  LDL R25, [R1+0xbf0] ;  /* 0x000bf00001197983 */ /* 0x000f280000100800 */
[----:B-1----:R-:W3:Y:S04]  /*4a720*/  LDL.LU R9, [R1+0x1d74] ;  /* 0x001d740001097983 */ /* 0x002ee80000300800 */
[----:B------:R-:W3:Y:S01]  /*4a730*/  LDL R19, [R1+0x1cd8] ;  /* 0x001cd80001137983 */ /* 0x000ee20000100800 */
[----:B--2---:R-:W-:-:S05]  /*4a740*/  IMAD.WIDE R26, R0, 0x2, R12 ;  /* 0x00000002001a7825 */ /* 0x004fca00078e020c */
[----:B------:R0:W-:Y:S04]  /*4a750*/  @P6 STG.E.U16 desc[UR8][R26.64], R29 ;  /* 0x0000001d1a006986 */ /* 0x0001e8000c101508 */
[----:B0-----:R-:W2:Y:S01]  /*4a760*/  LDL R27, [R1+0x1cd4] ;  /* 0x001cd400011b7983 */ /* 0x001ea20000100800 */
[----:B------:R-:W-:Y:S01]  /*4a770*/  PRMT R26, R29, 0x7632, R26 ;  /* 0x000076321d1a7816 */ /* 0x000fe2000000001a */
[----:B------:R-:W-:Y:S02]  /*4a780*/  IMAD.WIDE R16, R0, 0x2, R22 ;  /* 0x0000000200107825 */ /* 0x000fe400078e0216 */
[----:B------:R0:W-:Y:S02]  /*4a790*/  STL [R1+0x1d6c], R2 ;  /* 0x001d6c0201007387 */ /* 0x0001e40000100800 */
[----:B----4-:R-:W-:Y:S01]  /*4a7a0*/  VIADD R3, R25, 0x16 ;  /* 0x0000001619037836 */ /* 0x010fe20000000000 */
[----:B---3--:R-:W-:Y:S01]  /*4a7b0*/  ISETP.LT.AND P5, PT, R19, UR6, !P3 ;  /* 0x0000000613007c0c */ /* 0x008fe2000dfa1270 */
[----:B------:R-:W-:-:S03]  /*4a7c0*/  ULDC UR6, c[0x0][0x228] ;  /* 0x00008a0000067ab9 */ /* 0x000fc60000000800 */
[----:B------:R-:W-:Y:S01]  /*4a7d0*/  ISETP.GE.AND P1, PT, R3, UR13, PT ;  /* 0x0000000d03007c0c */ /* 0x000fe2000bf26270 */
[----:B------:R-:W-:Y:S01]  /*4a7e0*/  IMAD.WIDE R18, R0, 0x2, R10 ;  /* 0x0000000200127825 */ /* 0x000fe200078e020a */
[----:B------:R-:W-:Y:S02]  /*4a7f0*/  PRMT R3, R7, 0x7632, R3 ;  /* 0x0000763207037816 */ /* 0x000fe40000000003 */
[----:B------:R-:W-:Y:S01]  /*4a800*/  ISETP.LT.AND P4, PT, R2, UR6, !P3 ;  /* 0x0000000602007c0c */ /* 0x000fe2000df81270 */
[----:B------:R-:W-:Y:S01]  /*4a810*/  ULDC UR6, c[0x0][0x228] ;  /* 0x00008a0000067ab9 */ /* 0x000fe20000000800 */
[----:B0-----:R-:W3:Y:S04]  /*4a820*/  LDL R2, [R1+0x58] ;  /* 0x0000580001027983 */ /* 0x001ee80000100800 */
[----:B------:R-:W4:Y:S01]  /*4a830*/  LDL.LU R29, [R1+0x68] ;  /* 0x00006800011d7983 */ /* 0x000f220000300800 */
[----:B--2---:R-:W-:Y:S01]  /*4a840*/  ISETP.LT.AND P0, PT, R27, UR4, !P3 ;  /* 0x000000041b007c0c */ /* 0x004fe2000df01270 */
[----:B------:R-:W-:-:S02]  /*4a850*/  ULDC UR4, c[0x0][0x228] ;  /* 0x00008a0000047ab9 */ /* 0x000fc40000000800 */
[----:B------:R-:W-:Y:S01]  /*4a860*/  ISETP.LT.AND P6, PT, R24, UR4, !P3 ;  /* 0x0000000418007c0c */ /* 0x000fe2000dfc1270 */
[----:B------:R-:W-:Y:S01]  /*4a870*/  IMAD.WIDE R24, R0, 0x2, R8 ;  /* 0x0000000200187825 */ /* 0x000fe200078e0208 */
[----:B------:R-:W-:-:S08]  /*4a880*/  ULDC UR4, c[0x0][0x228] ;  /* 0x00008a0000047ab9 */ /* 0x000fd00000000800 */
[----:B------:R0:W-:Y:S04]  /*4a890*/  @P0 STG.E.U16 desc[UR8][R24.64], R26 ;  /* 0x0000001a18000986 */ /* 0x0001e8000c101508 */
[----:B------:R1:W-:Y:S04]  /*4a8a0*/  @P5 STG.E.U16 desc[UR8][R18.64], R7 ;  /* 0x0000000712005986 */ /* 0x0003e8000c101508 */
[----:B------:R2:W-:Y:S04]  /*4a8b0*/  @P6 STG.E.U16 desc[UR8][R16.64], R3 ;  /* 0x0000000310006986 */ /* 0x0005e8000c101508 */
[----:B0-----:R-:W4:Y:S04]  /*4a8c0*/  LDL R26, [R1+0x1cd0] ;  /* 0x001cd000011a7983 */ /* 0x001f280000100800 */
[----:B-1----:R-:W4:Y:S04]  /*4a8d0*/  LDL.LU R7, [R1+0x1d70] ;  /* 0x001d700001077983 */ /* 0x002f280000300800 */
[----:B--2---:R-:W2:Y:S04]  /*4a8e0*/  LDL R3, [R1+0x1ce8] ;  /* 0x001ce80001037983 */ /* 0x004ea80000100800 */
[----:B------:R-:W4:Y:S04]  /*4a8f0*/  LDL R19, [R1+0x1ce0] ;  /* 0x001ce00001137983 */ /* 0x000f280000100800 */
[----:B------:R-:W4:Y:S04]  /*4a900*/  LDL.LU R16, [R1+0x78] ;  /* 0x0000780001107983 */ /* 0x000f280000300800 */
[----:B------:R-:W4:Y:S01]  /*4a910*/  LDL R17, [R1+0x1ce4] ;  /* 0x001ce40001117983 */ /* 0x000f220000100800 */
[----:B------:R-:W-:Y:S01]  /*4a920*/  IMAD.WIDE R24, R0, 0x2, R20 ;  /* 0x0000000200187825 */ /* 0x000fe200078e0214 */
[----:B---3--:R-:W-:-:S02]  /*4a930*/  PRMT R28, R2, 0x7632, R28 ;  /* 0x00007632021c7816 */ /* 0x008fc4000000001c */
[----:B------:R-:W-:Y:S01]  /*4a940*/  STL [R1+0x1d64], R15 ;  /* 0x001d640f01007387 */ /* 0x000fe20000100800 */
[----:B--2---:R-:W-:Y:S01]  /*4a950*/  ISETP.LT.AND P0, PT, R3, UR4, !P3 ;  /* 0x0000000403007c0c */ /* 0x004fe2000df01270 */
[----:B------:R-:W-:Y:S02]  /*4a960*/  ULDC UR4, c[0x0][0x228] ;  /* 0x00008a0000047ab9 */ /* 0x000fe40000000800 */
[----:B----4-:R0:W-:Y:S01]  /*4a970*/  @P4 STG.E.U16 desc[UR8][R24.64], R16 ;  /* 0x0000001018004986 */ /* 0x0101e2000c101508 */
[----:B------:R-:W-:Y:S02]  /*4a980*/  PRMT R18, R16, 0x7632, R18 ;  /* 0x0000763210127816 */ /* 0x000fe40000000012 */
[----:B------:R-:W-:Y:S01]  /*4a990*/  ISETP.LT.AND P6, PT, R17, UR4, !P3 ;  /* 0x0000000411007c0c */ /* 0x000fe2000dfc1270 */
[C---:B------:R-:W-:Y:S02]  /*4a9a0*/  VIADD R3, R0.reuse, UR26 ;  /* 0x0000001a00037c36 */ /* 0x040fe40008000000 */
[----:B0-----:R-:W-:Y:S01]  /*4a9b0*/  IMAD.WIDE R16, R0, 0x2, R6 ;  /* 0x0000000200107825 */ /* 0x001fe200078e0206 */
[----:B------:R-:W-:Y:S01]  /*4a9c0*/  ISETP.LT.AND P3, PT, R19, UR6, !P3 ;  /* 0x0000000613007c0c */ /* 0x000fe2000df61270 */
[----:B------:R-:W-:Y:S01]  /*4a9d0*/  ULDC UR4, c[0x0][0x228] ;  /* 0x00008a0000047ab9 */ /* 0x000fe20000000800 */
[----:B------:R-:W-:-:S02]  /*4a9e0*/  ISETP.LT.AND P4, PT, R26, UR10, !P2 ;  /* 0x0000000a1a007c0c */ /* 0x000fc4000d781270 */
[----:B------:R-:W-:Y:S01]  /*4a9f0*/  ISETP.LT.AND P5, PT, R27, UR12, !P2 ;  /* 0x0000000c1b007c0c */ /* 0x000fe2000d7a1270 */
[----:B------:R0:W-:Y:S01]  /*4aa00*/  @P0 STG.E.U16 desc[UR8][R16.64], R18 ;  /* 0x0000001210000986 */ /* 0x0001e2000c101508 */
[----:B------:R-:W-:Y:S01]  /*4aa10*/  IMAD.WIDE R24, R3, 0x2, R12 ;  /* 0x0000000203187825 */ /* 0x000fe200078e020c */
[----:B------:R-:W-:Y:S01]  /*4aa20*/  ULDC UR6, c[0x0][0x228] ;  /* 0x00008a0000067ab9 */ /* 0x000fe20000000800 */
[----:B------:R-:W-:Y:S01]  /*4aa30*/  ULDC UR10, c[0x0][0x228] ;  /* 0x00008a00000a7ab9 */ /* 0x000fe20000000800 */
[----:B------:R-:W-:Y:S01]  /*4aa40*/  ULDC UR12, c[0x0][0x228] ;  /* 0x00008a00000c7ab9 */ /* 0x000fe20000000800 */
[----:B0-----:R-:W-:-:S04]  /*4aa50*/  IMAD.WIDE R16, R0, 0x2, R4 ;  /* 0x0000000200107825 */ /* 0x001fc800078e0204 */
[----:B------:R-:W-:Y:S01]  /*4aa60*/  IMAD.WIDE R18, R0, 0x2, R14 ;  /* 0x0000000200127825 */ /* 0x000fe200078e020e */
[----:B------:R-:W-:Y:S01]  /*4aa70*/  PRMT R0, R29, 0x7632, R0 ;  /* 0x000076321d007816 */ /* 0x000fe20000000000 */
[----:B------:R-:W2:Y:S04]  /*4aa80*/  LDL.LU R15, [R1+0x38] ;  /* 0x00003800010f7983 */ /* 0x000ea80000300800 */
[----:B------:R-:W3:Y:S04]  /*4aa90*/  LDL.LU R2, [R1+0x1d6c] ;  /* 0x001d6c0001027983 */ /* 0x000ee80000300800 */
[----:B------:R0:W-:Y:S04]  /*4aaa0*/  @P6 STG.E.U16 desc[UR8][R16.64], R29 ;  /* 0x0000001d10006986 */ /* 0x0001e8000c101508 */
[----:B0-----:R-:W2:Y:S04]  /*4aab0*/  LDL.LU R29, [R1+0x1d68] ;  /* 0x001d6800011d7983 */ /* 0x001ea80000300800 */
[----:B------:R-:W4:Y:S04]  /*4aac0*/  LDL R16, [R1+0x1cd8] ;  /* 0x001cd80001107983 */ /* 0x000f280000100800 */
[----:B------:R-:W3:Y:S01]  /*4aad0*/  LDL.LU R17, [R1+0x58] ;  /* 0x0000580001117983 */ /* 0x000ee20000300800 */
[----:B------:R-:W-:-:S03]  /*4aae0*/  IMAD.WIDE R26, R3, 0x2, R8 ;  /* 0x00000002031a7825 */ /* 0x000fc600078e0208 */
[----:B------:R0:W-:Y:S04]  /*4aaf0*/  @P3 STG.E.U16 desc[UR8][R18.64], R0 ;  /* 0x0000000012003986 */ /* 0x0001e8000c101508 */
[----:B0-----:R-:W2:Y:S04]  /*4ab00*/  LDL.LU R18, [R1+0x48] ;  /* 0x0000480001127983 */ /* 0x001ea80000300800 */
[----:B------:R-:W2:Y:S04]  /*4ab10*/  LDL R19, [R1+0xbf0] ;  /* 0x000bf00001137983 */ /* 0x000ea80000100800 */
[----:B---3--:R0:W-:Y:S04]  /*4ab20*/  @P4 STG.E.U16 desc[UR8][R24.64], R17 ;  /* 0x0000001118004986 */ /* 0x0081e8000c101508 */
[----:B------:R1:W-:Y:S04]  /*4ab30*/  @P5 STG.E.U16 desc[UR8][R26.64], R28 ;  /* 0x0000001c1a005986 */ /* 0x0003e8000c101508 */
[----:B0-----:R-:W3:Y:S04]  /*4ab40*/  LDL R24, [R1+0x1ce8] ;  /* 0x001ce80001187983 */ /* 0x001ee80000100800 */
[----:B-1----:R-:W3:Y:S04]  /*4ab50*/  LDL R27, [R1+0x1cdc] ;  /* 0x001cdc00011b7983 */ /* 0x002ee80000100800 */
[----:B------:R-:W3:Y:S01]  /*4ab60*/  LDL R25, [R1+0x1ce4] ;  /* 0x001ce40001197983 */ /* 0x000ee20000100800 */
[----:B----4-:R-:W-:Y:S01]  /*4ab70*/  ISETP.LT.AND P0, PT, R16, UR4, !P2 ;  /* 0x0000000410007c0c */ /* 0x010fe2000d701270 */
[----:B------:R-:W-:Y:S01]  /*4ab80*/  ULDC UR4, c[0x0][0x228] ;  /* 0x00008a0000047ab9 */ /* 0x000fe20000000800 */
[----:B------:R-:W-:Y:S01]  /*4ab90*/  IMAD.WIDE R16, R3, 0x2, R10 ;  /* 0x0000000203107825 */ /* 0x000fe200078e020a */
[----:B------:R-:W-:-:S02]  /*4aba0*/  ISETP.LT.AND P4, PT, R2, UR6, !P2 ;  /* 0x0000000602007c0c */ /* 0x000fc4000d781270 */
[----:B--2---:R-:W-:Y:S01]  /*4abb0*/  PRMT R0, R18, 0x7632, R0 ;  /* 0x0000763212007816 */ /* 0x004fe20000000000 */
[----:B------:R-:W-:Y:S01]  /*4abc0*/  VIADD R28, R19, 0x17 ;  /* 0x00000017131c7836 */ /* 0x000fe20000000000 */
[----:B------:R0:W-:Y:S01]  /*4abd0*/  STL [R1+0x1d60], R11 ;  /* 0x001d600b01007387 */ /* 0x0001e20000100800 */
[----:B------:R-:W-:Y:S01]  /*4abe0*/  PRMT R29, R15, 0x7632, R29 ;  /* 0x000076320f1d7816 */ /* 0x000fe2000000001d */
[----:B------:R-:W-:-:S04]  /*4abf0*/  ULDC UR6, c[0x0][0x228] ;  /* 0x00008a0000067ab9 */ /* 0x000fc80000000800 */
[----:B------:R1:W-:Y:S04]  /*4ac00*/  @P0 STG.E.U16 desc[UR8][R16.64], R18 ;  /* 0x0000001210000986 */ /* 0x0003e8000c101508 */
[----:B0-----:R-:W2:Y:S01]  /*4ac10*/  LDL R11, [R1+0x9c] ;  /* 0x00009c00010b7983 */ /* 0x001ea20000100800 */
[----:B-1----:R-:W-:-:S04]  /*4ac20*/  IMAD.WIDE R16, R3, 0x2, R22 ;  /* 0x0000000203107825 */ /* 0x002fc800078e0216 */
[----:B------:R-:W-:Y:S01]  /*4ac30*/  IMAD.WIDE R18, R3, 0x2, R20 ;  /* 0x0000000203127825 */ /* 0x000fe200078e0214 */
[----:B---3--:R-:W-:Y:S02]  /*4ac40*/  ISETP.LT.AND P3, PT, R27, UR4, !P2 ;  /* 0x000000041b007c0c */ /* 0x008fe4000d761270 */
[----:B------:R-:W-:Y:S02]  /*4ac50*/  ISETP.LT.AND P5, PT, R24, UR10, !P2 ;  /* 0x0000000a18007c0c */ /* 0x000fe4000d7a1270 */
[----:B------:R-:W-:Y:S01]  /*4ac60*/  ISETP.LT.AND P6, PT, R25, UR12, !P2 ;  /* 0x0000000c19007c0c */ /* 0x000fe2000d7c1270 */
[----:B------:R-:W-:Y:S01]  /*4ac70*/  IMAD.WIDE R26, R3, 0x2, R4 ;  /* 0x00000002031a7825 */ /* 0x000fe200078e0204 */
[----:B------:R-:W-:Y:S01]  /*4ac80*/  ULDC UR4, c[0x0][0x228] ;  /* 0x00008a0000047ab9 */ /* 0x000fe20000000800 */
[----:B------:R-:W-:-:S06]  /*4ac90*/  ULDC UR10, c[0x0][0x228] ;  /* 0x00008a00000a7ab9 */ /* 0x000fcc0000000800 */
[----:B------:R0:W-:Y:S04]  /*4aca0*/  @P3 STG.E.U16 desc[UR8][R16.64], R0 ;  /* 0x0000000010003986 */ /* 0x0001e8000c101508 */
[----:B------:R1:W-:Y:S04]  /*4acb0*/  @P4 STG.E.U16 desc[UR8][R18.64], R15 ;  /* 0x0000000f12004986 */ /* 0x0003e8000c101508 */
[----:B0-----:R-:W3:Y:S04]  /*4acc0*/  LDL.LU R0, [R1+0x28] ;  /* 0x0000280001007983 */ /* 0x001ee80000300800 */
[----:B------:R-:W4:Y:S04]  /*4acd0*/  LDL R16, [R1+0x1cd4] ;  /* 0x001cd40001107983 */ /* 0x000f280000100800 */
[----:B------:R-:W2:Y:S04]  /*4ace0*/  LDL R17, [R1+0x1cd8] ;  /* 0x001cd80001117983 */ /* 0x000ea80000100800 */
[----:B-1----:R-:W2:Y:S04]  /*4acf0*/  LDL.LU R15, [R1+0x1d64] ;  /* 0x001d6400010f7983 */ /* 0x002ea80000300800 */
[----:B------:R-:W2:Y:S01]  /*4ad00*/  LDL R19, [R1+0x1ce0] ;  /* 0x001ce00001137983 */ /* 0x000ea20000100800 */
[----:B------:R-:W-:-:S05]  /*4ad10*/  IMAD.WIDE R24, R3, 0x2, R6 ;  /* 0x0000000203187825 */ /* 0x000fca00078e0206 */
[----:B------:R0:W-:Y:S04]  /*4ad20*/  @P5 STG.E.U16 desc[UR8][R24.64], R29 ;  /* 0x0000001d18005986 */ /* 0x0001e8000c101508 */
[----:B0-----:R-:W2:Y:S04]  /*4ad30*/  LDL R29, [R1+0xbf0] ;  /* 0x000bf000011d7983 */ /* 0x001ea80000100800 */
[----:B---3--:R0:W-:Y:S01]  /*4ad40*/  @P6 STG.E.U16 desc[UR8][R26.64], R0 ;  /* 0x000000001a006986 */ /* 0x0081e2000c101508 */
[----:B----4-:R-:W-:Y:S01]  /*4ad50*/  ISETP.LT.AND P6, PT, R16, UR10, !P1 ;  /* 0x0000000a10007c0c */ /* 0x010fe2000cfc1270 */
[----:B------:R-:W-:-:S02]  /*4ad60*/  ULDC UR10, c[0x0][0x228] ;  /* 0x00008a00000a7ab9 */ /* 0x000fc40000000800 */
[----:B0-----:R-:W3:Y:S01]  /*4ad70*/  LDL R27, [R1+0x1cd0] ;  /* 0x001cd000011b7983 */ /* 0x001ee20000100800 */
[----:B--2---:R-:W-:Y:S01]  /*4ad80*/  ISETP.LT.AND P3, PT, R19, UR4, !P2 ;  /* 0x0000000413007c0c */ /* 0x004fe2000d761270 */
[----:B------:R-:W-:Y:S01]  /*4ad90*/  ULDC UR4, c[0x0][0x228] ;  /* 0x00008a0000047ab9 */ /* 0x000fe20000000800 */
[----:B------:R-:W-:Y:S02]  /*4ada0*/  PRMT R26, R0, 0x7632, R26 ;  /* 0x00007632001a7816 */ /* 0x000fe4000000001a */
[----:B------:R-:W-:Y:S01]  /*4adb0*/  ISETP.LT.AND P4, PT, R17, UR4, !P1 ;  /* 0x0000000411007c0c */ /* 0x000fe2000cf81270 */
[----:B------:R-:W-:Y:S01]  /*4adc0*/  IMAD.WIDE R16, R3, 0x2, R14 ;  /* 0x0000000203107825 */ /* 0x000fe200078e020e */
[----:B------:R-:W-:-:S03]  /*4add0*/  ULDC UR4, c[0x0][0x228] ;  /* 0x00008a0000047ab9 */ /* 0x000fc60000000800 */
[----:B------:R-:W-:Y:S01]  /*4ade0*/  VIADD R0, R3, UR26 ;  /* 0x0000001a03007c36 */ /* 0x000fe20008000000 */
[----:B------:R-:W-:-:S03]  /*4adf0*/  PRMT R3, R11, 0x7632, R3 ;  /* 0x000076320b037816 */ /* 0x000fc60000000003 */
[----:B------:R-:W-:Y:S01]  /*4ae00*/  @P3 STG.E.U16 desc[UR8][R16.64], R26 ;  /* 0x0000001a10003986 */ /* 0x000fe2000c101508 */
[----:B------:R-:W-:-:S03]  /*4ae10*/  VIADD R24, R29, 0x18 ;  /* 0x000000181d187836 */ /* 0x000fc60000000000 */
[----:B------:R0:W-:Y:S04]  /*4ae20*/  STL [R1+0x1d5c], R29 ;  /* 0x001d5c1d01007387 */ /* 0x0001e80000100800 */
[----:B0-----:R-:W2:Y:S04]  /*4ae30*/  LDL.LU R29, [R1+0x7c] ;  /* 0x00007c00011d7983 */ /* 0x001ea80000300800 */
[----:B------:R-:W4:Y:S04]  /*4ae40*/  LDL.LU R11, [R1+0x1d60] ;  /* 0x001d6000010b7983 */ /* 0x000f280000300800 */
[----:B------:R-:W2:Y:S01]  /*4ae50*/  LDL.LU R17, [R1+0x9c] ;  /* 0x00009c0001117983 */ /* 0x000ea20000300800 */
[----:B------:R-:W-:Y:S01]  /*4ae60*/  IMAD.WIDE R18, R0, 0x2, R12 ;  /* 0x0000000200127825 */ /* 0x000fe200078e020c */
[----:B------:R-:W-:Y:S01]  /*4ae70*/  ISETP.GE.AND P2, PT, R24, UR7, PT ;  /* 0x0000000718007c0c */ /* 0x000fe2000bf46270 */
[----:B------:R-:W-:Y:S01]  /*4ae80*/  ULDC UR7, c[0x0][0x228] ;  /* 0x00008a0000077ab9 */ /* 0x000fe20000000800 */
[----:B------:R-:W4:Y:S01]  /*4ae90*/  LDL R26, [R1+0x1ce0] ;  /* 0x001ce000011a7983 */ /* 0x000f220000100800 */
[----:B------:R-:W-:Y:S01]  /*4aea0*/  IMAD.WIDE R24, R0, 0x2, R8 ;  /* 0x0000000200187825 */ /* 0x000fe200078e0208 */
[----:B---3--:R-:W-:Y:S01]  /*4aeb0*/  ISETP.LT.AND P5, PT, R27, UR6, !P1 ;  /* 0x000000061b007c0c */ /* 0x008fe2000cfa1270 */
[----:B------:R-:W-:-:S12]  /*4aec0*/  ULDC UR6, c[0x0][0x228] ;  /* 0x00008a0000067ab9 */ /* 0x000fd80000000800 */
[----:B--2---:R0:W-:Y:S04]  /*4aed0*/  @P5 STG.E.U16 desc[UR8][R18.64], R17 ;  /* 0x0000001112005986 */ /* 0x0041e8000c101508 */
[----:B------:R1:W-:Y:S04]  /*4aee0*/  @P6 STG.E.U16 desc[UR8][R24.64], R3 ;  /* 0x0000000318006986 */ /* 0x0003e8000c101508 */
[----:B0-----:R-:W2:Y:S04]  /*4aef0*/  LDL R18, [R1+0x1ce8] ;  /* 0x001ce80001127983 */ /* 0x001ea80000100800 */
[----:B-1----:R-:W3:Y:S04]  /*4af00*/  LDL R24, [R1+0x1cdc] ;  /* 0x001cdc0001187983 */ /* 0x002ee80000100800 */
[----:B------:R-:W2:Y:S04]  /*4af10*/  LDL R19, [R1+0x1ce4] ;  /* 0x001ce40001137983 */ /* 0x000ea80000100800 */
[----:B------:R-:W2:Y:S01]  /*4af20*/  LDL.LU R25, [R1+0x8c] ;  /* 0x00008c0001197983 */ /* 0x000ea20000300800 */
[----:B----4-:R-:W-:-:S03]  /*4af30*/  IMAD.WIDE R16, R0, 0x2, R10 ;  /* 0x0000000200107825 */ /* 0x010fc600078e020a */
[----:B------:R-:W-:Y:S01]  /*4af40*/  STL [R1+0x1d58], R21 ;  /* 0x001d581501007387 */ /* 0x000fe20000100800 */
[----:B---3--:R-:W-:Y:S01]  /*4af50*/  ISETP.LT.AND P6, PT, R24, UR4, !P1 ;  /* 0x0000000418007c0c */ /* 0x008fe2000cfc1270 */
[----:B------:R-:W-:Y:S02]  /*4af60*/  ULDC UR4, c[0x0][0x228] ;  /* 0x00008a0000047ab9 */ /* 0x000fe40000000800 */
[----:B--2---:R0:W-:Y:S01]  /*4af70*/  @P4 STG.E.U16 desc[UR8][R16.64], R25 ;  /* 0x0000001910004986 */ /* 0x0041e2000c101508 */
[----:B------:R-:W-:Y:S02]  /*4af80*/  PRMT R3, R25, 0x7632, R3 ;  /* 0x0000763219037816 */ /* 0x000fe40000000003 */
[----:B------:R-:W-:Y:S01]  /*4af90*/  ISETP.LT.AND P5, PT, R18, UR6, !P1 ;  /* 0x0000000612007c0c */ /* 0x000fe2000cfa1270 */
[----:B------:R-:W-:Y:S01]  /*4afa0*/  ULDC UR6, c[0x0][0x228] ;  /* 0x00008a0000067ab9 */ /* 0x000fe20000000800 */
[----:B------:R-:W-:Y:S01]  /*4afb0*/  ISETP.LT.AND P4, PT, R19, UR7, !P1 ;  /* 0x0000000713007c0c */ /* 0x000fe2000cf81270 */
[----:B0-----:R-:W-:Y:S01]  /*4afc0*/  IMAD.WIDE R16, R0, 0x2, R22 ;  /* 0x0000000200107825 */ /* 0x001fe200078e0216 */
[----:B------:R-:W-:Y:S01]  /*4afd0*/  ISETP.LT.AND P3, PT, R2, UR4, !P1 ;  /* 0x0000000402007c0c */ /* 0x000fe2000cf61270 */
[----:B------:R-:W-:Y:S01]  /*4afe0*/  ULDC UR4, c[0x0][0x228] ;  /* 0x00008a0000047ab9 */ /* 0x000fe20000000800 */
[----:B------:R-:W-:Y:S01]  /*4aff0*/  ISETP.GE.AND P0, PT, R28, UR11, PT ;  /* 0x0000000b1c007c0c */ /* 0x000fe2000bf06270 */
[----:B------:R-:W-:Y:S01]  /*4b000*/  IMAD.WIDE R18, R0, 0x2, R6 ;  /* 0x0000000200127825 */ /* 0x000fe200078e0206 */
[----:B------:R0:W-:Y:S01]  /*4b010*/  @P6 STG.E.U16 desc[UR8][R16.64], R3 ;  /* 0x0000000310006986 */ /* 0x0001e2000c101508 */
[----:B------:R-:W-:-:S02]  /*4b020*/  ULDC UR7, c[0x0][0x228] ;  /* 0x00008a0000077ab9 */ /* 0x000fc40000000800 */
[C---:B0-----:R-:W-:Y:S02]  /*4b030*/  IMAD.WIDE R16, R0.reuse, 0x2, R20 ;  /* 0x0000000200107825 */ /* 0x041fe400078e0214 */
[----:B------:R-:W2:Y:S04]  /*4b040*/  LDL R21, [R1+0x4c] ;  /* 0x00004c0001157983 */ /* 0x000ea80000100800 */
[----:B------:R0:W-:Y:S04]  /*4b050*/  STL [R1+0x1d54], R7 ;  /* 0x001d540701007387 */ /* 0x0001e80000100800 */
[----:B0-----:R-:W3:Y:S01]  /*4b060*/  LDL.LU R7, [R1+0x6c] ;  /* 0x00006c0001077983 */ /* 0x001ee20000300800 */
[----:B------:R-:W-:Y:S01]  /*4b070*/  PRMT R3, R29, 0x7632, R3 ;  /* 0x000076321d037816 */ /* 0x000fe20000000003 */
[----:B------:R-:W-:-:S02]  /*4b080*/  IMAD.WIDE R24, R0, 0x2, R4 ;  /* 0x0000000200187825 */ /* 0x000fc400078e0204 */
[----:B------:R0:W-:Y:S04]  /*4b090*/  @P3 STG.E.U16 desc[UR8][R16.64], R29 ;  /* 0x0000001d10003986 */ /* 0x0001e8000c101508 */
[----:B------:R1:W-:Y:S04]  /*4b0a0*/  @P5 STG.E.U16 desc[UR8][R18.64], R3 ;  /* 0x0000000312005986 */ /* 0x0003e8000c101508 */
[----:B0-----:R-:W4:Y:S04]  /*4b0b0*/  LDL.LU R29, [R1+0x1d5c] ;  /* 0x001d5c00011d7983 */ /* 0x001f280000300800 */
[----:B-1----:R-:W2:Y:S01]  /*4b0c0*/  LDL.LU R18, [R1+0x5c] ;  /* 0x00005c0001127983 */ /* 0x002ea20000300800 */
[----:B------:R-:W-:Y:S01]  /*4b0d0*/  ISETP.LT.AND P1, PT, R26, UR10, !P1 ;  /* 0x0000000a1a007c0c */ /* 0x000fe2000cf21270 */
[----:B------:R-:W-:Y:S01]  /*4b0e0*/  ULDC UR10, c[0x0][0x228] ;  /* 0x00008a00000a7ab9 */ /* 0x000fe20000000800 */
[----:B------:R-:W-:Y:S01]  /*4b0f0*/  ISETP.LT.AND P6, PT, R27, UR4, !P0 ;  /* 0x000000041b007c0c */ /* 0x000fe2000c7c1270 */
[----:B---3--:R0:W-:Y:S01]  /*4b100*/  @P4 STG.E.U16 desc[UR8][R24.64], R7 ;  /* 0x0000000718004986 */ /* 0x0081e2000c101508 */
[C---:B------:R-:W-:Y:S01]  /*4b110*/  IMAD.WIDE R26, R0.reuse, 0x2, R14 ;  /* 0x00000002001a7825 */ /* 0x040fe200078e020e */
[----:B------:R-:W-:Y:S01]  /*4b120*/  PRMT R28, R7, 0x7632, R28 ;  /* 0x00007632071c7816 */ /* 0x000fe2000000001c */
[----:B------:R-:W-:Y:S01]  /*4b130*/  ULDC UR4, c[0x0][0x228] ;  /* 0x00008a0000047ab9 */ /* 0x000fe20000000800 */
[----:B------:R-:W3:Y:S04]  /*4b140*/  LDL R19, [R1+0x1cdc] ;  /* 0x001cdc0001137983 */ /* 0x000ee80000100800 */
[----:B0-----:R-:W3:Y:S01]  /*4b150*/  LDL R25, [R1+0x1cd4] ;  /* 0x001cd40001197983 */ /* 0x001ee20000100800 */
[----:B------:R-:W-:-:S03]  /*4b160*/  VIADD R0, R0, UR26 ;  /* 0x0000001a00007c36 */ /* 0x000fc60008000000 */
[----:B------:R0:W-:Y:S01]  /*4b170*/  @P1 STG.E.U16 desc[UR8][R26.64], R28 ;  /* 0x0000001c1a001986 */ /* 0x0001e2000c101508 */
[----:B------:R-:W-:Y:S01]  /*4b180*/  IMAD.WIDE R16, R0, 0x2, R12 ;  /* 0x0000000200107825 */ /* 0x000fe200078e020c */
[----:B--2---:R-:W-:Y:S02]  /*4b190*/  PRMT R3, R18, 0x7632, R3 ;  /* 0x0000763212037816 */ /* 0x004fe40000000003 */
[----:B------:R-:W2:Y:S04]  /*4b1a0*/  LDL R7, [R1+0x1ce8] ;  /* 0x001ce80001077983 */ /* 0x000ea80000100800 */
[----:B0-----:R-:W2:Y:S01]  /*4b1b0*/  LDL R27, [R1+0x1cd8] ;  /* 0x001cd800011b7983 */ /* 0x001ea20000100800 */
[----:B----4-:R-:W-:-:S03]  /*4b1c0*/  VIADD R24, R29, 0x19 ;  /* 0x000000191d187836 */ /* 0x010fc60000000000 */
[----:B------:R0:W-:Y:S01]  /*4b1d0*/  @P6 STG.E.U16 desc[UR8][R16.64], R18 ;  /* 0x0000001210006986 */ /* 0x0001e2000c101508 */
[----:B------:R-:W-:-:S03]  /*4b1e0*/  PRMT R26, R21, 0x7632, R26 ;  /* 0x00007632151a7816 */ /* 0x000fc6000000001a */
[----:B------:R1:W-:Y:S01]  /*4b1f0*/  STL [R1+0x1d50], R29 ;  /* 0x001d501d01007387 */ /* 0x0003e20000100800 */
[----:B0-----:R-:W-:-:S03]  /*4b200*/  IMAD.WIDE R16, R0, 0x2, R8 ;  /* 0x0000000200107825 */ /* 0x001fc600078e0208 */
[----:B-1----:R-:W4:Y:S01]  /*4b210*/  LDL.LU R29, [R1+0x2c] ;  /* 0x00002c00011d7983 */ /* 0x002f220000300800 */
[----:B---3--:R-:W-:Y:S01]  /*4b220*/  ISETP.LT.AND P3, PT, R25, UR4, !P0 ;  /* 0x0000000419007c0c */ /* 0x008fe2000c761270 */
[----:B------:R-:W-:Y:S02]  /*4b230*/  ULDC UR4, c[0x0][0x228] ;  /* 0x00008a0000047ab9 */ /* 0x000fe40000000800 */
[----:B------:R-:W-:Y:S01]  /*4b240*/  ISETP.LT.AND P5, PT, R2, UR4, !P0 ;  /* 0x0000000402007c0c */ /* 0x000fe2000c7a1270 */
[----:B------:R-:W-:Y:S01]  /*4b250*/  ULDC UR4, c[0x0][0x228] ;  /* 0x00008a0000047ab9 */ /* 0x000fe20000000800 */
[----:B------:R-:W3:Y:S04]  /*4b260*/  LDL.LU R2, [R1+0x1b0] ;  /* 0x0001b00001027983 */ /* 0x000ee80000300800 */
[----:B------:R-:W3:Y:S04]  /*4b270*/  LDL.LU R21, [R1+0x1d58] ;  /* 0x001d580001157983 */ /* 0x000ee80000300800 */
[----:B------:R0:W-:Y:S04]  /*4b280*/  @P3 STG.E.U16 desc[UR8][R16.64], R3 ;  /* 0x0000000310003986 */ /* 0x0001e8000c101508 */
[----:B0-----:R-:W3:Y:S01]  /*4b290*/  LDL.LU R17, [R1+0x4c] ;  /* 0x00004c0001117983 */ /* 0x001ee20000300800 */
[----:B--2---:R-:W-:Y:S01]  /*4b2a0*/  ISETP.LT.AND P4, PT, R27, UR6, !P0 ;  /* 0x000000061b007c0c */ /* 0x004fe2000c781270 */
[----:B------:R-:W-:Y:S01]  /*4b2b0*/  ULDC UR6, c[0x0][0x228] ;  /* 0x00008a0000067ab9 */ /* 0x000fe20000000800 */
[----:B------:R-:W-:Y:S01]  /*4b2c0*/  ISETP.LT.AND P6, PT, R19, UR7, !P0 ;  /* 0x0000000713007c0c */ /* 0x000fe2000c7c1270 */
[----:B------:R-:W-:Y:S01]  /*4b2d0*/  IMAD.WIDE R18, R0, 0x2, R10 ;  /* 0x0000000200127825 */ /* 0x000fe200078e020a */
[----:B------:R-:W-:Y:S01]  /*4b2e0*/  ISETP.GE.AND P1, PT, R24, UR5, PT ;  /* 0x0000000518007c0c */ /* 0x000fe2000bf26270 */
[----:B------:R-:W2:Y:S01]  /*4b2f0*/  LDL R3, [R1+0x1cd4] ;  /* 0x001cd40001037983 */ /* 0x000ea20000100800 */
[----:B------:R-:W-:Y:S01]  /*4b300*/  ISETP.LT.AND P3, PT, R7, UR4, !P0 ;  /* 0x0000000407007c0c */ /* 0x000fe2000c761270 */
[----:B------:R-:W-:Y:S01]  /*4b310*/  IMAD.WIDE R24, R0, 0x2, R22 ;  /* 0x0000000200187825 */ /* 0x000fe200078e0216 */
[----:B------:R-:W-:Y:S01]  /*4b320*/  ULDC UR4, c[0x0][0x228] ;  /* 0x00008a0000047ab9 */ /* 0x000fe20000000800 */
[----:B------:R-:W-:Y:S01]  /*4b330*/  ULDC UR5, c[0x0][0x228] ;  /* 0x00008a0000057ab9 */ /* 0x000fe20000000800 */
[----:B----4-:R-:W-:Y:S01]  /*4b340*/  PRMT R28, R29, 0x7632, R28 ;  /* 0x000076321d1c7816 */ /* 0x010fe2000000001c */
[----:B------:R-:W-:-:S02]  /*4b350*/  ULDC UR7, c[0x0][0x228] ;  /* 0x00008a0000077ab9 */ /* 0x000fc40000000800 */
[----:B---3--:R0:W-:Y:S04]  /*4b360*/  @P4 STG.E.U16 desc[UR8][R18.64], R17 ;  /* 0x0000001112004986 */ /* 0x0081e8000c101508 */
[----:B------:R1:W-:Y:S04]  /*4b370*/  @P6 STG.E.U16 desc[UR8][R24.64], R26 ;  /* 0x0000001a18006986 */ /* 0x0003e8000c101508 */
[----:B0-----:R-:W3:Y:S04]  /*4b380*/  LDL R19, [R1+0x1cd0] ;  /* 0x001cd00001137983 */ /* 0x001ee80000100800 */
[----:B-1----:R-:W4:Y:S04]  /*4b390*/  LDL.LU R26, [R1+0x3c] ;  /* 0x00003c00011a7983 */ /* 0x002f280000300800 */
[----:B------:R-:W2:Y:S04]  /*4b3a0*/  LDL R24, [R1+0x1ce4] ;  /* 0x001ce40001187983 */ /* 0x000ea80000100800 */
[----:B------:R-:W3:Y:S04]  /*4b3b0*/  LDL R25, [R1+0x1ce0] ;  /* 0x001ce00001197983 */ /* 0x000ee80000100800 */
[----:B------:R-:W3:Y:S01]  /*4b3c0*/  LDL.LU R7, [R1+0x1d54] ;  /* 0x001d540001077983 */ /* 0x000ee20000300800 */
[----:B------:R-:W-:-:S05]  /*4b3d0*/  IMAD.WIDE R16, R0, 0x2, R20 ;  /* 0x0000000200107825 */ /* 0x000fca00078e0214 */
[----:B----4-:R0:W-:Y:S01]  /*4b3e0*/  @P5 STG.E.U16 desc[UR8][R16.64], R26 ;  /* 0x0000001a10005986 */ /* 0x0101e2000c101508 */
[----:B------:R-:W-:Y:S02]  /*4b3f0*/  PRMT R18, R26, 0x7632, R18 ;  /* 0x000076321a127816 */ /* 0x000fe40000000012 */
[----:B--2---:R-:W-:Y:S01]  /*4b400*/  ISETP.LT.AND P4, PT, R24, UR4, !P0 ;  /* 0x0000000418007c0c */ /* 0x004fe2000c781270 */
[----:B------:R-:W-:Y:S01]  /*4b410*/  ULDC UR4, c[0x0][0x228] ;  /* 0x00008a0000047ab9 */ /* 0x000fe20000000800 */
[----:B---3--:R-:W-:Y:S01]  /*4b420*/  ISETP.LT.AND P0, PT, R25, UR5, !P0 ;  /* 0x0000000519007c0c */ /* 0x008fe2000c701270 */
[C---:B0-----:R-:W-:Y:S01]  /*4b430*/  IMAD.WIDE R16, R0.reuse, 0x2, R6 ;  /* 0x0000000200107825 */ /* 0x041fe200078e0206 */
[----:B------:R0:W-:Y:S01]  /*4b440*/  STL [R1+0x1d4c], R7 ;  /* 0x001d4c0701007387 */ /* 0x0001e20000100800 */
[----:B------:R-:W-:Y:S01]  /*4b450*/  ISETP.LT.AND P6, PT, R19, UR6, !P2 ;  /* 0x0000000613007c0c */ /* 0x000fe2000d7c1270 */
[----:B------:R-:W-:Y:S01]  /*4b460*/  ULDC UR5, c[0x0][0x228] ;  /* 0x00008a0000057ab9 */ /* 0x000fe20000000800 */
[C---:B------:R-:W-:Y:S01]  /*4b470*/  IMAD.WIDE R24, R0.reuse, 0x2, R14 ;  /* 0x0000000200187825 */ /* 0x040fe200078e020e */
[----:B------:R-:W-:Y:S01]  /*4b480*/  @P3 STG.E.U16 desc[UR8][R16.64], R18 ;  /* 0x0000001210003986 */ /* 0x000fe2000c101508 */
[----:B------:R-:W-:Y:S01]  /*4b490*/  ISETP.LT.AND P3, PT, R27, UR10, !P2 ;  /* 0x0000000a1b007c0c */ /* 0x000fe2000d761270 */
[----:B------:R-:W-:Y:S01]  /*4b4a0*/  ULDC UR6, c[0x0][0x228] ;  /* 0x00008a0000067ab9 */ /* 0x000fe20000000800 */
[----:B------:R-:W-:Y:S01]  /*4b4b0*/  IMAD.WIDE R26, R0, 0x2, R4 ;  /* 0x00000002001a7825 */ /* 0x000fe200078e0204 */
[----:B------:R-:W-:Y:S01]  /*4b4c0*/  ISETP.LT.AND P5, PT, R3, UR7, !P2 ;  /* 0x0000000703007c0c */ /* 0x000fe2000d7a1270 */
[----:B------:R-:W-:Y:S01]  /*4b4d0*/  ULDC UR7, c[0x0][0x228] ;  /* 0x00008a0000077ab9 */ /* 0x000fe20000000800 */
[----:B0-----:R-:W2:Y:S01]  /*4b4e0*/  LDL R7, [R1+0x1ce4] ;  /* 0x001ce40001077983 */ /* 0x001ea20000100800 */
[----:B------:R-:W-:-:S03]  /*4b4f0*/  ULDC UR10, c[0x0][0x228] ;  /* 0x00008a00000a7ab9 */ /* 0x000fc60000000800 */
[----:B------:R0:W-:Y:S04]  /*4b500*/  @P4 STG.E.U16 desc[UR8][R26.64], R29 ;  /* 0x0000001d1a004986 */ /* 0x0001e8000c101508 */
[----:B------:R1:W-:Y:S04]  /*4b510*/  @P0 STG.E.U16 desc[UR8][R24.64], R28 ;  /* 0x0000001c18000986 */ /* 0x0003e8000c101508 */
[----:B0-----:R-:W3:Y:S04]  /*4b520*/  LDL.LU R29, [R1+0x1d50] ;  /* 0x001d5000011d7983 */ /* 0x001ee80000300800 */
[----:B-1----:R-:W4:Y:S01]  /*4b530*/  LDL.LU R24, [R1+0x1d0] ;  /* 0x0001d00001187983 */ /* 0x002f220000300800 */
[----:B------:R-:W-:Y:S01]  /*4b540*/  VIADD R3, R0, UR26 ;  /* 0x0000001a00037c36 */ /* 0x000fe20008000000 */
[----:B------:R-:W-:-:S02]  /*4b550*/  PRMT R0, R2, 0x7632, R0 ;  /* 0x0000763202007816 */ /* 0x000fc40000000000 */
[----:B------:R-:W3:Y:S01]  /*4b560*/  LDL R28, [R1+0x1ce0] ;  /* 0x001ce000011c7983 */ /* 0x000ee20000100800 */
[----:B------:R-:W-:-:S03]  /*4b570*/  IMAD.WIDE R18, R3, 0x2, R12 ;  /* 0x0000000203127825 */ /* 0x000fc600078e020c */
[----:B------:R-:W3:Y:S01]  /*4b580*/  LDL.LU R25, [R1+0x1c0] ;  /* 0x0001c00001197983 */ /* 0x000ee20000300800 */
[----:B------:R-:W-:-:S04]  /*4b590*/  IMAD.WIDE R16, R3, 0x2, R8 ;  /* 0x0000000203107825 */ /* 0x000fc800078e0208 */
[C---:B------:R-:W-:Y:S01]  /*4b5a0*/  IMAD.WIDE R26, R3.reuse, 0x2, R10 ;  /* 0x00000002031a7825 */ /* 0x040fe200078e020a */
[----:B------:R0:W-:Y:S04]  /*4b5b0*/  @P6 STG.E.U16 desc[UR8][R18.64], R2 ;  /* 0x0000000212006986 */ /* 0x0001e8000c101508 */
[----:B------:R-:W-:Y:S04]  /*4b5c0*/  @P5 STG.E.U16 desc[UR8][R16.64], R0 ;  /* 0x0000000010005986 */ /* 0x000fe8000c101508 */
[----:B0-----:R-:W3:Y:S04]  /*4b5d0*/  LDL R18, [R1+0x1cdc] ;  /* 0x001cdc0001127983 */ /* 0x001ee80000100800 */
[----:B------:R-:W3:Y:S04]  /*4b5e0*/  LDL R19, [R1+0x1ce8] ;  /* 0x001ce80001137983 */ /* 0x000ee80000100800 */
[----:B------:R-:W3:Y:S04]  /*4b5f0*/  LDL R2, [R1+0x1e0] ;  /* 0x0001e00001027983 */ /* 0x000ee80000100800 */
[----:B----4-:R0:W-:Y:S04]  /*4b600*/  @P3 STG.E.U16 desc[UR8][R26.64], R24 ;  /* 0x000000181a003986 */ /* 0x0101e8000c101508 */
[----:B0-----:R-:W4:Y:S01]  /*4b610*/  LDL R27, [R1+0x1cec] ;  /* 0x001cec00011b7983 */ /* 0x001f220000100800 */
[----:B------:R-:W-:Y:S01]  /*4b620*/  PRMT R0, R24, 0x7632, R0 ;  /* 0x0000763218007816 */ /* 0x000fe20000000000 */
[----:B------:R-:W-:Y:S01]  /*4b630*/  IMAD.WIDE R16, R3, 0x2, R22 ;  /* 0x0000000203107825 */ /* 0x000fe200078e0216 */
[----:B----4-:R-:W-:Y:S01]  /*4b640*/  ISETP.LT.AND P6, PT, R27, UR5, !P2 ;  /* 0x000000051b007c0c */ /* 0x010fe2000d7c1270 */
[----:B------:R-:W-:-:S02]  /*4b650*/  ULDC UR5, c[0x0][0x228] ;  /* 0x00008a0000057ab9 */ /* 0x000fc40000000800 */
[----:B--2---:R-:W-:Y:S02]  /*4b660*/  ISETP.LT.AND P4, PT, R7, UR5, !P2 ;  /* 0x0000000507007c0c */ /* 0x004fe4000d781270 */
[----:B---3--:R-:W-:Y:S01]  /*4b670*/  ISETP.LT.AND P3, PT, R18, UR4, !P2 ;  /* 0x0000000412007c0c */ /* 0x008fe2000d761270 */
[----:B------:R-:W2:Y:S01]  /*4b680*/  LDL.LU R7, [R1+0x1d4c] ;  /* 0x001d4c0001077983 */ /* 0x000ea20000300800 */
[----:B------:R-:W-:Y:S01]  /*4b690*/  ULDC UR4, c[0x0][0x228] ;  /* 0x00008a0000047ab9 */ /* 0x000fe20000000800 */
[----:B------:R-:W-:Y:S01]  /*4b6a0*/  PRMT R26, R2, 0x7632, R26 ;  /* 0x00007632021a7816 */ /* 0x000fe2000000001a */
[----:B------:R-:W-:Y:S01]  /*4b6b0*/  VIADD R24, R29, 0x1a ;  /* 0x0000001a1d187836 */ /* 0x000fe20000000000 */
[----:B------:R-:W-:Y:S01]  /*4b6c0*/  ISETP.LT.AND P5, PT, R19, UR4, !P2 ;  /* 0x0000000413007c0c */ /* 0x000fe2000d7a1270 */
[----:B------:R-:W-:Y:S01]  /*4b6d0*/  IMAD.WIDE R18, R3, 0x2, R20 ;  /* 0x0000000203127825 */ /* 0x000fe200078e0214 */
[----:B------:R-:W-:Y:S01]  /*4b6e0*/  ISETP.LT.AND P2, PT, R28, UR6, !P2 ;  /* 0x000000061c007c0c */ /* 0x000fe2000d741270 */
[----:B------:R-:W-:Y:S01]  /*4b6f0*/  ULDC UR4, c[0x0][0x228] ;  /* 0x00008a0000047ab9 */ /* 0x000fe20000000800 */
[----:B------:R-:W3:Y:S01]  /*4b700*/  LDL.LU R28, [R1+0x1f0] ;  /* 0x0001f000011c7983 */ /* 0x000ee20000300800 */
[----:B------:R-:W-:-:S03]  /*4b710*/  ULDC UR5, c[0x0][0x228] ;  /* 0x00008a0000057ab9 */ /* 0x000fc60000000800 */
[----:B------:R0:W-:Y:S01]  /*4b720*/  @P3 STG.E.U16 desc[UR8][R16.64], R0 ;  /* 0x0000000010003986 */ /* 0x0001e2000c101508 */
[----:B------:R-:W-:Y:S01]  /*4b730*/  ISETP.GE.AND P0, PT, R24, UR25, PT ;  /* 0x0000001918007c0c */ /* 0x000fe2000bf06270 */
[----:B------:R-:W-:Y:S02]  /*4b740*/  ULDC UR6, c[0x0][0x228] ;  /* 0x00008a0000067ab9 */ /* 0x000fe40000000800 */
[----:B------:R-:W-:Y:S04]  /*4b750*/  STL [R1+0x1d3c], R6 ;  /* 0x001d3c0601007387 */ /* 0x000fe80000100800 */
[----:B------:R1:W-:Y:S01]  /*4b760*/  @P6 STG.E.U16 desc[UR8][R18.64], R25 ;  /* 0x0000001912006986 */ /* 0x0003e2000c101508 */
[----:B0-----:R-:W-:Y:S01]  /*4b770*/  PRMT R0, R25, 0x7632, R0 ;  /* 0x0000763219007816 */ /* 0x001fe20000000000 */
[----:B-1----:R-:W-:-:S04]  /*4b780*/  IMAD.WIDE R18, R3, 0x2, R4 ;  /* 0x0000000203127825 */ /* 0x002fc800078e0204 */
[C---:B--2---:R-:W-:Y:S01]  /*4b790*/  IMAD.WIDE R16, R3.reuse, 0x2, R6 ;  /* 0x0000000203107825 */ /* 0x044fe200078e0206 */
[----:B------:R0:W-:Y:S04]  /*4b7a0*/  STL [R1+0x1d38], R7 ;  /* 0x001d380701007387 */ /* 0x0001e80000100800 */
[----:B------:R-:W-:Y:S04]  /*4b7b0*/  @P5 STG.E.U16 desc[UR8][R16.64], R0 ;  /* 0x0000000010005986 */ /* 0x000fe8000c101508 */
[----:B0-----:R-:W2:Y:S04]  /*4b7c0*/  LDL.LU R7, [R1+0x1a0] ;  /* 0x0001a00001077983 */ /* 0x001ea80000300800 */
[----:B------:R0:W-:Y:S04]  /*4b7d0*/  STL.64 [R1+0x1d40], R4 ;  /* 0x001d400401007387 */ /* 0x0001e80000100a00 */
[----:B0-----:R-:W4:Y:S04]  /*4b7e0*/  LDL R4, [R1+0x1cd8] ;  /* 0x001cd80001047983 */ /* 0x001f280000100800 */
[----:B------:R-:W3:Y:S04]  /*4b7f0*/  LDL R5, [R1+0x1cdc] ;  /* 0x001cdc0001057983 */ /* 0x000ee80000100800 */
[----:B------:R-:W2:Y:S04]  /*4b800*/  LDL.LU R2, [R1+0x1d48] ;  /* 0x001d480001027983 */ /* 0x000ea80000300800 */
[----:B------:R-:W4:Y:S04]  /*4b810*/  LDL R16, [R1+0x1cd0] ;  /* 0x001cd00001107983 */ /* 0x000f280000100800 */
[----:B------:R-:W3:Y:S01]  /*4b820*/  LDL.LU R17, [R1+0x1e0] ;  /* 0x0001e00001117983 */ /* 0x000ee20000300800 */
[----:B----4-:R-:W-:Y:S01]  /*4b830*/  ISETP.LT.AND P3, PT, R16, UR4, !P1 ;  /* 0x0000000410007c0c */ /* 0x010fe2000cf61270 */
[C---:B------:R-:W-:Y:S01]  /*4b840*/  IMAD.WIDE R24, R3.reuse, 0x2, R14 ;  /* 0x0000000203187825 */ /* 0x040fe200078e020e */
[----:B------:R-:W-:Y:S01]  /*4b850*/  ULDC UR4, c[0x0][0x228] ;  /* 0x00008a0000047ab9 */ /* 0x000fe20000000800 */
[----:B---3--:R-:W-:Y:S04]  /*4b860*/  @P4 STG.E.U16 desc[UR8][R18.64], R17 ;  /* 0x0000001112004986 */ /* 0x008fe8000c101508 */
[----:B--2---:R-:W0:Y:S04]  /*4b870*/  LDS.128 R16, [R2] ;  /* 0x0000000002107984 */ /* 0x004e280000000c00 */
[----:B0-----:R0:W-:Y:S04]  /*4b880*/  STL [R1+0x1d1c], R17 ;  /* 0x001d1c1101007387 */ /* 0x0011e80000100800 */
[----:B0-----:R-:W2:Y:S01]  /*4b890*/  LDL R17, [R1+0x1cd4] ;  /* 0x001cd40001117983 */ /* 0x001ea20000100800 */
[----:B------:R-:W-:-:S03]  /*4b8a0*/  VIADD R3, R3, UR26 ;  /* 0x0000001a03037c36 */ /* 0x000fc60008000000 */
[----:B------:R0:W-:Y:S01]  /*4b8b0*/  @P2 STG.E.U16 desc[UR8][R24.64], R26 ;  /* 0x0000001a18002986 */ /* 0x0001e2000c101508 */
[----:B------:R-:W-:Y:S02]  /*4b8c0*/  ISETP.LT.AND P5, PT, R4, UR5, !P1 ;  /* 0x0000000504007c0c */ /* 0x000fe4000cfa1270 */
[----:B------:R-:W-:Y:S01]  /*4b8d0*/  ISETP.LT.AND P4, PT, R5, UR6, !P1 ;  /* 0x0000000605007c0c */ /* 0x000fe2000cf81270 */
[----:B------:R1:W-:Y:S01]  /*4b8e0*/  STL [R1+0x1d08], R18 ;  /* 0x001d081201007387 */ /* 0x0003e20000100800 */
[----:B------:R-:W-:Y:S01]  /*4b8f0*/  PRMT R6, R28, 0x7632, R6 ;  /* 0x000076321c067816 */ /* 0x000fe20000000006 */
[----:B------:R-:W-:Y:S01]  /*4b900*/  IMAD.WIDE R4, R3, 0x2, R8 ;  /* 0x0000000203047825 */ /* 0x000fe200078e0208 */
[----:B------:R-:W-:Y:S01]  /*4b910*/  ISETP.LT.AND P6, PT, R27, UR7, !P1 ;  /* 0x000000071b007c0c */ /* 0x000fe2000cfc1270 */
[----:B------:R-:W-:Y:S01]  /*4b920*/  ULDC UR5, c[0x0][0x228] ;  /* 0x00008a0000057ab9 */ /* 0x000fe20000000800 */
[----:B------:R-:W-:Y:S01]  /*4b930*/  PRMT R0, R7, 0x7632, R0 ;  /* 0x0000763207007816 */ /* 0x000fe20000000000 */
[----:B------:R-:W-:Y:S01]  /*4b940*/  VIADD R2, R29, 0x1b ;  /* 0x0000001b1d027836 */ /* 0x000fe20000000000 */
[----:B------:R-:W-:Y:S01]  /*4b950*/  ULDC UR7, c[0x0][0x228] ;  /* 0x00008a0000077ab9 */ /* 0x000fe20000000800 */
[C---:B0-----:R-:W-:Y:S01]  /*4b960*/  IMAD.WIDE R24, R3.reuse, 0x2, R12 ;  /* 0x0000000203187825 */ /* 0x041fe200078e020c */
[----:B------:R-:W-:Y:S01]  /*4b970*/  ULDC UR6, c[0x0][0x228] ;  /* 0x00008a0000067ab9 */ /* 0x000fe20000000800 */
[----:B-1----:R-:W3:Y:S02]  /*4b980*/  LDL R18, [R1+0x1ce4] ;  /* 0x001ce40001127983 */ /* 0x002ee40000100800 */
[----:B------:R-:W-:-:S02]  /*4b990*/  IMAD.WIDE R26, R3, 0x2, R22 ;  /* 0x00000002031a7825 */ /* 0x000fc400078e0216 */
[----:B------:R0:W-:Y:S04]  /*4b9a0*/  STL [R1+0x1cfc], R19 ;  /* 0x001cfc1301007387 */ /* 0x0001e80000100800 */
[----:B------:R1:W-:Y:S04]  /*4b9b0*/  @P3 STG.E.U16 desc[UR8][R24.64], R28 ;  /* 0x0000001c18003986 */ /* 0x0003e8000c101508 */
[----:B0-----:R-:W4:Y:S04]  /*4b9c0*/  LDL.LU R19, [R1+0x1ce0] ;  /* 0x001ce00001137983 */ /* 0x001f280000300800 */
[----:B------:R0:W-:Y:S01]  /*4b9d0*/  STL [R1+0x1d34], R22 ;  /* 0x001d341601007387 */ /* 0x0001e20000100800 */
[----:B-1----:R-:W-:-:S03]  /*4b9e0*/  IMAD.WIDE R24, R3, 0x2, R10 ;  /* 0x0000000203187825 */ /* 0x002fc600078e020a */
[----:B0-----:R-:W4:Y:S04]  /*4b9f0*/  LDL.LU R22, [R1+0x1b4] ;  /* 0x0001b40001167983 */ /* 0x001f280000300800 */
[----:B------:R-:W-:Y:S01]  /*4ba00*/  STL [R1+0x1d30], R23 ;  /* 0x001d301701007387 */ /* 0x000fe20000100800 */
[----:B--2---:R-:W-:Y:S01]  /*4ba10*/  ISETP.LT.AND P2, PT, R17, UR4, !P1 ;  /* 0x0000000411007c0c */ /* 0x004fe2000cf41270 */
[----:B------:R-:W-:-:S12]  /*4ba20*/  ULDC UR4, c[0x0][0x228] ;  /* 0x00008a0000047ab9 */ /* 0x000fd80000000800 */
[----:B------:R0:W-:Y:S04]  /*4ba30*/  @P2 STG.E.U16 desc[UR8][R4.64], R6 ;  /* 0x0000000604002986 */ /* 0x0001e8000c101508 */
[----:B------:R1:W-:Y:S04]  /*4ba40*/  @P5 STG.E.U16 desc[UR8][R24.64], R7 ;  /* 0x0000000718005986 */ /* 0x0003e8000c101508 */
[----:B0-----:R-:W2:Y:S04]  /*4ba50*/  LDL.LU.64 R4, [R1+0x1d40] ;  /* 0x001d400001047983 */ /* 0x001ea80000300a00 */
[----:B------:R-:W2:Y:S04]  /*4ba60*/  LDL.LU R6, [R1+0x1d3c] ;  /* 0x001d3c0001067983 */ /* 0x000ea80000300800 */
[----:B-1----:R-:W2:Y:S04]  /*4ba70*/  LDL.LU R7, [R1+0x1d38] ;  /* 0x001d380001077983 */ /* 0x002ea80000300800 */
[----:B------:R-:W3:Y:S04]  /*4ba80*/  LDL R24, [R1+0x1ce8] ;  /* 0x001ce80001187983 */ /* 0x000ee80000100800 */
[----:B------:R-:W4:Y:S04]  /*4ba90*/  LDL.LU R25, [R1+0x10] ;  /* 0x0000100001197983 */ /* 0x000f280000300800 */
[----:B------:R0:W-:Y:S01]  /*4baa0*/  @P4 STG.E.U16 desc[UR8][R26.64], R0 ;  /* 0x000000001a004986 */ /* 0x0001e2000c101508 */
[----:B------:R-:W-:Y:S01]  /*4bab0*/  IMAD.WIDE R28, R3, 0x2, R20 ;  /* 0x00000002031c7825 */ /* 0x000fe200078e0214 */
[----:B------:R-:W-:-:S02]  /*4bac0*/  ISETP.GE.AND P3, PT, R2, UR23, PT ;  /* 0x0000001702007c0c */ /* 0x000fc4000bf66270 */
[----:B0-----:R-:W2:Y:S01]  /*4bad0*/  LDL R26, [R1+0x1cd0] ;  /* 0x001cd000011a7983 */ /* 0x001ea20000100800 */
[----:B------:R-:W-:-:S03]  /*4bae0*/  VIADD R0, R3, UR26 ;  /* 0x0000001a03007c36 */ /* 0x000fc60008000000 */
[----:B------:R-:W2:Y:S01]  /*4baf0*/  LDL R27, [R1+0x1cd8] ;  /* 0x001cd800011b7983 */ /* 0x000ea20000100800 */
[----:B------:R-:W-:Y:S01]  /*4bb00*/  ISETP.LT.AND P5, PT, R17, UR7, !P0 ;  /* 0x0000000711007c0c */ /* 0x000fe2000c7a1270 */
[----:B------:R-:W-:Y:S02]  /*4bb10*/  ULDC UR7, c[0x0][0x228] ;  /* 0x00008a0000077ab9 */ /* 0x000fe40000000800 */
[----:B------:R0:W-:Y:S04]  /*4bb20*/  STL [R1+0x1d28], R17 ;  /* 0x001d281101007387 */ /* 0x0001e80000100800 */
[----:B0-----:R-:W2:Y:S04]  /*4bb30*/  LDL.LU R17, [R1+0x1e4] ;  /* 0x0001e40001117983 */ /* 0x001ea80000300800 */
[----:B------:R-:W-:Y:S01]  /*4bb40*/  STL [R1+0x1d2c], R13 ;  /* 0x001d2c0d01007387 */ /* 0x000fe20000100800 */
[----:B---3--:R-:W-:Y:S01]  /*4bb50*/  ISETP.LT.AND P4, PT, R24, UR4, !P1 ;  /* 0x0000000418007c0c */ /* 0x008fe2000cf81270 */
[----:B------:R-:W-:-:S02]  /*4bb60*/  ULDC UR4, c[0x0][0x228] ;  /* 0x00008a0000047ab9 */ /* 0x000fc40000000800 */
[----:B------:R-:W-:Y:S01]  /*4bb70*/  ISETP.LT.AND P2, PT, R18, UR4, !P1 ;  /* 0x0000000412007c0c */ /* 0x000fe2000cf41270 */
[----:B----4-:R2:W-:Y:S01]  /*4bb80*/  @P6 STG.E.U16 desc[UR8][R28.64], R25 ;  /* 0x000000191c006986 */ /* 0x0105e2000c101508 */
[----:B------:R-:W-:Y:S01]  /*4bb90*/  PRMT R2, R25, 0x7632, R2 ;  /* 0x0000763219027816 */ /* 0x000fe20000000002 */
[----:B------:R-:W-:Y:S01]  /*4bba0*/  ULDC UR4, c[0x0][0x228] ;  /* 0x00008a0000047ab9 */ /* 0x000fe20000000800 */
[----:B------:R-:W-:Y:S01]  /*4bbb0*/  ISETP.LT.AND P1, PT, R19, UR5, !P1 ;  /* 0x0000000513007c0c */ /* 0x000fe2000cf21270 */
[----:B------:R-:W-:Y:S01]  /*4bbc0*/  ULDC UR5, c[0x0][0x228] ;  /* 0x00008a0000057ab9 */ /* 0x000fe20000000800 */
[----:B--2---:R-:W-:-:S04]  /*4bbd0*/  IMAD.WIDE R24, R3, 0x2, R6 ;  /* 0x0000000203187825 */ /* 0x004fc800078e0206 */
[----:B------:R-:W-:Y:S01]  /*4bbe0*/  IMAD.WIDE R28, R3, 0x2, R4 ;  /* 0x00000002031c7825 */ /* 0x000fe200078e0204 */
[----:B------:R0:W-:Y:S04]  /*4bbf0*/  @P4 STG.E.U16 desc[UR8][R24.64], R2 ;  /* 0x0000000218004986 */ /* 0x0001e8000c101508 */
[----:B------:R-:W-:Y:S01]  /*4bc00*/  @P2 STG.E.U16 desc[UR8][R28.64], R16 ;  /* 0x000000101c002986 */ /* 0x000fe2000c101508 */
[----:B0-----:R-:W-:Y:S01]  /*4bc10*/  IMAD.WIDE R24, R0, 0x2, R12 ;  /* 0x0000000200187825 */ /* 0x001fe200078e020c */
[----:B------:R-:W-:-:S03]  /*4bc20*/  PRMT R13, R16, 0x7632, R13 ;  /* 0x00007632100d7816 */ /* 0x000fc6000000000d */
[----:B------:R-:W-:-:S05]  /*4bc30*/  IMAD.WIDE R2, R3, 0x2, R14 ;  /* 0x0000000203027825 */ /* 0x000fca00078e020e */
[----:B------:R0:W-:Y:S04]  /*4bc40*/  @P1 STG.E.U16 desc[UR8][R2.64], R13 ;  /* 0x0000000d02001986 */ /* 0x0001e8000c101508 */
[----:B0-----:R-:W2:Y:S01]  /*4bc50*/  LDL.LU R2, [R1+0x1d4] ;  /* 0x0001d40001027983 */ /* 0x001ea20000300800 */
[----:B------:R-:W-:Y:S02]  /*4bc60*/  ISETP.LT.AND P6, PT, R26, UR6, !P0 ;  /* 0x000000061a007c0c */ /* 0x000fe4000c7c1270 */
[----:B------:R-:W-:Y:S01]  /*4bc70*/  ISETP.LT.AND P4, PT, R27, UR10, !P0 ;  /* 0x0000000a1b007c0c */ /* 0x000fe2000c781270 */
[----:B------:R-:W3:Y:S01]  /*4bc80*/  LDL R3, [R1+0x1ce8] ;  /* 0x001ce80001037983 */ /* 0x000ee20000100800 */
[----:B------:R-:W-:-:S03]  /*4bc90*/  PRMT R23, R22, 0x7632, R23 ;  /* 0x0000763216177816 */ /* 0x000fc60000000017 */
[----:B------:R-:W4:Y:S01]  /*4bca0*/  LDL R13, [R1+0x1cd0] ;  /* 0x001cd000010d7983 */ /* 0x000f220000100800 */
[----:B------:R-:W-:Y:S01]  /*4bcb0*/  IMAD.WIDE R26, R0, 0x2, R8 ;  /* 0x00000002001a7825 */ /* 0x000fe200078e0208 */
[----:B------:R-:W-:Y:S01]  /*4bcc0*/  ULDC UR6, c[0x0][0x228] ;  /* 0x00008a0000067ab9 */ /* 0x000fe20000000800 */
[----:B------:R-:W-:-:S03]  /*4bcd0*/  ULDC UR10, c[0x0][0x228] ;  /* 0x00008a00000a7ab9 */ /* 0x000fc60000000800 */
[----:B------:R0:W-:Y:S01]  /*4bce0*/  @P6 STG.E.U16 desc[UR8][R24.64], R22 ;  /* 0x0000001618006986 */ /* 0x0001e2000c101508 */
[----:B------:R-:W-:-:S03]  /*4bcf0*/  IMAD.WIDE R28, R0, 0x2, R10 ;  /* 0x00000002001c7825 */ /* 0x000fc600078e020a */
[----:B------:R1:W-:Y:S04]  /*4bd00*/  @P5 STG.E.U16 desc[UR8][R26.64], R23 ;  /* 0x000000171a005986 */ /* 0x0003e8000c101508 */
[----:B0-----:R-:W4:Y:S04]  /*4bd10*/  LDL.LU R22, [R1+0x1d34] ;  /* 0x001d340001167983 */ /* 0x001f280000300800 */
[----:B------:R-:W3:Y:S04]  /*4bd20*/  LDL R24, [R1+0x1cdc] ;  /* 0x001cdc0001187983 */ /* 0x000ee80000100800 */
[----:B------:R-:W4:Y:S04]  /*4bd30*/  LDL R25, [R1+0x1cec] ;  /* 0x001cec0001197983 */ /* 0x000f280000100800 */
[----:B-1----:R-:W4:Y:S04]  /*4bd40*/  LDL.LU R23, [R1+0x1d30] ;  /* 0x001d300001177983 */ /* 0x002f280000300800 */
[----:B------:R-:W4:Y:S04]  /*4bd50*/  LDL.LU R27, [R1+0x1c4] ;  /* 0x0001c400011b7983 */ /* 0x000f280000300800 */
[----:B--2---:R0:W-:Y:S04]  /*4bd60*/  @P4 STG.E.U16 desc[UR8][R28.64], R2 ;  /* 0x000000021c004986 */ /* 0x0041e8000c101508 */
[----:B0-----:R-:W2:Y:S01]  /*4bd70*/  LDL R29, [R1+0xbf0] ;  /* 0x000bf000011d7983 */ /* 0x001ea20000100800 */
[----:B------:R-:W-:-:S02]  /*4bd80*/  PRMT R16, R2, 0x7632, R16 ;  /* 0x0000763202107816 */ /* 0x000fc40000000010 */
[----:B---3--:R-:W-:Y:S01]  /*4bd90*/  ISETP.LT.AND P6, PT, R24, UR4, !P0 ;  /* 0x0000000418007c0c */ /* 0x008fe2000c7c1270 */
[----:B------:R-:W-:Y:S01]  /*4bda0*/  ULDC UR4, c[0x0][0x228] ;  /* 0x00008a0000047ab9 */ /* 0x000fe20000000800 */
[----:B----4-:R-:W-:Y:S01]  /*4bdb0*/  ISETP.LT.AND P5, PT, R25, UR5, !P0 ;  /* 0x0000000519007c0c */ /* 0x010fe2000c7a1270 */
[----:B------:R-:W-:Y:S01]  /*4bdc0*/  ULDC UR5, c[0x0][0x228] ;  /* 0x00008a0000057ab9 */ /* 0x000fe20000000800 */
[----:B------:R-:W-:Y:S01]  /*4bdd0*/  ISETP.LT.AND P1, PT, R3, UR4, !P0 ;  /* 0x0000000403007c0c */ /* 0x000fe2000c721270 */
[----:B------:R-:W-:Y:S01]  /*4bde0*/  IMAD.WIDE R24, R0, 0x2, R20 ;  /* 0x0000000200187825 */ /* 0x000fe200078e0214 */
[----:B------:R-:W-:Y:S01]  /*4bdf0*/  ISETP.LT.AND P2, PT, R18, UR5, !P0 ;  /* 0x0000000512007c0c */ /* 0x000fe2000c741270 */
[----:B------:R0:W-:Y:S01]  /*4be00*/  STL [R1+0x1d20], R18 ;  /* 0x001d201201007387 */ /* 0x0001e20000100800 */
[----:B------:R-:W-:Y:S01]  /*4be10*/  ULDC UR4, c[0x0][0x228] ;  /* 0x00008a0000047ab9 */ /* 0x000fe20000000800 */
[----:B------:R-:W-:Y:S01]  /*4be20*/  IMAD.WIDE R2, R0, 0x2, R22 ;  /* 0x0000000200027825 */ /* 0x000fe200078e0216 */
[----:B------:R-:W-:Y:S01]  /*4be30*/  PRMT R28, R27, 0x7632, R28 ;  /* 0x000076321b1c7816 */ /* 0x000fe2000000001c */
[----:B------:R-:W-:-:S03]  /*4be40*/  ULDC UR5, c[0x0][0x228] ;  /* 0x00008a0000057ab9 */ /* 0x000fc60000000800 */
[----:B------:R-:W-:Y:S04]  /*4be50*/  @P6 STG.E.U16 desc[UR8][R2.64], R16 ;  /* 0x0000001002006986 */ /* 0x000fe8000c101508 */
[----:B------:R1:W-:Y:S01]  /*4be60*/  @P5 STG.E.U16 desc[UR8][R24.64], R27 ;  /* 0x0000001b18005986 */ /* 0x0003e2000c101508 */
[----:B------:R-:W-:Y:S01]  /*4be70*/  ISETP.LT.AND P5, PT, R13, UR4, !P3 ;  /* 0x000000040d007c0c */ /* 0x000fe2000dfa1270 */
[----:B------:R-:W-:Y:S02]  /*4be80*/  ULDC UR4, c[0x0][0x228] ;  /* 0x00008a0000047ab9 */ /* 0x000fe40000000800 */
[----:B0-----:R-:W3:Y:S04]  /*4be90*/  LDL.LU R18, [R1+0x1a4] ;  /* 0x0001a40001127983 */ /* 0x001ee80000300800 */
[----:B------:R-:W-:Y:S01]  /*4bea0*/  STL [R1+0x1d24], R19 ;  /* 0x001d241301007387 */ /* 0x000fe20000100800 */
[----:B-1----:R-:W-:-:S03]  /*4beb0*/  IMAD.WIDE R24, R0, 0x2, R6 ;  /* 0x0000000200187825 */ /* 0x002fc600078e0206 */
[----:B------:R-:W4:Y:S01]  /*4bec0*/  LDL.LU R13, [R1+0x1d2c] ;  /* 0x001d2c00010d7983 */ /* 0x000f220000300800 */
[----:B------:R-:W-:-:S03]  /*4bed0*/  PRMT R16, R17, 0x7632, R16 ;  /* 0x0000763211107816 */ /* 0x000fc60000000010 */
[----:B------:R0:W-:Y:S04]  /*4bee0*/  @P1 STG.E.U16 desc[UR8][R24.64], R28 ;  /* 0x0000001c18001986 */ /* 0x0001e8000c101508 */
[----:B0-----:R-:W3:Y:S04]  /*4bef0*/  LDL R28, [R1+0x1cdc] ;  /* 0x001cdc00011c7983 */ /* 0x001ee80000100800 */
[----:B------:R-:W3:Y:S04]  /*4bf00*/  LDL R24, [R1+0x1cec] ;  /* 0x001cec0001187983 */ /* 0x000ee80000100800 */
[----:B------:R-:W3:Y:S01]  /*4bf10*/  LDL.LU R25, [R1+0x1f4] ;  /* 0x0001f40001197983 */ /* 0x000ee20000300800 */
[----:B--2---:R-:W-:-:S05]  /*4bf20*/  VIADD R26, R29, 0x1c ;  /* 0x0000001c1d1a7836 */ /* 0x004fca0000000000 */
[----:B------:R-:W-:Y:S01]  /*4bf30*/  ISETP.GE.AND P4, PT, R26, UR21, PT ;  /* 0x000000151a007c0c */ /* 0x000fe2000bf86270 */
[----:B------:R-:W-:-:S05]  /*4bf40*/  IMAD.WIDE R26, R0, 0x2, R4 ;  /* 0x00000002001a7825 */ /* 0x000fca00078e0204 */
[----:B------:R0:W-:Y:S04]  /*4bf50*/  @P2 STG.E.U16 desc[UR8][R26.64], R17 ;  /* 0x000000111a002986 */ /* 0x0001e8000c101508 */
[----:B0-----:R-:W2:Y:S04]  /*4bf60*/  LDL.LU R17, [R1+0x1d28] ;  /* 0x001d280001117983 */ /* 0x001ea80000300800 */
[----:B------:R-:W2:Y:S01]  /*4bf70*/  LDL R27, [R1+0x1cd8] ;  /* 0x001cd800011b7983 */ /* 0x000ea20000100800 */
[----:B------:R-:W-:Y:S01]  /*4bf80*/  ISETP.LT.AND P0, PT, R19, UR6, !P0 ;  /* 0x0000000613007c0c */ /* 0x000fe2000c701270 */
[----:B------:R-:W-:Y:S01]  /*4bf90*/  IMAD.WIDE R2, R0, 0x2, R14 ;  /* 0x0000000200027825 */ /* 0x000fe200078e020e */
[----:B------:R-:W-:-:S03]  /*4bfa0*/  ULDC UR6, c[0x0][0x228] ;  /* 0x00008a0000067ab9 */ /* 0x000fc60000000800 */
[----:B------:R-:W-:-:S08]  /*4bfb0*/  VIADD R0, R0, UR26 ;  /* 0x0000001a00007c36 */ /* 0x000fd00008000000 */
[----:B------:R4:W-:Y:S02]  /*4bfc0*/  @P0 STG.E.U16 desc[UR8][R2.64], R16 ;  /* 0x0000001002000986 */ /* 0x0009e4000c101508 */
[C---:B----4-:R-:W-:Y:S02]  /*4bfd0*/  IMAD.WIDE R2, R0.reuse, 0x2, R12 ;  /* 0x0000000200027825 */ /* 0x050fe400078e020c */
[----:B------:R-:W-:Y:S04]  /*4bfe0*/  STL [R1+0x1d18], R22 ;  /* 0x001d181601007387 */ /* 0x000fe80000100800 */
[----:B------:R-:W-:Y:S04]  /*4bff0*/  STL [R1+0x1d14], R23 ;  /* 0x001d141701007387 */ /* 0x000fe80000100800 */
[----:B---3--:R0:W-:Y:S01]  /*4c000*/  @P5 STG.E.U16 desc[UR8][R2.64], R25 ;  /* 0x0000001902005986 */ /* 0x0081e2000c101508 */
[----:B------:R-:W-:Y:S01]  /*4c010*/  PRMT R19, R25, 0x7632, R19 ;  /* 0x0000763219137816 */ /* 0x000fe20000000013 */
[C---:B0-----:R-:W-:Y:S01]  /*4c020*/  IMAD.WIDE R2, R0.reuse, 0x2, R8 ;  /* 0x0000000200027825 */ /* 0x041fe200078e0208 */
[----:B--2---:R-:W-:Y:S01]  /*4c030*/  ISETP.LT.AND P0, PT, R17, UR4, !P3 ;  /* 0x0000000411007c0c */ /* 0x004fe2000df01270 */
[----:B------:R-:W-:Y:S01]  /*4c040*/  ULDC UR4, c[0x0][0x228] ;  /* 0x00008a0000047ab9 */ /* 0x000fe20000000800 */
[----:B------:R-:W-:Y:S01]  /*4c050*/  ISETP.LT.AND P6, PT, R27, UR5, !P3 ;  /* 0x000000051b007c0c */ /* 0x000fe2000dfc1270 */
[----:B------:R-:W-:Y:S01]  /*4c060*/  IMAD.WIDE R26, R0, 0x2, R22 ;  /* 0x00000002001a7825 */ /* 0x000fe200078e0216 */
[----:B------:R-:W-:Y:S01]  /*4c070*/  ISETP.LT.AND P1, PT, R28, UR6, !P3 ;  /* 0x000000061c007c0c */ /* 0x000fe2000df21270 */
[----:B------:R-:W2:Y:S01]  /*4c080*/  LDL.LU R23, [R1+0x1b8] ;  /* 0x0001b80001177983 */ /* 0x000ea20000300800 */
[----:B------:R-:W-:-:S07]  /*4c090*/  ISETP.LT.AND P5, PT, R24, UR7, !P3 ;  /* 0x0000000718007c0c */ /* 0x000fce000dfa1270 */
[----:B------:R0:W-:Y:S01]  /*4c0a0*/  @P0 STG.E.U16 desc[UR8][R2.64], R19 ;  /* 0x0000001302000986 */ /* 0x0001e2000c101508 */
[----:B------:R-:W-:Y:S01]  /*4c0b0*/  IMAD.WIDE R24, R0, 0x2, R10 ;  /* 0x0000000200187825 */ /* 0x000fe200078e020a */
[----:B------:R-:W-:Y:S01]  /*4c0c0*/  PRMT R16, R18, 0x7632, R16 ;  /* 0x0000763212107816 */ /* 0x000fe20000000010 */
[----:B------:R-:W-:Y:S01]  /*4c0d0*/  ULDC UR7, c[0x0][0x228] ;  /* 0x00008a0000077ab9 */ /* 0x000fe20000000800 */
[----:B------:R-:W-:Y:S01]  /*4c0e0*/  ULDC UR5, c[0x0][0x228] ;  /* 0x00008a0000057ab9 */ /* 0x000fe20000000800 */
[----:B------:R-:W-:Y:S01]  /*4c0f0*/  VIADD R28, R29, 0x1d ;  /* 0x0000001d1d1c7836 */ /* 0x000fe20000000000 */
[----:B------:R-:W-:Y:S01]  /*4c100*/  ULDC UR6, c[0x0][0x228] ;  /* 0x00008a0000067ab9 */ /* 0x000fe20000000800 */
[----:B0-----:R-:W3:Y:S04]  /*4c110*/  LDL.LU R19, [R1+0x1d24] ;  /* 0x001d240001137983 */ /* 0x001ee80000300800 */
[----:B------:R-:W4:Y:S04]  /*4c120*/  LDL R2, [R1+0x1ce8] ;  /* 0x001ce80001027983 */ /* 0x000f280000100800 */
[----:B------:R-:W2:Y:S01]  /*4c130*/  LDL.LU R3, [R1+0x14] ;  /* 0x0000140001037983 */ /* 0x000ea20000300800 */
[----:B------:R-:W-:-:S03]  /*4c140*/  ISETP.GE.AND P2, PT, R28, UR19, PT ;  /* 0x000000131c007c0c */ /* 0x000fc6000bf46270 */
[----:B------:R0:W-:Y:S01]  /*4c150*/  @P6 STG.E.U16 desc[UR8][R24.64], R18 ;  /* 0x0000001218006986 */ /* 0x0001e2000c101508 */
[----:B------:R-:W-:-:S03]  /*4c160*/  IMAD.WIDE R28, R0, 0x2, R20 ;  /* 0x00000002001c7825 */ /* 0x000fc600078e0214 */
[----:B------:R1:W-:Y:S04]  /*4c170*/  @P1 STG.E.U16 desc[UR8][R26.64], R16 ;  /* 0x000000101a001986 */ /* 0x0003e8000c101508 */
[----:B0-----:R-:W3:Y:S04]  /*4c180*/  LDL.LU R18, [R1+0x1d20] ;  /* 0x001d200001127983 */ /* 0x001ee80000300800 */
[----:B-1----:R-:W3:Y:S04]  /*4c190*/  LDL R27, [R1+0x1cd0] ;  /* 0x001cd000011b7983 */ /* 0x002ee80000100800 */
[----:B------:R-:W3:Y:S04]  /*4c1a0*/  LDL R25, [R1+0x1cd8] ;  /* 0x001cd80001197983 */ /* 0x000ee80000100800 */
[----:B--2---:R0:W-:Y:S01]  /*4c1b0*/  @P5 STG.E.U16 desc[UR8][R28.64], R3 ;  /* 0x000000031c005986 */ /* 0x0041e2000c101508 */
[----:B------:R-:W-:-:S02]  /*4c1c0*/  ISETP.LT.AND P5, PT, R17, UR7, !P4 ;  /* 0x0000000711007c0c */ /* 0x000fc4000e7a1270 */
[----:B------:R-:W-:Y:S01]  /*4c1d0*/  PRMT R24, R3, 0x7632, R24 ;  /* 0x0000763203187816 */ /* 0x000fe20000000018 */
[----:B------:R-:W2:Y:S01]  /*4c1e0*/  LDL.LU R17, [R1+0x1d1c] ;  /* 0x001d1c0001117983 */ /* 0x000ea20000300800 */
[----:B----4-:R-:W-:Y:S01]  /*4c1f0*/  ISETP.LT.AND P1, PT, R2, UR4, !P3 ;  /* 0x0000000402007c0c */ /* 0x010fe2000df21270 */
[----:B------:R-:W-:Y:S01]  /*4c200*/  ULDC UR4, c[0x0][0x228] ;  /* 0x00008a0000047ab9 */ /* 0x000fe20000000800 */
[C---:B------:R-:W-:Y:S01]  /*4c210*/  VIADD R16, R0.reuse, UR26 ;  /* 0x0000001a00107c36 */ /* 0x040fe20008000000 */
[----:B------:R-:W-:Y:S01]  /*4c220*/  ULDC UR7, c[0x0][0x228] ;  /* 0x00008a0000077ab9 */ /* 0x000fe20000000800 */
[----:B0-----:R-:W-:Y:S01]  /*4c230*/  IMAD.WIDE R2, R0, 0x2, R6 ;  /* 0x0000000200027825 */ /* 0x001fe200078e0206 */
[----:B---3--:R-:W-:Y:S02]  /*4c240*/  ISETP.LT.AND P0, PT, R18, UR4, !P3 ;  /* 0x0000000412007c0c */ /* 0x008fe4000df01270 */
[----:B------:R-:W-:-:S06]  /*4c250*/  ISETP.LT.AND P6, PT, R27, UR6, !P4 ;  /* 0x000000061b007c0c */ /* 0x000fcc000e7c1270 */
[----:B------:R0:W-:Y:S01]  /*4c260*/  @P1 STG.E.U16 desc[UR8][R2.64], R24 ;  /* 0x0000001802001986 */ /* 0x0001e2000c101508 */
[----:B------:R-:W-:Y:S01]  /*4c270*/  ISETP.LT.AND P3, PT, R19, UR5, !P3 ;  /* 0x0000000513007c0c */ /* 0x000fe2000df61270 */
[C---:B------:R-:W-:Y:S01]  /*4c280*/  IMAD.WIDE R26, R16.reuse, 0x2, R12 ;  /* 0x00000002101a7825 */ /* 0x040fe200078e020c */
[----:B------:R-:W-:Y:S01]  /*4c290*/  ISETP.LT.AND P1, PT, R25, UR10, !P4 ;  /* 0x0000000a19007c0c */ /* 0x000fe2000e721270 */
[----:B------:R1:W-:Y:S01]  /*4c2a0*/  STL [R1+0x1d10], R12 ;  /* 0x001d100c01007387 */ /* 0x0003e20000100800 */
[----:B------:R-:W-:Y:S01]  /*4c2b0*/  ULDC UR4, c[0x0][0x228] ;  /* 0x00008a0000047ab9 */ /* 0x000fe20000000800 */
[----:B------:R-:W-:Y:S01]  /*4c2c0*/  IMAD.WIDE R28, R16, 0x2, R8 ;  /* 0x00000002101c7825 */ /* 0x000fe200078e0208 */
[----:B------:R-:W-:Y:S01]  /*4c2d0*/  ULDC UR5, c[0x0][0x228] ;  /* 0x00008a0000057ab9 */ /* 0x000fe20000000800 */
[----:B------:R-:W-:Y:S02]  /*4c2e0*/  ULDC UR6, c[0x0][0x228] ;  /* 0x00008a0000067ab9 */ /* 0x000fe40000000800 */
[C---:B0-----:R-:W-:Y:S01]  /*4c2f0*/  IMAD.WIDE R2, R0.reuse, 0x2, R4 ;  /* 0x0000000200027825 */ /* 0x041fe200078e0204 */
[----:B-1----:R-:W3:Y:S03]  /*4c300*/  LDL R12, [R1+0x1cd0] ;  /* 0x001cd000010c7983 */ /* 0x002ee60000100800 */
[----:B------:R-:W-:Y:S01]  /*4c310*/  IMAD.WIDE R24, R0, 0x2, R14 ;  /* 0x0000000200187825 */ /* 0x000fe200078e020e */
[----:B------:R0:W-:Y:S01]  /*4c320*/  STL [R1+0x1d0c], R13 ;  /* 0x001d0c0d01007387 */ /* 0x0001e20000100800 */
[----:B------:R-:W-:-:S03]  /*4c330*/  PRMT R0, R23, 0x7632, R0 ;  /* 0x0000763217007816 */ /* 0x000fc60000000000 */
[----:B0-----:R-:W4:Y:S01]  /*4c340*/  LDL.LU R13, [R1+0x1e8] ;  /* 0x0001e800010d7983 */ /* 0x001f220000300800 */
[----:B--2---:R-:W-:-:S03]  /*4c350*/  PRMT R22, R17, 0x7632, R22 ;  /* 0x0000763211167816 */ /* 0x004fc60000000016 */
[----:B------:R0:W-:Y:S04]  /*4c360*/  @P0 STG.E.U16 desc[UR8][R2.64], R17 ;  /* 0x0000001102000986 */ /* 0x0001e8000c101508 */
[----:B------:R1:W-:Y:S04]  /*4c370*/  @P3 STG.E.U16 desc[UR8][R24.64], R22 ;  /* 0x0000001618003986 */ /* 0x0003e8000c101508 */
[----:B------:R2:W-:Y:S04]  /*4c380*/  @P6 STG.E.U16 desc[UR8][R26.64], R23 ;  /* 0x000000171a006986 */ /* 0x0005e8000c101508 */
[----:B0-----:R-:W3:Y:S04]  /*4c390*/  LDL.LU R17, [R1+0x1d8] ;  /* 0x0001d80001117983 */ /* 0x001ee80000300800 */
[----:B-1----:R-:W4:Y:S04]  /*4c3a0*/  LDL.LU R22, [R1+0x1d18] ;  /* 0x001d180001167983 */ /* 0x002f280000300800 */
[----:B------:R-:W4:Y:S04]  /*4c3b0*/  LDL R24, [R1+0x1cec] ;  /* 0x001cec0001187983 */ /* 0x000f280000100800 */
[----:B------:R-:W4:Y:S04]  /*4c3c0*/  LDL R25, [R1+0x1ce8] ;  /* 0x001ce80001197983 */ /* 0x000f280000100800 */
[----:B--2---:R-:W2:Y:S04]  /*4c3d0*/  LDL.LU R23, [R1+0x1d14] ;  /* 0x001d140001177983 */ /* 0x004ea80000300800 */
[----:B------:R-:W2:Y:S04]  /*4c3e0*/  LDL R26, [R1+0x1cdc] ;  /* 0x001cdc00011a7983 */ /* 0x000ea80000100800 */
[----:B------:R-:W2:Y:S04]  /*4c3f0*/  LDL.LU R27, [R1+0x1c8] ;  /* 0x0001c800011b7983 */ /* 0x000ea80000300800 */
[----:B------:R0:W-:Y:S04]  /*4c400*/  @P5 STG.E.U16 desc[UR8][R28.64], R0 ;  /* 0x000000001c005986 */ /* 0x0001e8000c101508 */
[----:B0-----:R-:W2:Y:S01]  /*4c410*/  LDL.LU R29, [R1+0xbf0] ;  /* 0x000bf000011d7983 */ /* 0x001ea20000300800 */
[----:B------:R-:W-:-:S03]  /*4c420*/  IMAD.WIDE R2, R16, 0x2, R10 ;  /* 0x0000000210027825 */ /* 0x000fc600078e020a */
[----:B------:R-:W2:Y:S04]  /*4c430*/  LDL.LU R28, [R1+0x1f8] ;  /* 0x0001f800011c7983 */ /* 0x000ea80000300800 */
[----:B---3--:R0:W-:Y:S01]  /*4c440*/  @P1 STG.E.U16 desc[UR8][R2.64], R17 ;  /* 0x0000001102001986 */ /* 0x0081e2000c101508 */
[----:B------:R-:W-:Y:S02]  /*4c450*/  PRMT R0, R17, 0x7632, R0 ;  /* 0x0000763211007816 */ /* 0x000fe40000000000 */
[----:B----4-:R-:W-:Y:S01]  /*4c460*/  ISETP.LT.AND P5, PT, R24, UR5, !P4 ;  /* 0x0000000518007c0c */ /* 0x010fe2000e7a1270 */
[----:B------:R-:W-:Y:S02]  /*4c470*/  ULDC UR5, c[0x0][0x228] ;  /* 0x00008a0000057ab9 */ /* 0x000fe40000000800 */
[----:B------:R-:W-:Y:S01]  /*4c480*/  ISETP.LT.AND P3, PT, R18, UR5, !P4 ;  /* 0x0000000512007c0c */ /* 0x000fe2000e761270 */
[----:B------:R-:W-:Y:S01]  /*4c490*/  ULDC UR5, c[0x0][0x228] ;  /* 0x00008a0000057ab9 */ /* 0x000fe20000000800 */
[----:B--2---:R-:W-:Y:S01]  /*4c4a0*/  ISETP.LT.AND P6, PT, R26, UR4, !P4 ;  /* 0x000000041a007c0c */ /* 0x004fe2000e7c1270 */
[----:B------:R-:W-:Y:S01]  /*4c4b0*/  ULDC UR4, c[0x0][0x228] ;  /* 0x00008a0000047ab9 */ /* 0x000fe20000000800 */
[----:B0-----:R-:W-:Y:S01]  /*4c4c0*/  IMAD.WIDE R2, R16, 0x2, R22 ;  /* 0x0000000210027825 */ /* 0x001fe200078e0216 */
[----:B------:R-:W-:Y:S01]  /*4c4d0*/  ISETP.LT.AND P0, PT, R25, UR4, !P4 ;  /* 0x0000000419007c0c */ /* 0x000fe2000e701270 */
[----:B------:R-:W-:-:S02]  /*4c4e0*/  ULDC UR4, c[0x0][0x228] ;  /* 0x00008a0000047ab9 */ /* 0x000fc40000000800 */
[----:B------:R-:W-:-:S07]  /*4c4f0*/  IMAD.WIDE R24, R16, 0x2, R20 ;  /* 0x0000000210187825 */ /* 0x000fce00078e0214 */
[----:B------:R0:W-:Y:S01]  /*4c500*/  @P6 STG.E.U16 desc[UR8][R2.64], R0 ;  /* 0x0000000002006986 */ /* 0x0001e2000c101508 */
[----:B------:R-:W-:-:S03]  /*4c510*/  VIADD R17, R29, 0x1e ;  /* 0x0000001e1d117836 */ /* 0x000fc60000000000 */
[----:B------:R1:W-:Y:S02]  /*4c520*/  @P5 STG.E.U16 desc[UR8][R24.64], R27 ;  /* 0x0000001b18005986 */ /* 0x0003e4000c101508 */
[----:B------:R-:W-:Y:S02]  /*4c530*/  ISETP.GE.AND P1, PT, R17, UR17, PT ;  /* 0x0000001111007c0c */ /* 0x000fe4000bf26270 */
[----:B------:R-:W-:Y:S02]  /*4c540*/  PRMT R17, R27, 0x7632, R17 ;  /* 0x000076321b117816 */ /* 0x000fe40000000011 */
[----:B------:R-:W-:Y:S02]  /*4c550*/  ISETP.LT.AND P5, PT, R12, UR4, !P2 ;  /* 0x000000040c007c0c */ /* 0x000fe4000d7a1270 */
[----:B0-----:R-:W-:Y:S01]  /*4c560*/  PRMT R0, R13, 0x7632, R0 ;  /* 0x000076320d007816 */ /* 0x001fe20000000000 */
[----:B------:R-:W2:Y:S01]  /*4c570*/  LDL.LU R12, [R1+0x1d10] ;  /* 0x001d1000010c7983 */ /* 0x000ea20000300800 */
[----:B-1----:R-:W-:Y:S01]  /*4c580*/  IMAD.WIDE R26, R16, 0x2, R6 ;  /* 0x00000002101a7825 */ /* 0x002fe200078e0206 */
[----:B------:R-:W-:-:S03]  /*4c590*/  ULDC UR4, c[0x0][0x228] ;  /* 0x00008a0000047ab9 */ /* 0x000fc60000000800 */
[C---:B------:R-:W-:Y:S01]  /*4c5a0*/  IMAD.WIDE R24, R16.reuse, 0x2, R4 ;  /* 0x0000000210187825 */ /* 0x040fe200078e0204 */
[----:B------:R0:W-:Y:S04]  /*4c5b0*/  @P0 STG.E.U16 desc[UR8][R26.64], R17 ;  /* 0x000000111a000986 */ /* 0x0001e8000c101508 */
[----:B------:R1:W-:Y:S04]  /*4c5c0*/  @P3 STG.E.U16 desc[UR8][R24.64], R13 ;  /* 0x0000000d18003986 */ /* 0x0003e8000c101508 */
[----:B0-----:R-:W3:Y:S04]  /*4c5d0*/  LDL R26, [R1+0x1cdc] ;  /* 0x001cdc00011a7983 */ /* 0x001ee80000100800 */
[----:B------:R-:W4:Y:S04]  /*4c5e0*/  LDL R27, [R1+0x1cec] ;  /* 0x001cec00011b7983 */ /* 0x000f280000100800 */
[----:B-1----:R-:W2:Y:S04]  /*4c5f0*/  LDL.LU R13, [R1+0x1d0c] ;  /* 0x001d0c00010d7983 */ /* 0x002ea80000300800 */
[----:B------:R-:W3:Y:S04]  /*4c600*/  LDL R24, [R1+0x1cd4] ;  /* 0x001cd40001187983 */ /* 0x000ee80000100800 */
[----:B------:R-:W4:Y:S01]  /*4c610*/  LDL R25, [R1+0x1cd8] ;  /* 0x001cd80001197983 */ /* 0x000f220000100800 */
[----:B------:R-:W-:-:S04]  /*4c620*/  IMAD.WIDE R2, R16, 0x2, R14 ;  /* 0x0000000210027825 */ /* 0x000fc800078e020e */
[----:B------:R-:W-:Y:S01]  /*4c630*/  VIADD R16, R16, UR26 ;  /* 0x0000001a10107c36 */ /* 0x000fe20008000000 */
[----:B------:R0:W-:Y:S01]  /*4c640*/  STL [R1+0x1d04], R10 ;  /* 0x001d040a01007387 */ /* 0x0001e20000100800 */
[----:B------:R-:W-:Y:S01]  /*4c650*/  ISETP.LT.AND P4, PT, R19, UR6, !P4 ;  /* 0x0000000613007c0c */ /* 0x000fe2000e781270 */
[----:B------:R-:W-:Y:S01]  /*4c660*/  ULDC UR6, c[0x0][0x228] ;  /* 0x00008a0000067ab9 */ /* 0x000fe20000000800 */
[----:B---3--:R-:W-:Y:S02]  /*4c670*/  ISETP.LT.AND P3, PT, R24, UR4, !P2 ;  /* 0x0000000418007c0c */ /* 0x008fe4000d761270 */
[----:B----4-:R-:W-:Y:S01]  /*4c680*/  ISETP.LT.AND P6, PT, R25, UR5, !P2 ;  /* 0x0000000519007c0c */ /* 0x010fe2000d7c1270 */
[----:B------:R-:W-:-:S08]  /*4c690*/  IMAD.WIDE R24, R16, 0x2, R10 ;  /* 0x0000000210187825 */ /* 0x000fd000078e020a */
[----:B------:R-:W-:Y:S01]  /*4c6a0*/  @P4 STG.E.U16 desc[UR8][R2.64], R0 ;  /* 0x0000000002004986 */ /* 0x000fe2000c101508 */
[----:B------:R-:W-:Y:S01]  /*4c6b0*/  ULDC UR4, c[0x0][0x228] ;  /* 0x00008a0000047ab9 */ /* 0x000fe20000000800 */
[----:B------:R-:W-:Y:S02]  /*4c6c0*/  ULDC UR5, c[0x0][0x228] ;  /* 0x00008a0000057ab9 */ /* 0x000fe40000000800 */
[----:B0-----:R-:W3:Y:S04]  /*4c6d0*/  LDL R10, [R1+0x1bc] ;  /* 0x0001bc00010a7983 */ /* 0x001ee80000100800 */
[----:B------:R0:W-:Y:S04]  /*4c6e0*/  STL [R1+0x1d00], R11 ;  /* 0x001d000b01007387 */ /* 0x0001e80000100800 */
[----:B0-----:R-:W4:Y:S01]  /*4c6f0*/  LDL.LU R11, [R1+0x1a8] ;  /* 0x0001a800010b7983 */ /* 0x001f220000300800 */
[----:B--2---:R-:W-:Y:S01]  /*4c700*/  IMAD.WIDE R2, R16, 0x2, R12 ;  /* 0x0000000210027825 */ /* 0x004fe200078e020c */
[----:B------:R-:W-:-:S04]  /*4c710*/  PRMT R0, R28, 0x7632, R0 ;  /* 0x000076321c007816 */ /* 0x000fc80000000000 */
[----:B------:R0:W-:Y:S02]  /*4c720*/  @P5 STG.E.U16 desc[UR8][R2.64], R28 ;  /* 0x0000001c02005986 */ /* 0x0001e4000c101508 */
[----:B0-----:R-:W-:-:S05]  /*4c730*/  IMAD.WIDE R2, R16, 0x2, R8 ;  /* 0x0000000210027825 */ /* 0x001fca00078e0208 */
[----:B------:R0:W-:Y:S04]  /*4c740*/  @P3 STG.E.U16 desc[UR8][R2.64], R0 ;  /* 0x0000000002003986 */ /* 0x0001e8000c101508 */
[----:B0-----:R-:W2:Y:S04]  /*4c750*/  LDL.LU R2, [R1+0x18] ;  /* 0x0000180001027983 */ /* 0x001ea80000300800 */
[----:B------:R-:W3:Y:S04]  /*4c760*/  LDL.LU R3, [R1+0x1cd0] ;  /* 0x001cd00001037983 */ /* 0x000ee80000300800 */
[----:B----4-:R0:W-:Y:S04]  /*4c770*/  @P6 STG.E.U16 desc[UR8][R24.64], R11 ;  /* 0x0000000b18006986 */ /* 0x0101e8000c101508 */
[----:B0-----:R-:W4:Y:S01]  /*4c780*/  LDL R25, [R1+0x1ce8] ;  /* 0x001ce80001197983 */ /* 0x001f220000100800 */
[----:B------:R-:W-:Y:S01]  /*4c790*/  ISETP.LT.AND P4, PT, R26, UR6, !P2 ;  /* 0x000000061a007c0c */ /* 0x000fe2000d781270 */
[----:B------:R-:W-:Y:S01]  /*4c7a0*/  VIADD R28, R29, 0x1f ;  /* 0x0000001f1d1c7836 */ /* 0x000fe20000000000 */
[----:B------:R-:W-:Y:S01]  /*4c7b0*/  ISETP.LT.AND P5, PT, R27, UR7, !P2 ;  /* 0x000000071b007c0c */ /* 0x000fe2000d7a1270 */
[----:B------:R-:W-:Y:S01]  /*4c7c0*/  IMAD.WIDE R26, R16, 0x2, R22 ;  /* 0x00000002101a7825 */ /* 0x000fe200078e0216 */
[----:B------:R-:W-:Y:S01]  /*4c7d0*/  PRMT R17, R11, 0x7632, R17 ;  /* 0x000076320b117816 */ /* 0x000fe20000000011 */
[----:B------:R-:W-:Y:S01]  /*4c7e0*/  ULDC UR6, c[0x0][0x228] ;  /* 0x00008a0000067ab9 */ /* 0x000fe20000000800 */
[----:B------:R-:W-:Y:S01]  /*4c7f0*/  ISETP.GE.AND P0, PT, R28, UR15, PT ;  /* 0x0000000f1c007c0c */ /* 0x000fe2000bf06270 */
[----:B------:R-:W-:Y:S01]  /*4c800*/  IMAD.WIDE R28, R16, 0x2, R20 ;  /* 0x00000002101c7825 */ /* 0x000fe200078e0214 */
[----:B------:R-:W3:Y:S05]  /*4c810*/  LDL R11, [R1+0x1cd8] ;  /* 0x001cd800010b7983 */ /* 0x000eea0000100800 */
[----:B------:R-:W-:Y:S04]  /*4c820*/  @P4 STG.E.U16 desc[UR8][R26.64], R17 ;  /* 0x000000111a004986 */ /* 0x000fe8000c101508 */
[----:B--2---:R0:W-:Y:S04]  /*4c830*/  @P5 STG.E.U16 desc[UR8][R28.64], R2 ;  /* 0x000000021c005986 */ /* 0x0041e8000c101508 */
[----:B0-----:R-:W2:Y:S01]  /*4c840*/  LDL.LU R28, [R1+0x1cd4] ;  /* 0x001cd400011c7983 */ /* 0x001ea20000300800 */
[----:B----4-:R-:W-:Y:S01]  /*4c850*/  ISETP.LT.AND P6, PT, R25, UR4, !P2 ;  /* 0x0000000419007c0c */ /* 0x010fe2000d7c1270 */
[----:B------:R-:W-:-:S02]  /*4c860*/  ULDC UR4, c[0x0][0x228] ;  /* 0x00008a0000047ab9 */ /* 0x000fc40000000800 */
[----:B------:R-:W-:Y:S01]  /*4c870*/  ISETP.LT.AND P5, PT, R18, UR4, !P2 ;  /* 0x0000000412007c0c */ /* 0x000fe2000d7a1270 */
[----:B------:R-:W-:Y:S01]  /*4c880*/  ULDC UR4, c[0x0][0x228] ;  /* 0x00008a0000047ab9 */ /* 0x000fe20000000800 */
[----:B------:R-:W4:Y:S01]  /*4c890*/  LDL.LU R18, [R1+0x1d08] ;  /* 0x001d080001127983 */ /* 0x000f220000300800 */
[----:B------:R-:W-:Y:S01]  /*4c8a0*/  ISETP.LT.AND P2, PT, R19, UR4, !P2 ;  /* 0x0000000413007c0c */ /* 0x000fe2000d741270 */
[----:B------:R-:W-:Y:S01]  /*4c8b0*/  IMAD.WIDE R24, R16, 0x2, R6 ;  /* 0x0000000210187825 */ /* 0x000fe200078e0206 */
[----:B------:R-:W-:Y:S01]  /*4c8c0*/  PRMT R0, R2, 0x7632, R0 ;  /* 0x0000763202007816 */ /* 0x000fe20000000000 */
[----:B------:R-:W2:Y:S01]  /*4c8d0*/  LDL.LU R29, [R1+0x1dc] ;  /* 0x0001dc00011d7983 */ /* 0x000ea20000300800 */
[C---:B---3--:R-:W-:Y:S01]  /*4c8e0*/  ISETP.LT.AND P3, PT, R3.reuse, UR5, !P1 ;  /* 0x0000000503007c0c */ /* 0x048fe2000cf61270 */
[----:B------:R-:W-:Y:S01]  /*4c8f0*/  ULDC UR4, c[0x0][0x228] ;  /* 0x00008a0000047ab9 */ /* 0x000fe20000000800 */
[----:B------:R-:W-:Y:S01]  /*4c900*/  ISETP.LT.AND P4, PT, R3, UR6, !P0 ;  /* 0x0000000603007c0c */ /* 0x000fe2000c781270 */
[----:B------:R-:W-:Y:S01]  /*4c910*/  IMAD.WIDE R2, R16, 0x2, R4 ;  /* 0x0000000210027825 */ /* 0x000fe200078e0204 */
[----:B------:R0:W-:Y:S01]  /*4c920*/  @P6 STG.E.U16 desc[UR8][R24.64], R0 ;  /* 0x0000000018006986 */ /* 0x0001e2000c101508 */
[----:B------:R-:W-:Y:S01]  /*4c930*/  PRMT R26, R10, 0x7632, R26 ;  /* 0x000076320a1a7816 */ /* 0x000fe2000000001a */
[----:B------:R-:W-:-:S02]  /*4c940*/  ULDC UR5, c[0x0][0x228] ;  /* 0x00008a0000057ab9 */ /* 0x000fc40000000800 */
[----:B------:R-:W3:Y:S04]  /*4c950*/  LDL.LU R27, [R1+0x1cc] ;  /* 0x0001cc00011b7983 */ /* 0x000ee80000300800 */
[----:B------:R-:W3:Y:S01]  /*4c960*/  LDL.LU R10, [R1+0x1d04] ;  /* 0x001d0400010a7983 */ /* 0x000ee20000300800 */
[C---:B0-----:R-:W-:Y:S02]  /*4c970*/  VIADD R0, R16.reuse, UR26 ;  /* 0x0000001a10007c36 */ /* 0x041fe40008000000 */
[----:B------:R-:W-:Y:S01]  /*4c980*/  IMAD.WIDE R16, R16, 0x2, R14 ;  /* 0x0000000210107825 */ /* 0x000fe200078e020e */
[----:B----4-:R0:W-:Y:S02]  /*4c990*/  @P5 STG.E.U16 desc[UR8][R2.64], R18 ;  /* 0x0000001202005986 */ /* 0x0101e4000c101508 */
[----:B0-----:R-:W-:-:S05]  /*4c9a0*/  PRMT R18, R18, 0x7632, R18 ;  /* 0x0000763212127816 */ /* 0x001fca0000000012 */
[----:B------:R0:W-:Y:S04]  /*4c9b0*/  @P2 STG.E.U16 desc[UR8][R16.64], R18 ;  /* 0x0000001210002986 */ /* 0x0001e8000c101508 */
[----:B0-----:R-:W4:Y:S01]  /*4c9c0*/  LDL.LU R16, [R1+0x1bc] ;  /* 0x0001bc0001107983 */ /* 0x001f220000300800 */
[----:B--2---:R-:W-:Y:S01]  /*4c9d0*/  ISETP.LT.AND P6, PT, R28, UR4, !P1 ;  /* 0x000000041c007c0c */ /* 0x004fe2000cfc1270 */
[C---:B------:R-:W-:Y:S01]  /*4c9e0*/  IMAD.WIDE R2, R0.reuse, 0x2, R12 ;  /* 0x0000000200027825 */ /* 0x040fe200078e020c */
[----:B------:R-:W-:Y:S01]  /*4c9f0*/  ULDC UR4, c[0x0][0x228] ;  /* 0x00008a0000047ab9 */ /* 0x000fe20000000800 */
[----:B------:R-:W2:Y:S02]  /*4ca00*/  LDL R17, [R1+0x1cdc] ;  /* 0x001cdc0001117983 */ /* 0x000ea40000100800 */
[C---:B------:R-:W-:Y:S01]  /*4ca10*/  IMAD.WIDE R24, R0.reuse, 0x2, R8 ;  /* 0x0000000200187825 */ /* 0x040fe200078e0208 */
[----:B------:R-:W-:Y:S01]  /*4ca20*/  ISETP.LT.AND P2, PT, R11, UR4, !P1 ;  /* 0x000000040b007c0c */ /* 0x000fe2000cf41270 */
[----:B------:R-:W-:Y:S01]  /*4ca30*/  ULDC UR4, c[0x0][0x228] ;  /* 0x00008a0000047ab9 */ /* 0x000fe20000000800 */
[----:B------:R-:W3:Y:S04]  /*4ca40*/  LDL.LU R11, [R1+0x1d00] ;  /* 0x001d0000010b7983 */ /* 0x000ee80000300800 */
[----:B----4-:R-:W-:Y:S04]  /*4ca50*/  @P3 STG.E.U16 desc[UR8][R2.64], R16 ;  /* 0x0000001002003986 */ /* 0x010fe8000c101508 */
[----:B------:R0:W-:Y:S04]  /*4ca60*/  @P6 STG.E.U16 desc[UR8][R24.64], R26 ;  /* 0x0000001a18006986 */ /* 0x0001e8000c101508 */
[----:B0-----:R-:W4:Y:S04]  /*4ca70*/  LDL.LU R26, [R1+0x1cec] ;  /* 0x001cec00011a7983 */ /* 0x001f280000300800 */
[----:B------:R-:W4:Y:S01]  /*4ca80*/  LDL.LU R24, [R1+0x1ce8] ;  /* 0x001ce80001187983 */ /* 0x000f220000300800 */
[----:B--2---:R-:W-:Y:S01]  /*4ca90*/  ISETP.LT.AND P6, PT, R17, UR4, !P1 ;  /* 0x0000000411007c0c */ /* 0x004fe2000cfc1270 */
[----:B------:R-:W-:Y:S01]  /*4caa0*/  ULDC UR4, c[0x0][0x228] ;  /* 0x00008a0000047ab9 */ /* 0x000fe20000000800 */
[----:B---3--:R-:W-:Y:S01]  /*4cab0*/  IMAD.WIDE R16, R0, 0x2, R10 ;  /* 0x0000000200107825 */ /* 0x008fe200078e020a */
[----:B------:R-:W2:Y:S01]  /*4cac0*/  LDL.LU R25, [R1+0x1ce4] ;  /* 0x001ce40001197983 */ /* 0x000ea20000300800 */
[----:B------:R-:W-:-:S03]  /*4cad0*/  PRMT R18, R29, 0x7632, R18 ;  /* 0x000076321d127816 */ /* 0x000fc60000000012 */
[----:B------:R0:W-:Y:S01]  /*4cae0*/  @P2 STG.E.U16 desc[UR8][R16.64], R29 ;  /* 0x0000001d10002986 */ /* 0x0001e2000c101508 */
[----:B------:R-:W-:Y:S01]  /*4caf0*/  IMAD.WIDE R2, R0, 0x2, R22 ;  /* 0x0000000200027825 */ /* 0x000fe200078e0216 */
[----:B------:R-:W-:Y:S01]  /*4cb00*/  ISETP.LT.AND P3, PT, R28, UR5, !P0 ;  /* 0x000000051c007c0c */ /* 0x000fe2000c761270 */
[----:B------:R-:W-:Y:S01]  /*4cb10*/  ULDC UR5, c[0x0][0x228] ;  /* 0x00008a0000057ab9 */ /* 0x000fe20000000800 */
[----:B------:R-:W3:Y:S04]  /*4cb20*/  LDL.LU R28, [R1+0x1fc] ;  /* 0x0001fc00011c7983 */ /* 0x000ee80000300800 */
[----:B------:R1:W-:Y:S01]  /*4cb30*/  @P6 STG.E.U16 desc[UR8][R2.64], R18 ;  /* 0x0000001202006986 */ /* 0x0003e2000c101508 */
[----:B0-----:R-:W-:Y:S01]  /*4cb40*/  IMAD.WIDE R16, R0, 0x2, R20 ;  /* 0x0000000200107825 */ /* 0x001fe200078e0214 */
[----:B-1----:R-:W-:-:S03]  /*4cb50*/  PRMT R18, R27, 0x7632, R18 ;  /* 0x000076321b127816 */ /* 0x002fc60000000012 */
[----:B------:R-:W-:Y:S01]  /*4cb60*/  IMAD.WIDE R2, R0, 0x2, R6 ;  /* 0x0000000200027825 */ /* 0x000fe200078e0206 */
[----:B----4-:R-:W-:Y:S01]  /*4cb70*/  ISETP.LT.AND P5, PT, R26, UR4, !P1 ;  /* 0x000000041a007c0c */ /* 0x010fe2000cfa1270 */
[----:B------:R-:W-:Y:S02]  /*4cb80*/  ULDC UR4, c[0x0][0x228] ;  /* 0x00008a0000047ab9 */ /* 0x000fe40000000800 */
[----:B------:R-:W-:Y:S01]  /*4cb90*/  ISETP.LT.AND P2, PT, R24, UR4, !P1 ;  /* 0x0000000418007c0c */ /* 0x000fe2000cf41270 */
[----:B------:R-:W-:-:S09]  /*4cba0*/  ULDC UR4, c[0x0][0x228] ;  /* 0x00008a0000047ab9 */ /* 0x000fd20000000800 */
[----:B------:R0:W-:Y:S04]  /*4cbb0*/  @P5 STG.E.U16 desc[UR8][R16.64], R27 ;  /* 0x0000001b10005986 */ /* 0x0001e8000c101508 */
[----:B------:R1:W-:Y:S04]  /*4cbc0*/  @P2 STG.E.U16 desc[UR8][R2.64], R18 ;  /* 0x0000001202002986 */ /* 0x0003e8000c101508 */
[----:B0-----:R-:W4:Y:S04]  /*4cbd0*/  LDL.LU R17, [R1+0x1cd8] ;  /* 0x001cd80001117983 */ /* 0x001f280000300800 */
[----:B------:R-:W3:Y:S04]  /*4cbe0*/  LDL.LU R29, [R1+0x1ac] ;  /* 0x0001ac00011d7983 */ /* 0x000ee80000300800 */
[----:B------:R-:W3:Y:S04]  /*4cbf0*/  LDL.LU R27, [R1+0x1c] ;  /* 0x00001c00011b7983 */ /* 0x000ee80000300800 */
[----:B-1----:R-:W3:Y:S04]  /*4cc00*/  LDL.LU R2, [R1+0x1cdc] ;  /* 0x001cdc0001027983 */ /* 0x002ee80000300800 */
[----:B------:R-:W3:Y:S01]  /*4cc10*/  LDL.LU R18, [R1+0x1ec] ;  /* 0x0001ec0001127983 */ /* 0x000ee20000300800 */
[----:B--2---:R-:W-:Y:S01]  /*4cc20*/  ISETP.LT.AND P6, PT, R25, UR4, !P1 ;  /* 0x0000000419007c0c */ /* 0x004fe2000cfc1270 */
[----:B------:R-:W-:-:S02]  /*4cc30*/  ULDC UR4, c[0x0][0x228] ;  /* 0x00008a0000047ab9 */ /* 0x000fc40000000800 */
[----:B------:R-:W-:Y:S01]  /*4cc40*/  ISETP.LT.AND P1, PT, R19, UR4, !P1 ;  /* 0x0000000413007c0c */ /* 0x000fe2000cf21270 */
[----:B------:R-:W-:Y:S01]  /*4cc50*/  ULDC UR4, c[0x0][0x228] ;  /* 0x00008a0000047ab9 */ /* 0x000fe20000000800 */
[----:B----4-:R-:W-:Y:S01]  /*4cc60*/  ISETP.LT.AND P5, PT, R17, UR5, !P0 ;  /* 0x0000000511007c0c */ /* 0x010fe2000c7a1270 */
[----:B------:R-:W-:Y:S01]  /*4cc70*/  IMAD.WIDE R16, R0, 0x2, R4 ;  /* 0x0000000200107825 */ /* 0x000fe200078e0204 */
[----:B------:R-:W-:Y:S01]  /*4cc80*/  ULDC UR5, c[0x0][0x228] ;  /* 0x00008a0000057ab9 */ /* 0x000fe20000000800 */
[----:B---3--:R-:W-:Y:S02]  /*4cc90*/  ISETP.LT.AND P2, PT, R2, UR4, !P0 ;  /* 0x0000000402007c0c */ /* 0x008fe4000c741270 */
[----:B------:R-:W-:Y:S01]  /*4cca0*/  VIADD R2, R0, UR26 ;  /* 0x0000001a00027c36 */ /* 0x000fe20008000000 */
[----:B------:R-:W-:Y:S02]  /*4ccb0*/  ULDC UR4, c[0x0][0x228] ;  /* 0x00008a0000047ab9 */ /* 0x000fe40000000800 */
[----:B------:R0:W-:Y:S01]  /*4ccc0*/  @P6 STG.E.U16 desc[UR8][R16.64], R18 ;  /* 0x0000001210006986 */ /* 0x0001e2000c101508 */
[----:B------:R-:W-:Y:S01]  /*4ccd0*/  PRMT R3, R18, 0x7632, R3 ;  /* 0x0000763212037816 */ /* 0x000fe20000000003 */
[----:B------:R-:W-:Y:S01]  /*4cce0*/  IMAD.WIDE R12, R2, 0x2, R12 ;  /* 0x00000002020c7825 */ /* 0x000fe200078e020c */
[----:B------:R-:W-:Y:S01]  /*4ccf0*/  ISETP.LT.AND P6, PT, R26, UR4, !P0 ;  /* 0x000000041a007c0c */ /* 0x000fe2000c7c1270 */
[----:B------:R-:W-:-:S02]  /*4cd00*/  ULDC UR4, c[0x0][0x228] ;  /* 0x00008a0000047ab9 */ /* 0x000fc40000000800 */
[----:B0-----:R-:W-:-:S05]  /*4cd10*/  IMAD.WIDE R16, R0, 0x2, R14 ;  /* 0x0000000200107825 */ /* 0x001fca00078e020e */
[----:B------:R-:W-:Y:S01]  /*4cd20*/  @P1 STG.E.U16 desc[UR8][R16.64], R3 ;  /* 0x0000000310001986 */ /* 0x000fe2000c101508 */
[----:B------:R-:W-:Y:S01]  /*4cd30*/  ISETP.LT.AND P1, PT, R24, UR4, !P0 ;  /* 0x0000000418007c0c */ /* 0x000fe2000c721270 */
[----:B------:R-:W-:Y:S02]  /*4cd40*/  ULDC UR4, c[0x0][0x228] ;  /* 0x00008a0000047ab9 */ /* 0x000fe40000000800 */
[----:B------:R0:W-:Y:S01]  /*4cd50*/  @P4 STG.E.U16 desc[UR8][R12.64], R28 ;  /* 0x0000001c0c004986 */ /* 0x0001e2000c101508 */
[----:B------:R-:W-:Y:S02]  /*4cd60*/  ISETP.LT.AND P4, PT, R25, UR4, !P0 ;  /* 0x0000000419007c0c */ /* 0x000fe4000c781270 */
[----:B------:R-:W-:Y:S02]  /*4cd70*/  ISETP.LT.AND P0, PT, R19, UR5, !P0 ;  /* 0x0000000513007c0c */ /* 0x000fe4000c701270 */
[----:B------:R-:W2:Y:S01]  /*4cd80*/  LDL.LU R19, [R1+0x1cfc] ;  /* 0x001cfc0001137983 */ /* 0x000ea20000300800 */
[----:B------:R-:W-:Y:S01]  /*4cd90*/  PRMT R0, R28, 0x7632, R0 ;  /* 0x000076321c007816 */ /* 0x000fe20000000000 */
[----:B------:R-:W-:-:S04]  /*4cda0*/  IMAD.WIDE R8, R2, 0x2, R8 ;  /* 0x0000000202087825 */ /* 0x000fc800078e0208 */
[----:B------:R-:W-:Y:S01]  /*4cdb0*/  IMAD.WIDE R10, R2, 0x2, R10 ;  /* 0x00000002020a7825 */ /* 0x000fe200078e020a */
[----:B0-----:R-:W-:-:S03]  /*4cdc0*/  PRMT R12, R29, 0x7632, R12 ;  /* 0x000076321d0c7816 */ /* 0x001fc6000000000c */
[C---:B------:R-:W-:Y:S01]  /*4cdd0*/  IMAD.WIDE R22, R2.reuse, 0x2, R22 ;  /* 0x0000000202167825 */ /* 0x040fe200078e0216 */
[----:B------:R-:W-:Y:S01]  /*4cde0*/  PRMT R13, R27, 0x7632, R13 ;  /* 0x000076321b0d7816 */ /* 0x000fe2000000000d */
[----:B------:R0:W-:Y:S02]  /*4cdf0*/  @P3 STG.E.U16 desc[UR8][R8.64], R0 ;  /* 0x0000000008003986 */ /* 0x0001e4000c101508 */
[C---:B------:R-:W-:Y:S02]  /*4ce00*/  IMAD.WIDE R20, R2.reuse, 0x2, R20 ;  /* 0x0000000202147825 */ /* 0x040fe400078e0214 */
[----:B------:R0:W-:Y:S02]  /*4ce10*/  @P5 STG.E.U16 desc[UR8][R10.64], R29 ;  /* 0x0000001d0a005986 */ /* 0x0001e4000c101508 */
[C---:B------:R-:W-:Y:S02]  /*4ce20*/  IMAD.WIDE R6, R2.reuse, 0x2, R6 ;  /* 0x0000000202067825 */ /* 0x040fe400078e0206 */
[----:B------:R0:W-:Y:S02]  /*4ce30*/  @P2 STG.E.U16 desc[UR8][R22.64], R12 ;  /* 0x0000000c16002986 */ /* 0x0001e4000c101508 */
[----:B------:R-:W-:-:S02]  /*4ce40*/  IMAD.WIDE R4, R2, 0x2, R4 ;  /* 0x0000000202047825 */ /* 0x000fc400078e0204 */
[----:B------:R0:W-:Y:S04]  /*4ce50*/  @P6 STG.E.U16 desc[UR8][R20.64], R27 ;  /* 0x0000001b14006986 */ /* 0x0001e8000c101508 */
[----:B------:R0:W-:Y:S01]  /*4ce60*/  @P1 STG.E.U16 desc[UR8][R6.64], R13 ;  /* 0x0000000d06001986 */ /* 0x0001e2000c101508 */
[----:B------:R-:W-:-:S03]  /*4ce70*/  IMAD.WIDE R2, R2, 0x2, R14 ;  /* 0x0000000202027825 */ /* 0x000fc600078e020e */
[----:B--2---:R0:W-:Y:S01]  /*4ce80*/  @P4 STG.E.U16 desc[UR8][R4.64], R19 ;  /* 0x0000001304004986 */ /* 0x0041e2000c101508 */
[----:B------:R-:W-:Y:S05]  /*4ce90*/  @!P0 EXIT ;  /* 0x000000000000894d */ /* 0x000fea0003800000 */
[----:B0-----:R-:W-:-:S05]  /*4cea0*/  PRMT R19, R19, 0x7632, R19 ;  /* 0x0000763213137816 */ /* 0x001fca0000000013 */
[----:B------:R-:W-:Y:S01]  /*4ceb0*/  STG.E.U16 desc[UR8][R2.64], R19 ;  /* 0x0000001302007986 */ /* 0x000fe2000c101508 */
[----:B------:R-:W-:Y:S05]  /*4cec0*/  EXIT ;  /* 0x000000000000794d */ /* 0x000fea0003800000 */
.L_x_2:
[----:B------:R-:W-:-:S00]  /*4ced0*/  BRA `(.L_x_2) ;  /* 0xfffffffc00fc7947 */ /* 0x000fc0000383ffff */
[----:B------:R-:W-:-:S00]  /*4cee0*/  NOP ;  /* 0x0000000000007918 */ /* 0x000fc00000000000 */
        /* <DEDUP_REMOVED lines=9> */
.L_x_3:


//--------------------- .nv.shared.matmul_kernel  --------------------------
	.section	.nv.shared.matmul_kernel,"aw",@nobits
	.sectionflags	@""
	.align	16
	.zero		1024


//--------------------- .nv.shared.reserved.0     --------------------------
	.section	.nv.shared.reserved.0,"aw",@nobits
	.weak		__nv_reservedSMEM_offset_0_alias
	.size		__nv_reservedSMEM_offset_0_alias, 0, 0
	.other		__nv_reservedSMEM_offset_0_alias,@"STO_CUDA_RESERVED_SHARED STV_DEFAULT"
__nv_reservedSMEM_offset_0_alias:
	.zero		0


//--------------------- .nv.constant0.matmul_kernel --------------------------
	.section	.nv.constant0.matmul_kernel,"a",@progbits
	.sectionflags	@""
	.align	4
.nv.constant0.matmul_kernel:
	.zero		608


//--------------------- SYMBOLS --------------------------

	.type		.nv.reservedSmem.offset0,@object
	.size		.nv.reservedSmem.offset0,0x4
